//
// Generated by NVIDIA NVVM Compiler
//
// Compiler Build ID: CL-36424714
// Cuda compilation tools, release 13.0, V13.0.88
// Based on NVVM 20.0.0
//

.version 9.0
.target sm_100
.address_size 64

	// .globl	_Z18mine_storage_slotsPhimmmS_S_Pi
.const .align 8 .b8 keccak_round_constants[192] = {1, 0, 0, 0, 0, 0, 0, 0, 130, 128, 0, 0, 0, 0, 0, 0, 138, 128, 0, 0, 0, 0, 0, 128, 0, 128, 0, 128, 0, 0, 0, 128, 139, 128, 0, 0, 0, 0, 0, 0, 1, 0, 0, 128, 0, 0, 0, 0, 129, 128, 0, 128, 0, 0, 0, 128, 9, 128, 0, 0, 0, 0, 0, 128, 138, 0, 0, 0, 0, 0, 0, 0, 136, 0, 0, 0, 0, 0, 0, 0, 9, 128, 0, 128, 0, 0, 0, 0, 10, 0, 0, 128, 0, 0, 0, 0, 139, 128, 0, 128, 0, 0, 0, 0, 139, 0, 0, 0, 0, 0, 0, 128, 137, 128, 0, 0, 0, 0, 0, 128, 3, 128, 0, 0, 0, 0, 0, 128, 2, 128, 0, 0, 0, 0, 0, 128, 128, 0, 0, 0, 0, 0, 0, 128, 10, 128, 0, 0, 0, 0, 0, 0, 10, 0, 0, 128, 0, 0, 0, 128, 129, 128, 0, 128, 0, 0, 0, 128, 128, 128, 0, 0, 0, 0, 0, 128, 1, 0, 0, 128, 0, 0, 0, 0, 8, 128, 0, 128, 0, 0, 0, 128};

.visible .entry _Z18mine_storage_slotsPhimmmS_S_Pi(
	.param .u64 .ptr .align 1 _Z18mine_storage_slotsPhimmmS_S_Pi_param_0,
	.param .u32 _Z18mine_storage_slotsPhimmmS_S_Pi_param_1,
	.param .u64 _Z18mine_storage_slotsPhimmmS_S_Pi_param_2,
	.param .u64 _Z18mine_storage_slotsPhimmmS_S_Pi_param_3,
	.param .u64 _Z18mine_storage_slotsPhimmmS_S_Pi_param_4,
	.param .u64 .ptr .align 1 _Z18mine_storage_slotsPhimmmS_S_Pi_param_5,
	.param .u64 .ptr .align 1 _Z18mine_storage_slotsPhimmmS_S_Pi_param_6,
	.param .u64 .ptr .align 1 _Z18mine_storage_slotsPhimmmS_S_Pi_param_7
)
{
	.local .align 16 .b8 	__local_depot0[32];
	.reg .b64 	%SP;
	.reg .b64 	%SPL;
	.reg .pred 	%p<19>;
	.reg .b16 	%rs<83>;
	.reg .b32 	%r<2747>;
	.reg .b64 	%rd<3741>;

	mov.u64 	%SPL, __local_depot0;
	ld.param.u64 	%rd47, [_Z18mine_storage_slotsPhimmmS_S_Pi_param_0];
	ld.param.u32 	%r6, [_Z18mine_storage_slotsPhimmmS_S_Pi_param_1];
	ld.param.u64 	%rd42, [_Z18mine_storage_slotsPhimmmS_S_Pi_param_2];
	ld.param.u64 	%rd43, [_Z18mine_storage_slotsPhimmmS_S_Pi_param_3];
	ld.param.u64 	%rd44, [_Z18mine_storage_slotsPhimmmS_S_Pi_param_4];
	ld.param.u64 	%rd48, [_Z18mine_storage_slotsPhimmmS_S_Pi_param_7];
	cvta.to.global.u64 	%rd1, %rd47;
	cvta.to.global.u64 	%rd2, %rd48;
	add.u64 	%rd3, %SPL, 0;
	setp.eq.s64 	%p2, %rd44, 0;
	@%p2 bra 	$L__BB0_17;
	ld.global.u32 	%r7, [%rd2];
	setp.ne.s32 	%p3, %r7, 0;
	add.s64 	%rd4, %rd43, 1;
	shr.u32 	%r8, %r6, 31;
	add.s32 	%r9, %r6, %r8;
	shr.s32 	%r1, %r9, 1;
	@%p3 bra 	$L__BB0_17;
	ld.const.u64 	%rd5, [keccak_round_constants+56];
	ld.const.u64 	%rd6, [keccak_round_constants+64];
	ld.const.u64 	%rd7, [keccak_round_constants+72];
	ld.const.u64 	%rd8, [keccak_round_constants+80];
	ld.const.u64 	%rd9, [keccak_round_constants+88];
	ld.const.u64 	%rd10, [keccak_round_constants+96];
	ld.const.u64 	%rd11, [keccak_round_constants+104];
	ld.const.u64 	%rd12, [keccak_round_constants+112];
	ld.const.u64 	%rd13, [keccak_round_constants+128];
	ld.const.u64 	%rd14, [keccak_round_constants+184];
	{ .reg .b32 tmp; mov.b64 {%r10, tmp}, %rd42; }
	prmt.b32 	%r11, %r10, 0, 291;
	{ .reg .b32 tmp; mov.b64 {tmp, %r12}, %rd42; }
	prmt.b32 	%r13, %r12, 0, 291;
	mov.b64 	%rd15, {%r13, %r11};
	ld.const.u64 	%rd16, [keccak_round_constants+8];
	ld.const.u64 	%rd17, [keccak_round_constants+16];
	setp.lt.s32 	%p4, %r6, 64;
	and.b32  	%r14, %r6, -2147483647;
	setp.eq.s32 	%p5, %r14, 1;
	and.pred  	%p1, %p4, %p5;
	mov.u32 	%r15, %ctaid.x;
	mov.u32 	%r16, %ntid.x;
	mov.u32 	%r17, %tid.x;
	mad.lo.s32 	%r18, %r15, %r16, %r17;
	cvt.s64.s32 	%rd51, %r18;
	mad.lo.s64 	%rd18, %rd44, %rd51, %rd4;
	mov.b64 	%rd3740, 0;
	ld.const.u64 	%rd217, [keccak_round_constants];
	ld.const.u64 	%rd683, [keccak_round_constants+24];
	ld.const.u64 	%rd839, [keccak_round_constants+32];
	ld.const.u64 	%rd995, [keccak_round_constants+40];
	ld.const.u64 	%rd1151, [keccak_round_constants+48];
	ld.const.u64 	%rd2547, [keccak_round_constants+120];
	ld.const.u64 	%rd2858, [keccak_round_constants+136];
	ld.const.u64 	%rd3014, [keccak_round_constants+144];
	ld.const.u64 	%rd3170, [keccak_round_constants+152];
	ld.const.u64 	%rd3326, [keccak_round_constants+160];
	ld.const.u64 	%rd3482, [keccak_round_constants+168];
	ld.const.u64 	%rd3628, [keccak_round_constants+176];
	not.pred 	%p15, %p1;
$L__BB0_3:
	setp.lt.s32 	%p6, %r6, 8;
	add.s64 	%rd52, %rd18, %rd3740;
	shr.u64 	%rd53, %rd52, 12;
	xor.b64  	%rd54, %rd53, %rd52;
	shl.b64 	%rd55, %rd54, 25;
	xor.b64  	%rd56, %rd55, %rd54;
	shr.u64 	%rd57, %rd56, 27;
	xor.b64  	%rd58, %rd57, %rd56;
	mul.lo.s64 	%rd20, %rd58, 2685821657736338717;
	shr.u64 	%rd21, %rd20, 8;
	shr.u64 	%rd22, %rd20, 16;
	shr.u64 	%rd23, %rd20, 24;
	shr.u64 	%rd24, %rd20, 32;
	shr.u64 	%rd25, %rd20, 40;
	shr.u64 	%rd26, %rd20, 48;
	shr.u64 	%rd27, %rd20, 56;
	shr.u64 	%rd59, %rd58, 12;
	xor.b64  	%rd60, %rd59, %rd58;
	shl.b64 	%rd61, %rd60, 25;
	xor.b64  	%rd62, %rd61, %rd60;
	shr.u64 	%rd63, %rd62, 27;
	xor.b64  	%rd64, %rd63, %rd62;
	mul.lo.s64 	%rd28, %rd64, 2685821657736338717;
	shr.u64 	%rd29, %rd28, 8;
	shr.u64 	%rd30, %rd28, 16;
	shr.u64 	%rd31, %rd28, 24;
	shr.u64 	%rd32, %rd28, 32;
	shr.u64 	%rd33, %rd28, 40;
	shr.u64 	%rd34, %rd28, 48;
	shr.u64 	%rd35, %rd28, 56;
	shr.u64 	%rd65, %rd64, 12;
	xor.b64  	%rd66, %rd65, %rd64;
	shl.b64 	%rd67, %rd66, 25;
	xor.b64  	%rd68, %rd67, %rd66;
	shr.u64 	%rd69, %rd68, 27;
	xor.b64  	%rd70, %rd69, %rd68;
	mul.lo.s64 	%rd36, %rd70, 2685821657736338717;
	shr.u64 	%rd37, %rd36, 8;
	shr.u64 	%rd38, %rd36, 16;
	shr.u64 	%rd39, %rd36, 24;
	mul.lo.s64 	%rd71, %rd58, 124554051584;
	and.b64  	%rd72, %rd71, 1095216660480;
	shl.b64 	%rd73, %rd20, 32;
	and.b64  	%rd74, %rd73, 280375465082880;
	or.b64  	%rd75, %rd74, %rd72;
	and.b64  	%rd76, %rd73, 71776119061217280;
	or.b64  	%rd77, %rd76, %rd75;
	shl.b64 	%rd78, %rd23, 56;
	or.b64  	%rd79, %rd78, %rd77;
	and.b64  	%rd80, %rd24, 16777215;
	shl.b64 	%rd81, %rd27, 24;
	or.b64  	%rd82, %rd81, %rd80;
	mul.lo.s64 	%rd83, %rd64, 124554051584;
	and.b64  	%rd84, %rd83, 1095216660480;
	or.b64  	%rd85, %rd84, %rd82;
	shl.b64 	%rd86, %rd28, 32;
	and.b64  	%rd87, %rd86, 280375465082880;
	or.b64  	%rd88, %rd87, %rd85;
	and.b64  	%rd89, %rd86, 71776119061217280;
	or.b64  	%rd90, %rd89, %rd88;
	shl.b64 	%rd91, %rd31, 56;
	or.b64  	%rd92, %rd91, %rd90;
	and.b64  	%rd93, %rd32, 16777215;
	shl.b64 	%rd94, %rd35, 24;
	or.b64  	%rd95, %rd94, %rd93;
	mul.lo.s64 	%rd96, %rd70, 124554051584;
	and.b64  	%rd97, %rd96, 1095216660480;
	or.b64  	%rd98, %rd97, %rd95;
	shl.b64 	%rd99, %rd36, 32;
	and.b64  	%rd100, %rd99, 280375465082880;
	or.b64  	%rd101, %rd100, %rd98;
	and.b64  	%rd102, %rd99, 71776119061217280;
	or.b64  	%rd103, %rd102, %rd101;
	shl.b64 	%rd104, %rd39, 56;
	or.b64  	%rd105, %rd104, %rd103;
	xor.b64  	%rd106, %rd79, -9223372036854775808;
	xor.b64  	%rd107, %rd15, %rd92;
	xor.b64  	%rd108, %rd105, 1;
	mov.b64 	{%r20, %r21}, %rd106;
	shf.l.wrap.b32 	%r22, %r20, %r21, 1;
	shf.l.wrap.b32 	%r23, %r21, %r20, 1;
	mov.b64 	%rd109, {%r23, %r22};
	mov.b64 	{%r24, %r25}, %rd107;
	shf.l.wrap.b32 	%r26, %r24, %r25, 1;
	shf.l.wrap.b32 	%r27, %r25, %r24, 1;
	mov.b64 	%rd110, {%r27, %r26};
	mov.b64 	{%r28, %r29}, %rd108;
	shf.l.wrap.b32 	%r30, %r28, %r29, 1;
	shf.l.wrap.b32 	%r31, %r29, %r28, 1;
	mov.b64 	%rd111, {%r31, %r30};
	xor.b64  	%rd112, %rd111, %rd106;
	xor.b64  	%rd113, %rd79, %rd110;
	xor.b64  	%rd114, %rd110, -9223372036854775808;
	xor.b64  	%rd115, %rd92, %rd112;
	xor.b64  	%rd116, %rd15, %rd112;
	xor.b64  	%rd117, %rd105, %rd107;
	xor.b64  	%rd118, %rd107, 1;
	mov.b64 	{%r32, %r33}, %rd113;
	shf.l.wrap.b32 	%r34, %r32, %r33, 1;
	shf.l.wrap.b32 	%r35, %r33, %r32, 1;
	mov.b64 	%rd119, {%r35, %r34};
	mov.b64 	{%r36, %r37}, %rd115;
	shf.l.wrap.b32 	%r38, %r37, %r36, 30;
	shf.l.wrap.b32 	%r39, %r36, %r37, 30;
	mov.b64 	%rd120, {%r39, %r38};
	mov.b64 	{%r40, %r41}, %rd117;
	shf.l.wrap.b32 	%r42, %r40, %r41, 28;
	shf.l.wrap.b32 	%r43, %r41, %r40, 28;
	mov.b64 	%rd121, {%r43, %r42};
	shf.l.wrap.b32 	%r44, %r28, %r29, 27;
	shf.l.wrap.b32 	%r45, %r29, %r28, 27;
	mov.b64 	%rd122, {%r45, %r44};
	shf.l.wrap.b32 	%r46, %r21, %r20, 5;
	shf.l.wrap.b32 	%r47, %r20, %r21, 5;
	mov.b64 	%rd123, {%r47, %r46};
	shf.l.wrap.b32 	%r48, %r25, %r24, 13;
	shf.l.wrap.b32 	%r49, %r24, %r25, 13;
	mov.b64 	%rd124, {%r49, %r48};
	mov.b64 	{%r50, %r51}, %rd116;
	shf.l.wrap.b32 	%r52, %r50, %r51, 6;
	shf.l.wrap.b32 	%r53, %r51, %r50, 6;
	mov.b64 	%rd125, {%r53, %r52};
	mov.b64 	{%r54, %r55}, %rd118;
	shf.l.wrap.b32 	%r56, %r55, %r54, 23;
	shf.l.wrap.b32 	%r57, %r54, %r55, 23;
	mov.b64 	%rd126, {%r57, %r56};
	shf.l.wrap.b32 	%r58, %r28, %r29, 20;
	shf.l.wrap.b32 	%r59, %r29, %r28, 20;
	mov.b64 	%rd127, {%r59, %r58};
	shf.l.wrap.b32 	%r60, %r20, %r21, 4;
	shf.l.wrap.b32 	%r61, %r21, %r20, 4;
	mov.b64 	%rd128, {%r61, %r60};
	shf.l.wrap.b32 	%r62, %r24, %r25, 11;
	shf.l.wrap.b32 	%r63, %r25, %r24, 11;
	mov.b64 	%rd129, {%r63, %r62};
	mov.b64 	{%r64, %r65}, %rd112;
	shf.l.wrap.b32 	%r66, %r65, %r64, 11;
	shf.l.wrap.b32 	%r67, %r64, %r65, 11;
	mov.b64 	%rd130, {%r67, %r66};
	shf.l.wrap.b32 	%r68, %r24, %r25, 25;
	shf.l.wrap.b32 	%r69, %r25, %r24, 25;
	mov.b64 	%rd131, {%r69, %r68};
	shf.l.wrap.b32 	%r70, %r29, %r28, 7;
	shf.l.wrap.b32 	%r71, %r28, %r29, 7;
	mov.b64 	%rd132, {%r71, %r70};
	shf.l.wrap.b32 	%r72, %r21, %r20, 10;
	shf.l.wrap.b32 	%r73, %r20, %r21, 10;
	mov.b64 	%rd133, {%r73, %r72};
	mov.b64 	{%r74, %r75}, %rd114;
	shf.l.wrap.b32 	%r76, %r75, %r74, 13;
	shf.l.wrap.b32 	%r77, %r74, %r75, 13;
	mov.b64 	%rd134, {%r77, %r76};
	shf.l.wrap.b32 	%r78, %r64, %r65, 15;
	shf.l.wrap.b32 	%r79, %r65, %r64, 15;
	mov.b64 	%rd135, {%r79, %r78};
	shf.l.wrap.b32 	%r80, %r24, %r25, 21;
	shf.l.wrap.b32 	%r81, %r25, %r24, 21;
	mov.b64 	%rd136, {%r81, %r80};
	shf.l.wrap.b32 	%r82, %r28, %r29, 8;
	shf.l.wrap.b32 	%r83, %r29, %r28, 8;
	mov.b64 	%rd137, {%r83, %r82};
	shf.l.wrap.b32 	%r84, %r20, %r21, 19;
	shf.l.wrap.b32 	%r85, %r21, %r20, 19;
	mov.b64 	%rd138, {%r85, %r84};
	shf.l.wrap.b32 	%r86, %r24, %r25, 3;
	shf.l.wrap.b32 	%r87, %r25, %r24, 3;
	mov.b64 	%rd139, {%r87, %r86};
	shf.l.wrap.b32 	%r88, %r65, %r64, 29;
	shf.l.wrap.b32 	%r89, %r64, %r65, 29;
	mov.b64 	%rd140, {%r89, %r88};
	shf.l.wrap.b32 	%r90, %r25, %r24, 24;
	shf.l.wrap.b32 	%r91, %r24, %r25, 24;
	mov.b64 	%rd141, {%r91, %r90};
	shf.l.wrap.b32 	%r92, %r28, %r29, 14;
	shf.l.wrap.b32 	%r93, %r29, %r28, 14;
	mov.b64 	%rd142, {%r93, %r92};
	not.b64 	%rd143, %rd124;
	and.b64  	%rd144, %rd130, %rd143;
	not.b64 	%rd145, %rd130;
	and.b64  	%rd146, %rd136, %rd145;
	xor.b64  	%rd147, %rd146, %rd124;
	not.b64 	%rd148, %rd136;
	and.b64  	%rd149, %rd142, %rd148;
	xor.b64  	%rd150, %rd149, %rd130;
	not.b64 	%rd151, %rd142;
	and.b64  	%rd152, %rd109, %rd151;
	xor.b64  	%rd153, %rd152, %rd136;
	not.b64 	%rd154, %rd109;
	and.b64  	%rd155, %rd124, %rd154;
	xor.b64  	%rd156, %rd155, %rd142;
	not.b64 	%rd157, %rd127;
	and.b64  	%rd158, %rd128, %rd157;
	xor.b64  	%rd159, %rd158, %rd121;
	not.b64 	%rd160, %rd128;
	and.b64  	%rd161, %rd134, %rd160;
	xor.b64  	%rd162, %rd161, %rd127;
	not.b64 	%rd163, %rd134;
	and.b64  	%rd164, %rd140, %rd163;
	xor.b64  	%rd165, %rd164, %rd128;
	not.b64 	%rd166, %rd140;
	and.b64  	%rd167, %rd121, %rd166;
	xor.b64  	%rd168, %rd167, %rd134;
	not.b64 	%rd169, %rd121;
	and.b64  	%rd170, %rd127, %rd169;
	xor.b64  	%rd171, %rd170, %rd140;
	not.b64 	%rd172, %rd125;
	and.b64  	%rd173, %rd131, %rd172;
	xor.b64  	%rd174, %rd173, %rd119;
	not.b64 	%rd175, %rd131;
	and.b64  	%rd176, %rd137, %rd175;
	xor.b64  	%rd177, %rd176, %rd125;
	not.b64 	%rd178, %rd137;
	and.b64  	%rd179, %rd138, %rd178;
	xor.b64  	%rd180, %rd179, %rd131;
	not.b64 	%rd181, %rd138;
	and.b64  	%rd182, %rd119, %rd181;
	xor.b64  	%rd183, %rd182, %rd137;
	not.b64 	%rd184, %rd119;
	and.b64  	%rd185, %rd125, %rd184;
	xor.b64  	%rd186, %rd185, %rd138;
	not.b64 	%rd187, %rd123;
	and.b64  	%rd188, %rd129, %rd187;
	xor.b64  	%rd189, %rd188, %rd122;
	not.b64 	%rd190, %rd129;
	and.b64  	%rd191, %rd135, %rd190;
	xor.b64  	%rd192, %rd191, %rd123;
	not.b64 	%rd193, %rd135;
	and.b64  	%rd194, %rd141, %rd193;
	xor.b64  	%rd195, %rd194, %rd129;
	not.b64 	%rd196, %rd141;
	and.b64  	%rd197, %rd122, %rd196;
	xor.b64  	%rd198, %rd197, %rd135;
	not.b64 	%rd199, %rd122;
	and.b64  	%rd200, %rd123, %rd199;
	xor.b64  	%rd201, %rd200, %rd141;
	not.b64 	%rd202, %rd126;
	and.b64  	%rd203, %rd132, %rd202;
	xor.b64  	%rd204, %rd203, %rd120;
	not.b64 	%rd205, %rd132;
	and.b64  	%rd206, %rd133, %rd205;
	xor.b64  	%rd207, %rd206, %rd126;
	not.b64 	%rd208, %rd133;
	and.b64  	%rd209, %rd139, %rd208;
	xor.b64  	%rd210, %rd209, %rd132;
	not.b64 	%rd211, %rd139;
	and.b64  	%rd212, %rd120, %rd211;
	xor.b64  	%rd213, %rd212, %rd133;
	not.b64 	%rd214, %rd120;
	and.b64  	%rd215, %rd126, %rd214;
	xor.b64  	%rd216, %rd215, %rd139;
	xor.b64  	%rd218, %rd144, %rd217;
	xor.b64  	%rd219, %rd218, %rd109;
	xor.b64  	%rd220, %rd159, %rd219;
	xor.b64  	%rd221, %rd220, %rd174;
	xor.b64  	%rd222, %rd221, %rd189;
	xor.b64  	%rd223, %rd222, %rd204;
	xor.b64  	%rd224, %rd162, %rd147;
	xor.b64  	%rd225, %rd224, %rd177;
	xor.b64  	%rd226, %rd225, %rd192;
	xor.b64  	%rd227, %rd226, %rd207;
	xor.b64  	%rd228, %rd165, %rd150;
	xor.b64  	%rd229, %rd228, %rd180;
	xor.b64  	%rd230, %rd229, %rd195;
	xor.b64  	%rd231, %rd230, %rd210;
	xor.b64  	%rd232, %rd168, %rd153;
	xor.b64  	%rd233, %rd232, %rd183;
	xor.b64  	%rd234, %rd233, %rd198;
	xor.b64  	%rd235, %rd234, %rd213;
	xor.b64  	%rd236, %rd171, %rd156;
	xor.b64  	%rd237, %rd236, %rd186;
	xor.b64  	%rd238, %rd237, %rd201;
	xor.b64  	%rd239, %rd238, %rd216;
	mov.b64 	{%r94, %r95}, %rd227;
	shf.l.wrap.b32 	%r96, %r94, %r95, 1;
	shf.l.wrap.b32 	%r97, %r95, %r94, 1;
	mov.b64 	%rd240, {%r97, %r96};
	xor.b64  	%rd241, %rd240, %rd239;
	mov.b64 	{%r98, %r99}, %rd231;
	shf.l.wrap.b32 	%r100, %r98, %r99, 1;
	shf.l.wrap.b32 	%r101, %r99, %r98, 1;
	mov.b64 	%rd242, {%r101, %r100};
	xor.b64  	%rd243, %rd242, %rd223;
	mov.b64 	{%r102, %r103}, %rd235;
	shf.l.wrap.b32 	%r104, %r102, %r103, 1;
	shf.l.wrap.b32 	%r105, %r103, %r102, 1;
	mov.b64 	%rd244, {%r105, %r104};
	xor.b64  	%rd245, %rd244, %rd227;
	mov.b64 	{%r106, %r107}, %rd239;
	shf.l.wrap.b32 	%r108, %r106, %r107, 1;
	shf.l.wrap.b32 	%r109, %r107, %r106, 1;
	mov.b64 	%rd246, {%r109, %r108};
	xor.b64  	%rd247, %rd246, %rd231;
	mov.b64 	{%r110, %r111}, %rd223;
	shf.l.wrap.b32 	%r112, %r110, %r111, 1;
	shf.l.wrap.b32 	%r113, %r111, %r110, 1;
	mov.b64 	%rd248, {%r113, %r112};
	xor.b64  	%rd249, %rd248, %rd235;
	xor.b64  	%rd250, %rd219, %rd241;
	xor.b64  	%rd251, %rd159, %rd241;
	xor.b64  	%rd252, %rd174, %rd241;
	xor.b64  	%rd253, %rd189, %rd241;
	xor.b64  	%rd254, %rd204, %rd241;
	xor.b64  	%rd255, %rd147, %rd243;
	xor.b64  	%rd256, %rd162, %rd243;
	xor.b64  	%rd257, %rd177, %rd243;
	xor.b64  	%rd258, %rd192, %rd243;
	xor.b64  	%rd259, %rd207, %rd243;
	xor.b64  	%rd260, %rd150, %rd245;
	xor.b64  	%rd261, %rd165, %rd245;
	xor.b64  	%rd262, %rd180, %rd245;
	xor.b64  	%rd263, %rd195, %rd245;
	xor.b64  	%rd264, %rd210, %rd245;
	xor.b64  	%rd265, %rd153, %rd247;
	xor.b64  	%rd266, %rd168, %rd247;
	xor.b64  	%rd267, %rd183, %rd247;
	xor.b64  	%rd268, %rd198, %rd247;
	xor.b64  	%rd269, %rd213, %rd247;
	xor.b64  	%rd270, %rd156, %rd249;
	xor.b64  	%rd271, %rd171, %rd249;
	xor.b64  	%rd272, %rd186, %rd249;
	xor.b64  	%rd273, %rd201, %rd249;
	xor.b64  	%rd274, %rd216, %rd249;
	mov.b64 	{%r114, %r115}, %rd255;
	shf.l.wrap.b32 	%r116, %r114, %r115, 1;
	shf.l.wrap.b32 	%r117, %r115, %r114, 1;
	mov.b64 	%rd275, {%r117, %r116};
	mov.b64 	{%r118, %r119}, %rd260;
	shf.l.wrap.b32 	%r120, %r119, %r118, 30;
	shf.l.wrap.b32 	%r121, %r118, %r119, 30;
	mov.b64 	%rd276, {%r121, %r120};
	mov.b64 	{%r122, %r123}, %rd265;
	shf.l.wrap.b32 	%r124, %r122, %r123, 28;
	shf.l.wrap.b32 	%r125, %r123, %r122, 28;
	mov.b64 	%rd277, {%r125, %r124};
	mov.b64 	{%r126, %r127}, %rd270;
	shf.l.wrap.b32 	%r128, %r126, %r127, 27;
	shf.l.wrap.b32 	%r129, %r127, %r126, 27;
	mov.b64 	%rd278, {%r129, %r128};
	mov.b64 	{%r130, %r131}, %rd251;
	shf.l.wrap.b32 	%r132, %r131, %r130, 4;
	shf.l.wrap.b32 	%r133, %r130, %r131, 4;
	mov.b64 	%rd279, {%r133, %r132};
	mov.b64 	{%r134, %r135}, %rd256;
	shf.l.wrap.b32 	%r136, %r135, %r134, 12;
	shf.l.wrap.b32 	%r137, %r134, %r135, 12;
	mov.b64 	%rd280, {%r137, %r136};
	mov.b64 	{%r138, %r139}, %rd261;
	shf.l.wrap.b32 	%r140, %r138, %r139, 6;
	shf.l.wrap.b32 	%r141, %r139, %r138, 6;
	mov.b64 	%rd281, {%r141, %r140};
	mov.b64 	{%r142, %r143}, %rd266;
	shf.l.wrap.b32 	%r144, %r143, %r142, 23;
	shf.l.wrap.b32 	%r145, %r142, %r143, 23;
	mov.b64 	%rd282, {%r145, %r144};
	mov.b64 	{%r146, %r147}, %rd271;
	shf.l.wrap.b32 	%r148, %r146, %r147, 20;
	shf.l.wrap.b32 	%r149, %r147, %r146, 20;
	mov.b64 	%rd283, {%r149, %r148};
	mov.b64 	{%r150, %r151}, %rd252;
	shf.l.wrap.b32 	%r152, %r150, %r151, 3;
	shf.l.wrap.b32 	%r153, %r151, %r150, 3;
	mov.b64 	%rd284, {%r153, %r152};
	mov.b64 	{%r154, %r155}, %rd257;
	shf.l.wrap.b32 	%r156, %r154, %r155, 10;
	shf.l.wrap.b32 	%r157, %r155, %r154, 10;
	mov.b64 	%rd285, {%r157, %r156};
	mov.b64 	{%r158, %r159}, %rd262;
	shf.l.wrap.b32 	%r160, %r159, %r158, 11;
	shf.l.wrap.b32 	%r161, %r158, %r159, 11;
	mov.b64 	%rd286, {%r161, %r160};
	mov.b64 	{%r162, %r163}, %rd267;
	shf.l.wrap.b32 	%r164, %r162, %r163, 25;
	shf.l.wrap.b32 	%r165, %r163, %r162, 25;
	mov.b64 	%rd287, {%r165, %r164};
	mov.b64 	{%r166, %r167}, %rd272;
	shf.l.wrap.b32 	%r168, %r167, %r166, 7;
	shf.l.wrap.b32 	%r169, %r166, %r167, 7;
	mov.b64 	%rd288, {%r169, %r168};
	mov.b64 	{%r170, %r171}, %rd253;
	shf.l.wrap.b32 	%r172, %r171, %r170, 9;
	shf.l.wrap.b32 	%r173, %r170, %r171, 9;
	mov.b64 	%rd289, {%r173, %r172};
	mov.b64 	{%r174, %r175}, %rd258;
	shf.l.wrap.b32 	%r176, %r175, %r174, 13;
	shf.l.wrap.b32 	%r177, %r174, %r175, 13;
	mov.b64 	%rd290, {%r177, %r176};
	mov.b64 	{%r178, %r179}, %rd263;
	shf.l.wrap.b32 	%r180, %r178, %r179, 15;
	shf.l.wrap.b32 	%r181, %r179, %r178, 15;
	mov.b64 	%rd291, {%r181, %r180};
	mov.b64 	{%r182, %r183}, %rd268;
	shf.l.wrap.b32 	%r184, %r182, %r183, 21;
	shf.l.wrap.b32 	%r185, %r183, %r182, 21;
	mov.b64 	%rd292, {%r185, %r184};
	mov.b64 	{%r186, %r187}, %rd273;
	shf.l.wrap.b32 	%r188, %r186, %r187, 8;
	shf.l.wrap.b32 	%r189, %r187, %r186, 8;
	mov.b64 	%rd293, {%r189, %r188};
	mov.b64 	{%r190, %r191}, %rd254;
	shf.l.wrap.b32 	%r192, %r190, %r191, 18;
	shf.l.wrap.b32 	%r193, %r191, %r190, 18;
	mov.b64 	%rd294, {%r193, %r192};
	mov.b64 	{%r194, %r195}, %rd259;
	shf.l.wrap.b32 	%r196, %r194, %r195, 2;
	shf.l.wrap.b32 	%r197, %r195, %r194, 2;
	mov.b64 	%rd295, {%r197, %r196};
	mov.b64 	{%r198, %r199}, %rd264;
	shf.l.wrap.b32 	%r200, %r199, %r198, 29;
	shf.l.wrap.b32 	%r201, %r198, %r199, 29;
	mov.b64 	%rd296, {%r201, %r200};
	mov.b64 	{%r202, %r203}, %rd269;
	shf.l.wrap.b32 	%r204, %r203, %r202, 24;
	shf.l.wrap.b32 	%r205, %r202, %r203, 24;
	mov.b64 	%rd297, {%r205, %r204};
	mov.b64 	{%r206, %r207}, %rd274;
	shf.l.wrap.b32 	%r208, %r206, %r207, 14;
	shf.l.wrap.b32 	%r209, %r207, %r206, 14;
	mov.b64 	%rd298, {%r209, %r208};
	not.b64 	%rd299, %rd280;
	and.b64  	%rd300, %rd286, %rd299;
	not.b64 	%rd301, %rd286;
	and.b64  	%rd302, %rd292, %rd301;
	xor.b64  	%rd303, %rd302, %rd280;
	not.b64 	%rd304, %rd292;
	and.b64  	%rd305, %rd298, %rd304;
	xor.b64  	%rd306, %rd305, %rd286;
	not.b64 	%rd307, %rd298;
	and.b64  	%rd308, %rd250, %rd307;
	xor.b64  	%rd309, %rd308, %rd292;
	not.b64 	%rd310, %rd250;
	and.b64  	%rd311, %rd280, %rd310;
	xor.b64  	%rd312, %rd311, %rd298;
	not.b64 	%rd313, %rd283;
	and.b64  	%rd314, %rd284, %rd313;
	xor.b64  	%rd315, %rd314, %rd277;
	not.b64 	%rd316, %rd284;
	and.b64  	%rd317, %rd290, %rd316;
	xor.b64  	%rd318, %rd317, %rd283;
	not.b64 	%rd319, %rd290;
	and.b64  	%rd320, %rd296, %rd319;
	xor.b64  	%rd321, %rd320, %rd284;
	not.b64 	%rd322, %rd296;
	and.b64  	%rd323, %rd277, %rd322;
	xor.b64  	%rd324, %rd323, %rd290;
	not.b64 	%rd325, %rd277;
	and.b64  	%rd326, %rd283, %rd325;
	xor.b64  	%rd327, %rd326, %rd296;
	not.b64 	%rd328, %rd281;
	and.b64  	%rd329, %rd287, %rd328;
	xor.b64  	%rd330, %rd329, %rd275;
	not.b64 	%rd331, %rd287;
	and.b64  	%rd332, %rd293, %rd331;
	xor.b64  	%rd333, %rd332, %rd281;
	not.b64 	%rd334, %rd293;
	and.b64  	%rd335, %rd294, %rd334;
	xor.b64  	%rd336, %rd335, %rd287;
	not.b64 	%rd337, %rd294;
	and.b64  	%rd338, %rd275, %rd337;
	xor.b64  	%rd339, %rd338, %rd293;
	not.b64 	%rd340, %rd275;
	and.b64  	%rd341, %rd281, %rd340;
	xor.b64  	%rd342, %rd341, %rd294;
	not.b64 	%rd343, %rd279;
	and.b64  	%rd344, %rd285, %rd343;
	xor.b64  	%rd345, %rd344, %rd278;
	not.b64 	%rd346, %rd285;
	and.b64  	%rd347, %rd291, %rd346;
	xor.b64  	%rd348, %rd347, %rd279;
	not.b64 	%rd349, %rd291;
	and.b64  	%rd350, %rd297, %rd349;
	xor.b64  	%rd351, %rd350, %rd285;
	not.b64 	%rd352, %rd297;
	and.b64  	%rd353, %rd278, %rd352;
	xor.b64  	%rd354, %rd353, %rd291;
	not.b64 	%rd355, %rd278;
	and.b64  	%rd356, %rd279, %rd355;
	xor.b64  	%rd357, %rd356, %rd297;
	not.b64 	%rd358, %rd282;
	and.b64  	%rd359, %rd288, %rd358;
	xor.b64  	%rd360, %rd359, %rd276;
	not.b64 	%rd361, %rd288;
	and.b64  	%rd362, %rd289, %rd361;
	xor.b64  	%rd363, %rd362, %rd282;
	not.b64 	%rd364, %rd289;
	and.b64  	%rd365, %rd295, %rd364;
	xor.b64  	%rd366, %rd365, %rd288;
	not.b64 	%rd367, %rd295;
	and.b64  	%rd368, %rd276, %rd367;
	xor.b64  	%rd369, %rd368, %rd289;
	not.b64 	%rd370, %rd276;
	and.b64  	%rd371, %rd282, %rd370;
	xor.b64  	%rd372, %rd371, %rd295;
	xor.b64  	%rd373, %rd300, %rd16;
	xor.b64  	%rd374, %rd373, %rd250;
	xor.b64  	%rd375, %rd315, %rd374;
	xor.b64  	%rd376, %rd375, %rd330;
	xor.b64  	%rd377, %rd376, %rd345;
	xor.b64  	%rd378, %rd377, %rd360;
	xor.b64  	%rd379, %rd318, %rd303;
	xor.b64  	%rd380, %rd379, %rd333;
	xor.b64  	%rd381, %rd380, %rd348;
	xor.b64  	%rd382, %rd381, %rd363;
	xor.b64  	%rd383, %rd321, %rd306;
	xor.b64  	%rd384, %rd383, %rd336;
	xor.b64  	%rd385, %rd384, %rd351;
	xor.b64  	%rd386, %rd385, %rd366;
	xor.b64  	%rd387, %rd324, %rd309;
	xor.b64  	%rd388, %rd387, %rd339;
	xor.b64  	%rd389, %rd388, %rd354;
	xor.b64  	%rd390, %rd389, %rd369;
	xor.b64  	%rd391, %rd327, %rd312;
	xor.b64  	%rd392, %rd391, %rd342;
	xor.b64  	%rd393, %rd392, %rd357;
	xor.b64  	%rd394, %rd393, %rd372;
	mov.b64 	{%r210, %r211}, %rd382;
	shf.l.wrap.b32 	%r212, %r210, %r211, 1;
	shf.l.wrap.b32 	%r213, %r211, %r210, 1;
	mov.b64 	%rd395, {%r213, %r212};
	xor.b64  	%rd396, %rd395, %rd394;
	mov.b64 	{%r214, %r215}, %rd386;
	shf.l.wrap.b32 	%r216, %r214, %r215, 1;
	shf.l.wrap.b32 	%r217, %r215, %r214, 1;
	mov.b64 	%rd397, {%r217, %r216};
	xor.b64  	%rd398, %rd397, %rd378;
	mov.b64 	{%r218, %r219}, %rd390;
	shf.l.wrap.b32 	%r220, %r218, %r219, 1;
	shf.l.wrap.b32 	%r221, %r219, %r218, 1;
	mov.b64 	%rd399, {%r221, %r220};
	xor.b64  	%rd400, %rd399, %rd382;
	mov.b64 	{%r222, %r223}, %rd394;
	shf.l.wrap.b32 	%r224, %r222, %r223, 1;
	shf.l.wrap.b32 	%r225, %r223, %r222, 1;
	mov.b64 	%rd401, {%r225, %r224};
	xor.b64  	%rd402, %rd401, %rd386;
	mov.b64 	{%r226, %r227}, %rd378;
	shf.l.wrap.b32 	%r228, %r226, %r227, 1;
	shf.l.wrap.b32 	%r229, %r227, %r226, 1;
	mov.b64 	%rd403, {%r229, %r228};
	xor.b64  	%rd404, %rd403, %rd390;
	xor.b64  	%rd405, %rd374, %rd396;
	xor.b64  	%rd406, %rd315, %rd396;
	xor.b64  	%rd407, %rd330, %rd396;
	xor.b64  	%rd408, %rd345, %rd396;
	xor.b64  	%rd409, %rd360, %rd396;
	xor.b64  	%rd410, %rd303, %rd398;
	xor.b64  	%rd411, %rd318, %rd398;
	xor.b64  	%rd412, %rd333, %rd398;
	xor.b64  	%rd413, %rd348, %rd398;
	xor.b64  	%rd414, %rd363, %rd398;
	xor.b64  	%rd415, %rd306, %rd400;
	xor.b64  	%rd416, %rd321, %rd400;
	xor.b64  	%rd417, %rd336, %rd400;
	xor.b64  	%rd418, %rd351, %rd400;
	xor.b64  	%rd419, %rd366, %rd400;
	xor.b64  	%rd420, %rd309, %rd402;
	xor.b64  	%rd421, %rd324, %rd402;
	xor.b64  	%rd422, %rd339, %rd402;
	xor.b64  	%rd423, %rd354, %rd402;
	xor.b64  	%rd424, %rd369, %rd402;
	xor.b64  	%rd425, %rd312, %rd404;
	xor.b64  	%rd426, %rd327, %rd404;
	xor.b64  	%rd427, %rd342, %rd404;
	xor.b64  	%rd428, %rd357, %rd404;
	xor.b64  	%rd429, %rd372, %rd404;
	mov.b64 	{%r230, %r231}, %rd410;
	shf.l.wrap.b32 	%r232, %r230, %r231, 1;
	shf.l.wrap.b32 	%r233, %r231, %r230, 1;
	mov.b64 	%rd430, {%r233, %r232};
	mov.b64 	{%r234, %r235}, %rd415;
	shf.l.wrap.b32 	%r236, %r235, %r234, 30;
	shf.l.wrap.b32 	%r237, %r234, %r235, 30;
	mov.b64 	%rd431, {%r237, %r236};
	mov.b64 	{%r238, %r239}, %rd420;
	shf.l.wrap.b32 	%r240, %r238, %r239, 28;
	shf.l.wrap.b32 	%r241, %r239, %r238, 28;
	mov.b64 	%rd432, {%r241, %r240};
	mov.b64 	{%r242, %r243}, %rd425;
	shf.l.wrap.b32 	%r244, %r242, %r243, 27;
	shf.l.wrap.b32 	%r245, %r243, %r242, 27;
	mov.b64 	%rd433, {%r245, %r244};
	mov.b64 	{%r246, %r247}, %rd406;
	shf.l.wrap.b32 	%r248, %r247, %r246, 4;
	shf.l.wrap.b32 	%r249, %r246, %r247, 4;
	mov.b64 	%rd434, {%r249, %r248};
	mov.b64 	{%r250, %r251}, %rd411;
	shf.l.wrap.b32 	%r252, %r251, %r250, 12;
	shf.l.wrap.b32 	%r253, %r250, %r251, 12;
	mov.b64 	%rd435, {%r253, %r252};
	mov.b64 	{%r254, %r255}, %rd416;
	shf.l.wrap.b32 	%r256, %r254, %r255, 6;
	shf.l.wrap.b32 	%r257, %r255, %r254, 6;
	mov.b64 	%rd436, {%r257, %r256};
	mov.b64 	{%r258, %r259}, %rd421;
	shf.l.wrap.b32 	%r260, %r259, %r258, 23;
	shf.l.wrap.b32 	%r261, %r258, %r259, 23;
	mov.b64 	%rd437, {%r261, %r260};
	mov.b64 	{%r262, %r263}, %rd426;
	shf.l.wrap.b32 	%r264, %r262, %r263, 20;
	shf.l.wrap.b32 	%r265, %r263, %r262, 20;
	mov.b64 	%rd438, {%r265, %r264};
	mov.b64 	{%r266, %r267}, %rd407;
	shf.l.wrap.b32 	%r268, %r266, %r267, 3;
	shf.l.wrap.b32 	%r269, %r267, %r266, 3;
	mov.b64 	%rd439, {%r269, %r268};
	mov.b64 	{%r270, %r271}, %rd412;
	shf.l.wrap.b32 	%r272, %r270, %r271, 10;
	shf.l.wrap.b32 	%r273, %r271, %r270, 10;
	mov.b64 	%rd440, {%r273, %r272};
	mov.b64 	{%r274, %r275}, %rd417;
	shf.l.wrap.b32 	%r276, %r275, %r274, 11;
	shf.l.wrap.b32 	%r277, %r274, %r275, 11;
	mov.b64 	%rd441, {%r277, %r276};
	mov.b64 	{%r278, %r279}, %rd422;
	shf.l.wrap.b32 	%r280, %r278, %r279, 25;
	shf.l.wrap.b32 	%r281, %r279, %r278, 25;
	mov.b64 	%rd442, {%r281, %r280};
	mov.b64 	{%r282, %r283}, %rd427;
	shf.l.wrap.b32 	%r284, %r283, %r282, 7;
	shf.l.wrap.b32 	%r285, %r282, %r283, 7;
	mov.b64 	%rd443, {%r285, %r284};
	mov.b64 	{%r286, %r287}, %rd408;
	shf.l.wrap.b32 	%r288, %r287, %r286, 9;
	shf.l.wrap.b32 	%r289, %r286, %r287, 9;
	mov.b64 	%rd444, {%r289, %r288};
	mov.b64 	{%r290, %r291}, %rd413;
	shf.l.wrap.b32 	%r292, %r291, %r290, 13;
	shf.l.wrap.b32 	%r293, %r290, %r291, 13;
	mov.b64 	%rd445, {%r293, %r292};
	mov.b64 	{%r294, %r295}, %rd418;
	shf.l.wrap.b32 	%r296, %r294, %r295, 15;
	shf.l.wrap.b32 	%r297, %r295, %r294, 15;
	mov.b64 	%rd446, {%r297, %r296};
	mov.b64 	{%r298, %r299}, %rd423;
	shf.l.wrap.b32 	%r300, %r298, %r299, 21;
	shf.l.wrap.b32 	%r301, %r299, %r298, 21;
	mov.b64 	%rd447, {%r301, %r300};
	mov.b64 	{%r302, %r303}, %rd428;
	shf.l.wrap.b32 	%r304, %r302, %r303, 8;
	shf.l.wrap.b32 	%r305, %r303, %r302, 8;
	mov.b64 	%rd448, {%r305, %r304};
	mov.b64 	{%r306, %r307}, %rd409;
	shf.l.wrap.b32 	%r308, %r306, %r307, 18;
	shf.l.wrap.b32 	%r309, %r307, %r306, 18;
	mov.b64 	%rd449, {%r309, %r308};
	mov.b64 	{%r310, %r311}, %rd414;
	shf.l.wrap.b32 	%r312, %r310, %r311, 2;
	shf.l.wrap.b32 	%r313, %r311, %r310, 2;
	mov.b64 	%rd450, {%r313, %r312};
	mov.b64 	{%r314, %r315}, %rd419;
	shf.l.wrap.b32 	%r316, %r315, %r314, 29;
	shf.l.wrap.b32 	%r317, %r314, %r315, 29;
	mov.b64 	%rd451, {%r317, %r316};
	mov.b64 	{%r318, %r319}, %rd424;
	shf.l.wrap.b32 	%r320, %r319, %r318, 24;
	shf.l.wrap.b32 	%r321, %r318, %r319, 24;
	mov.b64 	%rd452, {%r321, %r320};
	mov.b64 	{%r322, %r323}, %rd429;
	shf.l.wrap.b32 	%r324, %r322, %r323, 14;
	shf.l.wrap.b32 	%r325, %r323, %r322, 14;
	mov.b64 	%rd453, {%r325, %r324};
	not.b64 	%rd454, %rd435;
	and.b64  	%rd455, %rd441, %rd454;
	not.b64 	%rd456, %rd441;
	and.b64  	%rd457, %rd447, %rd456;
	xor.b64  	%rd458, %rd457, %rd435;
	not.b64 	%rd459, %rd447;
	and.b64  	%rd460, %rd453, %rd459;
	xor.b64  	%rd461, %rd460, %rd441;
	not.b64 	%rd462, %rd453;
	and.b64  	%rd463, %rd405, %rd462;
	xor.b64  	%rd464, %rd463, %rd447;
	not.b64 	%rd465, %rd405;
	and.b64  	%rd466, %rd435, %rd465;
	xor.b64  	%rd467, %rd466, %rd453;
	not.b64 	%rd468, %rd438;
	and.b64  	%rd469, %rd439, %rd468;
	xor.b64  	%rd470, %rd469, %rd432;
	not.b64 	%rd471, %rd439;
	and.b64  	%rd472, %rd445, %rd471;
	xor.b64  	%rd473, %rd472, %rd438;
	not.b64 	%rd474, %rd445;
	and.b64  	%rd475, %rd451, %rd474;
	xor.b64  	%rd476, %rd475, %rd439;
	not.b64 	%rd477, %rd451;
	and.b64  	%rd478, %rd432, %rd477;
	xor.b64  	%rd479, %rd478, %rd445;
	not.b64 	%rd480, %rd432;
	and.b64  	%rd481, %rd438, %rd480;
	xor.b64  	%rd482, %rd481, %rd451;
	not.b64 	%rd483, %rd436;
	and.b64  	%rd484, %rd442, %rd483;
	xor.b64  	%rd485, %rd484, %rd430;
	not.b64 	%rd486, %rd442;
	and.b64  	%rd487, %rd448, %rd486;
	xor.b64  	%rd488, %rd487, %rd436;
	not.b64 	%rd489, %rd448;
	and.b64  	%rd490, %rd449, %rd489;
	xor.b64  	%rd491, %rd490, %rd442;
	not.b64 	%rd492, %rd449;
	and.b64  	%rd493, %rd430, %rd492;
	xor.b64  	%rd494, %rd493, %rd448;
	not.b64 	%rd495, %rd430;
	and.b64  	%rd496, %rd436, %rd495;
	xor.b64  	%rd497, %rd496, %rd449;
	not.b64 	%rd498, %rd434;
	and.b64  	%rd499, %rd440, %rd498;
	xor.b64  	%rd500, %rd499, %rd433;
	not.b64 	%rd501, %rd440;
	and.b64  	%rd502, %rd446, %rd501;
	xor.b64  	%rd503, %rd502, %rd434;
	not.b64 	%rd504, %rd446;
	and.b64  	%rd505, %rd452, %rd504;
	xor.b64  	%rd506, %rd505, %rd440;
	not.b64 	%rd507, %rd452;
	and.b64  	%rd508, %rd433, %rd507;
	xor.b64  	%rd509, %rd508, %rd446;
	not.b64 	%rd510, %rd433;
	and.b64  	%rd511, %rd434, %rd510;
	xor.b64  	%rd512, %rd511, %rd452;
	not.b64 	%rd513, %rd437;
	and.b64  	%rd514, %rd443, %rd513;
	xor.b64  	%rd515, %rd514, %rd431;
	not.b64 	%rd516, %rd443;
	and.b64  	%rd517, %rd444, %rd516;
	xor.b64  	%rd518, %rd517, %rd437;
	not.b64 	%rd519, %rd444;
	and.b64  	%rd520, %rd450, %rd519;
	xor.b64  	%rd521, %rd520, %rd443;
	not.b64 	%rd522, %rd450;
	and.b64  	%rd523, %rd431, %rd522;
	xor.b64  	%rd524, %rd523, %rd444;
	not.b64 	%rd525, %rd431;
	and.b64  	%rd526, %rd437, %rd525;
	xor.b64  	%rd527, %rd526, %rd450;
	xor.b64  	%rd528, %rd455, %rd17;
	xor.b64  	%rd529, %rd528, %rd405;
	xor.b64  	%rd530, %rd470, %rd529;
	xor.b64  	%rd531, %rd530, %rd485;
	xor.b64  	%rd532, %rd531, %rd500;
	xor.b64  	%rd533, %rd532, %rd515;
	xor.b64  	%rd534, %rd473, %rd458;
	xor.b64  	%rd535, %rd534, %rd488;
	xor.b64  	%rd536, %rd535, %rd503;
	xor.b64  	%rd537, %rd536, %rd518;
	xor.b64  	%rd538, %rd476, %rd461;
	xor.b64  	%rd539, %rd538, %rd491;
	xor.b64  	%rd540, %rd539, %rd506;
	xor.b64  	%rd541, %rd540, %rd521;
	xor.b64  	%rd542, %rd479, %rd464;
	xor.b64  	%rd543, %rd542, %rd494;
	xor.b64  	%rd544, %rd543, %rd509;
	xor.b64  	%rd545, %rd544, %rd524;
	xor.b64  	%rd546, %rd482, %rd467;
	xor.b64  	%rd547, %rd546, %rd497;
	xor.b64  	%rd548, %rd547, %rd512;
	xor.b64  	%rd549, %rd548, %rd527;
	mov.b64 	{%r326, %r327}, %rd537;
	shf.l.wrap.b32 	%r328, %r326, %r327, 1;
	shf.l.wrap.b32 	%r329, %r327, %r326, 1;
	mov.b64 	%rd550, {%r329, %r328};
	xor.b64  	%rd551, %rd550, %rd549;
	mov.b64 	{%r330, %r331}, %rd541;
	shf.l.wrap.b32 	%r332, %r330, %r331, 1;
	shf.l.wrap.b32 	%r333, %r331, %r330, 1;
	mov.b64 	%rd552, {%r333, %r332};
	xor.b64  	%rd553, %rd552, %rd533;
	mov.b64 	{%r334, %r335}, %rd545;
	shf.l.wrap.b32 	%r336, %r334, %r335, 1;
	shf.l.wrap.b32 	%r337, %r335, %r334, 1;
	mov.b64 	%rd554, {%r337, %r336};
	xor.b64  	%rd555, %rd554, %rd537;
	mov.b64 	{%r338, %r339}, %rd549;
	shf.l.wrap.b32 	%r340, %r338, %r339, 1;
	shf.l.wrap.b32 	%r341, %r339, %r338, 1;
	mov.b64 	%rd556, {%r341, %r340};
	xor.b64  	%rd557, %rd556, %rd541;
	mov.b64 	{%r342, %r343}, %rd533;
	shf.l.wrap.b32 	%r344, %r342, %r343, 1;
	shf.l.wrap.b32 	%r345, %r343, %r342, 1;
	mov.b64 	%rd558, {%r345, %r344};
	xor.b64  	%rd559, %rd558, %rd545;
	xor.b64  	%rd560, %rd529, %rd551;
	xor.b64  	%rd561, %rd470, %rd551;
	xor.b64  	%rd562, %rd485, %rd551;
	xor.b64  	%rd563, %rd500, %rd551;
	xor.b64  	%rd564, %rd515, %rd551;
	xor.b64  	%rd565, %rd458, %rd553;
	xor.b64  	%rd566, %rd473, %rd553;
	xor.b64  	%rd567, %rd488, %rd553;
	xor.b64  	%rd568, %rd503, %rd553;
	xor.b64  	%rd569, %rd518, %rd553;
	xor.b64  	%rd570, %rd461, %rd555;
	xor.b64  	%rd571, %rd476, %rd555;
	xor.b64  	%rd572, %rd491, %rd555;
	xor.b64  	%rd573, %rd506, %rd555;
	xor.b64  	%rd574, %rd521, %rd555;
	xor.b64  	%rd575, %rd464, %rd557;
	xor.b64  	%rd576, %rd479, %rd557;
	xor.b64  	%rd577, %rd494, %rd557;
	xor.b64  	%rd578, %rd509, %rd557;
	xor.b64  	%rd579, %rd524, %rd557;
	xor.b64  	%rd580, %rd467, %rd559;
	xor.b64  	%rd581, %rd482, %rd559;
	xor.b64  	%rd582, %rd497, %rd559;
	xor.b64  	%rd583, %rd512, %rd559;
	xor.b64  	%rd584, %rd527, %rd559;
	mov.b64 	{%r346, %r347}, %rd565;
	shf.l.wrap.b32 	%r348, %r346, %r347, 1;
	shf.l.wrap.b32 	%r349, %r347, %r346, 1;
	mov.b64 	%rd585, {%r349, %r348};
	mov.b64 	{%r350, %r351}, %rd570;
	shf.l.wrap.b32 	%r352, %r351, %r350, 30;
	shf.l.wrap.b32 	%r353, %r350, %r351, 30;
	mov.b64 	%rd586, {%r353, %r352};
	mov.b64 	{%r354, %r355}, %rd575;
	shf.l.wrap.b32 	%r356, %r354, %r355, 28;
	shf.l.wrap.b32 	%r357, %r355, %r354, 28;
	mov.b64 	%rd587, {%r357, %r356};
	mov.b64 	{%r358, %r359}, %rd580;
	shf.l.wrap.b32 	%r360, %r358, %r359, 27;
	shf.l.wrap.b32 	%r361, %r359, %r358, 27;
	mov.b64 	%rd588, {%r361, %r360};
	mov.b64 	{%r362, %r363}, %rd561;
	shf.l.wrap.b32 	%r364, %r363, %r362, 4;
	shf.l.wrap.b32 	%r365, %r362, %r363, 4;
	mov.b64 	%rd589, {%r365, %r364};
	mov.b64 	{%r366, %r367}, %rd566;
	shf.l.wrap.b32 	%r368, %r367, %r366, 12;
	shf.l.wrap.b32 	%r369, %r366, %r367, 12;
	mov.b64 	%rd590, {%r369, %r368};
	mov.b64 	{%r370, %r371}, %rd571;
	shf.l.wrap.b32 	%r372, %r370, %r371, 6;
	shf.l.wrap.b32 	%r373, %r371, %r370, 6;
	mov.b64 	%rd591, {%r373, %r372};
	mov.b64 	{%r374, %r375}, %rd576;
	shf.l.wrap.b32 	%r376, %r375, %r374, 23;
	shf.l.wrap.b32 	%r377, %r374, %r375, 23;
	mov.b64 	%rd592, {%r377, %r376};
	mov.b64 	{%r378, %r379}, %rd581;
	shf.l.wrap.b32 	%r380, %r378, %r379, 20;
	shf.l.wrap.b32 	%r381, %r379, %r378, 20;
	mov.b64 	%rd593, {%r381, %r380};
	mov.b64 	{%r382, %r383}, %rd562;
	shf.l.wrap.b32 	%r384, %r382, %r383, 3;
	shf.l.wrap.b32 	%r385, %r383, %r382, 3;
	mov.b64 	%rd594, {%r385, %r384};
	mov.b64 	{%r386, %r387}, %rd567;
	shf.l.wrap.b32 	%r388, %r386, %r387, 10;
	shf.l.wrap.b32 	%r389, %r387, %r386, 10;
	mov.b64 	%rd595, {%r389, %r388};
	mov.b64 	{%r390, %r391}, %rd572;
	shf.l.wrap.b32 	%r392, %r391, %r390, 11;
	shf.l.wrap.b32 	%r393, %r390, %r391, 11;
	mov.b64 	%rd596, {%r393, %r392};
	mov.b64 	{%r394, %r395}, %rd577;
	shf.l.wrap.b32 	%r396, %r394, %r395, 25;
	shf.l.wrap.b32 	%r397, %r395, %r394, 25;
	mov.b64 	%rd597, {%r397, %r396};
	mov.b64 	{%r398, %r399}, %rd582;
	shf.l.wrap.b32 	%r400, %r399, %r398, 7;
	shf.l.wrap.b32 	%r401, %r398, %r399, 7;
	mov.b64 	%rd598, {%r401, %r400};
	mov.b64 	{%r402, %r403}, %rd563;
	shf.l.wrap.b32 	%r404, %r403, %r402, 9;
	shf.l.wrap.b32 	%r405, %r402, %r403, 9;
	mov.b64 	%rd599, {%r405, %r404};
	mov.b64 	{%r406, %r407}, %rd568;
	shf.l.wrap.b32 	%r408, %r407, %r406, 13;
	shf.l.wrap.b32 	%r409, %r406, %r407, 13;
	mov.b64 	%rd600, {%r409, %r408};
	mov.b64 	{%r410, %r411}, %rd573;
	shf.l.wrap.b32 	%r412, %r410, %r411, 15;
	shf.l.wrap.b32 	%r413, %r411, %r410, 15;
	mov.b64 	%rd601, {%r413, %r412};
	mov.b64 	{%r414, %r415}, %rd578;
	shf.l.wrap.b32 	%r416, %r414, %r415, 21;
	shf.l.wrap.b32 	%r417, %r415, %r414, 21;
	mov.b64 	%rd602, {%r417, %r416};
	mov.b64 	{%r418, %r419}, %rd583;
	shf.l.wrap.b32 	%r420, %r418, %r419, 8;
	shf.l.wrap.b32 	%r421, %r419, %r418, 8;
	mov.b64 	%rd603, {%r421, %r420};
	mov.b64 	{%r422, %r423}, %rd564;
	shf.l.wrap.b32 	%r424, %r422, %r423, 18;
	shf.l.wrap.b32 	%r425, %r423, %r422, 18;
	mov.b64 	%rd604, {%r425, %r424};
	mov.b64 	{%r426, %r427}, %rd569;
	shf.l.wrap.b32 	%r428, %r426, %r427, 2;
	shf.l.wrap.b32 	%r429, %r427, %r426, 2;
	mov.b64 	%rd605, {%r429, %r428};
	mov.b64 	{%r430, %r431}, %rd574;
	shf.l.wrap.b32 	%r432, %r431, %r430, 29;
	shf.l.wrap.b32 	%r433, %r430, %r431, 29;
	mov.b64 	%rd606, {%r433, %r432};
	mov.b64 	{%r434, %r435}, %rd579;
	shf.l.wrap.b32 	%r436, %r435, %r434, 24;
	shf.l.wrap.b32 	%r437, %r434, %r435, 24;
	mov.b64 	%rd607, {%r437, %r436};
	mov.b64 	{%r438, %r439}, %rd584;
	shf.l.wrap.b32 	%r440, %r438, %r439, 14;
	shf.l.wrap.b32 	%r441, %r439, %r438, 14;
	mov.b64 	%rd608, {%r441, %r440};
	not.b64 	%rd609, %rd590;
	and.b64  	%rd610, %rd596, %rd609;
	not.b64 	%rd611, %rd596;
	and.b64  	%rd612, %rd602, %rd611;
	xor.b64  	%rd613, %rd612, %rd590;
	not.b64 	%rd614, %rd602;
	and.b64  	%rd615, %rd608, %rd614;
	xor.b64  	%rd616, %rd615, %rd596;
	not.b64 	%rd617, %rd608;
	and.b64  	%rd618, %rd560, %rd617;
	xor.b64  	%rd619, %rd618, %rd602;
	not.b64 	%rd620, %rd560;
	and.b64  	%rd621, %rd590, %rd620;
	xor.b64  	%rd622, %rd621, %rd608;
	not.b64 	%rd623, %rd593;
	and.b64  	%rd624, %rd594, %rd623;
	xor.b64  	%rd625, %rd624, %rd587;
	not.b64 	%rd626, %rd594;
	and.b64  	%rd627, %rd600, %rd626;
	xor.b64  	%rd628, %rd627, %rd593;
	not.b64 	%rd629, %rd600;
	and.b64  	%rd630, %rd606, %rd629;
	xor.b64  	%rd631, %rd630, %rd594;
	not.b64 	%rd632, %rd606;
	and.b64  	%rd633, %rd587, %rd632;
	xor.b64  	%rd634, %rd633, %rd600;
	not.b64 	%rd635, %rd587;
	and.b64  	%rd636, %rd593, %rd635;
	xor.b64  	%rd637, %rd636, %rd606;
	not.b64 	%rd638, %rd591;
	and.b64  	%rd639, %rd597, %rd638;
	xor.b64  	%rd640, %rd639, %rd585;
	not.b64 	%rd641, %rd597;
	and.b64  	%rd642, %rd603, %rd641;
	xor.b64  	%rd643, %rd642, %rd591;
	not.b64 	%rd644, %rd603;
	and.b64  	%rd645, %rd604, %rd644;
	xor.b64  	%rd646, %rd645, %rd597;
	not.b64 	%rd647, %rd604;
	and.b64  	%rd648, %rd585, %rd647;
	xor.b64  	%rd649, %rd648, %rd603;
	not.b64 	%rd650, %rd585;
	and.b64  	%rd651, %rd591, %rd650;
	xor.b64  	%rd652, %rd651, %rd604;
	not.b64 	%rd653, %rd589;
	and.b64  	%rd654, %rd595, %rd653;
	xor.b64  	%rd655, %rd654, %rd588;
	not.b64 	%rd656, %rd595;
	and.b64  	%rd657, %rd601, %rd656;
	xor.b64  	%rd658, %rd657, %rd589;
	not.b64 	%rd659, %rd601;
	and.b64  	%rd660, %rd607, %rd659;
	xor.b64  	%rd661, %rd660, %rd595;
	not.b64 	%rd662, %rd607;
	and.b64  	%rd663, %rd588, %rd662;
	xor.b64  	%rd664, %rd663, %rd601;
	not.b64 	%rd665, %rd588;
	and.b64  	%rd666, %rd589, %rd665;
	xor.b64  	%rd667, %rd666, %rd607;
	not.b64 	%rd668, %rd592;
	and.b64  	%rd669, %rd598, %rd668;
	xor.b64  	%rd670, %rd669, %rd586;
	not.b64 	%rd671, %rd598;
	and.b64  	%rd672, %rd599, %rd671;
	xor.b64  	%rd673, %rd672, %rd592;
	not.b64 	%rd674, %rd599;
	and.b64  	%rd675, %rd605, %rd674;
	xor.b64  	%rd676, %rd675, %rd598;
	not.b64 	%rd677, %rd605;
	and.b64  	%rd678, %rd586, %rd677;
	xor.b64  	%rd679, %rd678, %rd599;
	not.b64 	%rd680, %rd586;
	and.b64  	%rd681, %rd592, %rd680;
	xor.b64  	%rd682, %rd681, %rd605;
	xor.b64  	%rd684, %rd610, %rd683;
	xor.b64  	%rd685, %rd684, %rd560;
	xor.b64  	%rd686, %rd625, %rd685;
	xor.b64  	%rd687, %rd686, %rd640;
	xor.b64  	%rd688, %rd687, %rd655;
	xor.b64  	%rd689, %rd688, %rd670;
	xor.b64  	%rd690, %rd628, %rd613;
	xor.b64  	%rd691, %rd690, %rd643;
	xor.b64  	%rd692, %rd691, %rd658;
	xor.b64  	%rd693, %rd692, %rd673;
	xor.b64  	%rd694, %rd631, %rd616;
	xor.b64  	%rd695, %rd694, %rd646;
	xor.b64  	%rd696, %rd695, %rd661;
	xor.b64  	%rd697, %rd696, %rd676;
	xor.b64  	%rd698, %rd634, %rd619;
	xor.b64  	%rd699, %rd698, %rd649;
	xor.b64  	%rd700, %rd699, %rd664;
	xor.b64  	%rd701, %rd700, %rd679;
	xor.b64  	%rd702, %rd637, %rd622;
	xor.b64  	%rd703, %rd702, %rd652;
	xor.b64  	%rd704, %rd703, %rd667;
	xor.b64  	%rd705, %rd704, %rd682;
	mov.b64 	{%r442, %r443}, %rd693;
	shf.l.wrap.b32 	%r444, %r442, %r443, 1;
	shf.l.wrap.b32 	%r445, %r443, %r442, 1;
	mov.b64 	%rd706, {%r445, %r444};
	xor.b64  	%rd707, %rd706, %rd705;
	mov.b64 	{%r446, %r447}, %rd697;
	shf.l.wrap.b32 	%r448, %r446, %r447, 1;
	shf.l.wrap.b32 	%r449, %r447, %r446, 1;
	mov.b64 	%rd708, {%r449, %r448};
	xor.b64  	%rd709, %rd708, %rd689;
	mov.b64 	{%r450, %r451}, %rd701;
	shf.l.wrap.b32 	%r452, %r450, %r451, 1;
	shf.l.wrap.b32 	%r453, %r451, %r450, 1;
	mov.b64 	%rd710, {%r453, %r452};
	xor.b64  	%rd711, %rd710, %rd693;
	mov.b64 	{%r454, %r455}, %rd705;
	shf.l.wrap.b32 	%r456, %r454, %r455, 1;
	shf.l.wrap.b32 	%r457, %r455, %r454, 1;
	mov.b64 	%rd712, {%r457, %r456};
	xor.b64  	%rd713, %rd712, %rd697;
	mov.b64 	{%r458, %r459}, %rd689;
	shf.l.wrap.b32 	%r460, %r458, %r459, 1;
	shf.l.wrap.b32 	%r461, %r459, %r458, 1;
	mov.b64 	%rd714, {%r461, %r460};
	xor.b64  	%rd715, %rd714, %rd701;
	xor.b64  	%rd716, %rd685, %rd707;
	xor.b64  	%rd717, %rd625, %rd707;
	xor.b64  	%rd718, %rd640, %rd707;
	xor.b64  	%rd719, %rd655, %rd707;
	xor.b64  	%rd720, %rd670, %rd707;
	xor.b64  	%rd721, %rd613, %rd709;
	xor.b64  	%rd722, %rd628, %rd709;
	xor.b64  	%rd723, %rd643, %rd709;
	xor.b64  	%rd724, %rd658, %rd709;
	xor.b64  	%rd725, %rd673, %rd709;
	xor.b64  	%rd726, %rd616, %rd711;
	xor.b64  	%rd727, %rd631, %rd711;
	xor.b64  	%rd728, %rd646, %rd711;
	xor.b64  	%rd729, %rd661, %rd711;
	xor.b64  	%rd730, %rd676, %rd711;
	xor.b64  	%rd731, %rd619, %rd713;
	xor.b64  	%rd732, %rd634, %rd713;
	xor.b64  	%rd733, %rd649, %rd713;
	xor.b64  	%rd734, %rd664, %rd713;
	xor.b64  	%rd735, %rd679, %rd713;
	xor.b64  	%rd736, %rd622, %rd715;
	xor.b64  	%rd737, %rd637, %rd715;
	xor.b64  	%rd738, %rd652, %rd715;
	xor.b64  	%rd739, %rd667, %rd715;
	xor.b64  	%rd740, %rd682, %rd715;
	mov.b64 	{%r462, %r463}, %rd721;
	shf.l.wrap.b32 	%r464, %r462, %r463, 1;
	shf.l.wrap.b32 	%r465, %r463, %r462, 1;
	mov.b64 	%rd741, {%r465, %r464};
	mov.b64 	{%r466, %r467}, %rd726;
	shf.l.wrap.b32 	%r468, %r467, %r466, 30;
	shf.l.wrap.b32 	%r469, %r466, %r467, 30;
	mov.b64 	%rd742, {%r469, %r468};
	mov.b64 	{%r470, %r471}, %rd731;
	shf.l.wrap.b32 	%r472, %r470, %r471, 28;
	shf.l.wrap.b32 	%r473, %r471, %r470, 28;
	mov.b64 	%rd743, {%r473, %r472};
	mov.b64 	{%r474, %r475}, %rd736;
	shf.l.wrap.b32 	%r476, %r474, %r475, 27;
	shf.l.wrap.b32 	%r477, %r475, %r474, 27;
	mov.b64 	%rd744, {%r477, %r476};
	mov.b64 	{%r478, %r479}, %rd717;
	shf.l.wrap.b32 	%r480, %r479, %r478, 4;
	shf.l.wrap.b32 	%r481, %r478, %r479, 4;
	mov.b64 	%rd745, {%r481, %r480};
	mov.b64 	{%r482, %r483}, %rd722;
	shf.l.wrap.b32 	%r484, %r483, %r482, 12;
	shf.l.wrap.b32 	%r485, %r482, %r483, 12;
	mov.b64 	%rd746, {%r485, %r484};
	mov.b64 	{%r486, %r487}, %rd727;
	shf.l.wrap.b32 	%r488, %r486, %r487, 6;
	shf.l.wrap.b32 	%r489, %r487, %r486, 6;
	mov.b64 	%rd747, {%r489, %r488};
	mov.b64 	{%r490, %r491}, %rd732;
	shf.l.wrap.b32 	%r492, %r491, %r490, 23;
	shf.l.wrap.b32 	%r493, %r490, %r491, 23;
	mov.b64 	%rd748, {%r493, %r492};
	mov.b64 	{%r494, %r495}, %rd737;
	shf.l.wrap.b32 	%r496, %r494, %r495, 20;
	shf.l.wrap.b32 	%r497, %r495, %r494, 20;
	mov.b64 	%rd749, {%r497, %r496};
	mov.b64 	{%r498, %r499}, %rd718;
	shf.l.wrap.b32 	%r500, %r498, %r499, 3;
	shf.l.wrap.b32 	%r501, %r499, %r498, 3;
	mov.b64 	%rd750, {%r501, %r500};
	mov.b64 	{%r502, %r503}, %rd723;
	shf.l.wrap.b32 	%r504, %r502, %r503, 10;
	shf.l.wrap.b32 	%r505, %r503, %r502, 10;
	mov.b64 	%rd751, {%r505, %r504};
	mov.b64 	{%r506, %r507}, %rd728;
	shf.l.wrap.b32 	%r508, %r507, %r506, 11;
	shf.l.wrap.b32 	%r509, %r506, %r507, 11;
	mov.b64 	%rd752, {%r509, %r508};
	mov.b64 	{%r510, %r511}, %rd733;
	shf.l.wrap.b32 	%r512, %r510, %r511, 25;
	shf.l.wrap.b32 	%r513, %r511, %r510, 25;
	mov.b64 	%rd753, {%r513, %r512};
	mov.b64 	{%r514, %r515}, %rd738;
	shf.l.wrap.b32 	%r516, %r515, %r514, 7;
	shf.l.wrap.b32 	%r517, %r514, %r515, 7;
	mov.b64 	%rd754, {%r517, %r516};
	mov.b64 	{%r518, %r519}, %rd719;
	shf.l.wrap.b32 	%r520, %r519, %r518, 9;
	shf.l.wrap.b32 	%r521, %r518, %r519, 9;
	mov.b64 	%rd755, {%r521, %r520};
	mov.b64 	{%r522, %r523}, %rd724;
	shf.l.wrap.b32 	%r524, %r523, %r522, 13;
	shf.l.wrap.b32 	%r525, %r522, %r523, 13;
	mov.b64 	%rd756, {%r525, %r524};
	mov.b64 	{%r526, %r527}, %rd729;
	shf.l.wrap.b32 	%r528, %r526, %r527, 15;
	shf.l.wrap.b32 	%r529, %r527, %r526, 15;
	mov.b64 	%rd757, {%r529, %r528};
	mov.b64 	{%r530, %r531}, %rd734;
	shf.l.wrap.b32 	%r532, %r530, %r531, 21;
	shf.l.wrap.b32 	%r533, %r531, %r530, 21;
	mov.b64 	%rd758, {%r533, %r532};
	mov.b64 	{%r534, %r535}, %rd739;
	shf.l.wrap.b32 	%r536, %r534, %r535, 8;
	shf.l.wrap.b32 	%r537, %r535, %r534, 8;
	mov.b64 	%rd759, {%r537, %r536};
	mov.b64 	{%r538, %r539}, %rd720;
	shf.l.wrap.b32 	%r540, %r538, %r539, 18;
	shf.l.wrap.b32 	%r541, %r539, %r538, 18;
	mov.b64 	%rd760, {%r541, %r540};
	mov.b64 	{%r542, %r543}, %rd725;
	shf.l.wrap.b32 	%r544, %r542, %r543, 2;
	shf.l.wrap.b32 	%r545, %r543, %r542, 2;
	mov.b64 	%rd761, {%r545, %r544};
	mov.b64 	{%r546, %r547}, %rd730;
	shf.l.wrap.b32 	%r548, %r547, %r546, 29;
	shf.l.wrap.b32 	%r549, %r546, %r547, 29;
	mov.b64 	%rd762, {%r549, %r548};
	mov.b64 	{%r550, %r551}, %rd735;
	shf.l.wrap.b32 	%r552, %r551, %r550, 24;
	shf.l.wrap.b32 	%r553, %r550, %r551, 24;
	mov.b64 	%rd763, {%r553, %r552};
	mov.b64 	{%r554, %r555}, %rd740;
	shf.l.wrap.b32 	%r556, %r554, %r555, 14;
	shf.l.wrap.b32 	%r557, %r555, %r554, 14;
	mov.b64 	%rd764, {%r557, %r556};
	not.b64 	%rd765, %rd746;
	and.b64  	%rd766, %rd752, %rd765;
	not.b64 	%rd767, %rd752;
	and.b64  	%rd768, %rd758, %rd767;
	xor.b64  	%rd769, %rd768, %rd746;
	not.b64 	%rd770, %rd758;
	and.b64  	%rd771, %rd764, %rd770;
	xor.b64  	%rd772, %rd771, %rd752;
	not.b64 	%rd773, %rd764;
	and.b64  	%rd774, %rd716, %rd773;
	xor.b64  	%rd775, %rd774, %rd758;
	not.b64 	%rd776, %rd716;
	and.b64  	%rd777, %rd746, %rd776;
	xor.b64  	%rd778, %rd777, %rd764;
	not.b64 	%rd779, %rd749;
	and.b64  	%rd780, %rd750, %rd779;
	xor.b64  	%rd781, %rd780, %rd743;
	not.b64 	%rd782, %rd750;
	and.b64  	%rd783, %rd756, %rd782;
	xor.b64  	%rd784, %rd783, %rd749;
	not.b64 	%rd785, %rd756;
	and.b64  	%rd786, %rd762, %rd785;
	xor.b64  	%rd787, %rd786, %rd750;
	not.b64 	%rd788, %rd762;
	and.b64  	%rd789, %rd743, %rd788;
	xor.b64  	%rd790, %rd789, %rd756;
	not.b64 	%rd791, %rd743;
	and.b64  	%rd792, %rd749, %rd791;
	xor.b64  	%rd793, %rd792, %rd762;
	not.b64 	%rd794, %rd747;
	and.b64  	%rd795, %rd753, %rd794;
	xor.b64  	%rd796, %rd795, %rd741;
	not.b64 	%rd797, %rd753;
	and.b64  	%rd798, %rd759, %rd797;
	xor.b64  	%rd799, %rd798, %rd747;
	not.b64 	%rd800, %rd759;
	and.b64  	%rd801, %rd760, %rd800;
	xor.b64  	%rd802, %rd801, %rd753;
	not.b64 	%rd803, %rd760;
	and.b64  	%rd804, %rd741, %rd803;
	xor.b64  	%rd805, %rd804, %rd759;
	not.b64 	%rd806, %rd741;
	and.b64  	%rd807, %rd747, %rd806;
	xor.b64  	%rd808, %rd807, %rd760;
	not.b64 	%rd809, %rd745;
	and.b64  	%rd810, %rd751, %rd809;
	xor.b64  	%rd811, %rd810, %rd744;
	not.b64 	%rd812, %rd751;
	and.b64  	%rd813, %rd757, %rd812;
	xor.b64  	%rd814, %rd813, %rd745;
	not.b64 	%rd815, %rd757;
	and.b64  	%rd816, %rd763, %rd815;
	xor.b64  	%rd817, %rd816, %rd751;
	not.b64 	%rd818, %rd763;
	and.b64  	%rd819, %rd744, %rd818;
	xor.b64  	%rd820, %rd819, %rd757;
	not.b64 	%rd821, %rd744;
	and.b64  	%rd822, %rd745, %rd821;
	xor.b64  	%rd823, %rd822, %rd763;
	not.b64 	%rd824, %rd748;
	and.b64  	%rd825, %rd754, %rd824;
	xor.b64  	%rd826, %rd825, %rd742;
	not.b64 	%rd827, %rd754;
	and.b64  	%rd828, %rd755, %rd827;
	xor.b64  	%rd829, %rd828, %rd748;
	not.b64 	%rd830, %rd755;
	and.b64  	%rd831, %rd761, %rd830;
	xor.b64  	%rd832, %rd831, %rd754;
	not.b64 	%rd833, %rd761;
	and.b64  	%rd834, %rd742, %rd833;
	xor.b64  	%rd835, %rd834, %rd755;
	not.b64 	%rd836, %rd742;
	and.b64  	%rd837, %rd748, %rd836;
	xor.b64  	%rd838, %rd837, %rd761;
	xor.b64  	%rd840, %rd766, %rd839;
	xor.b64  	%rd841, %rd840, %rd716;
	xor.b64  	%rd842, %rd781, %rd841;
	xor.b64  	%rd843, %rd842, %rd796;
	xor.b64  	%rd844, %rd843, %rd811;
	xor.b64  	%rd845, %rd844, %rd826;
	xor.b64  	%rd846, %rd784, %rd769;
	xor.b64  	%rd847, %rd846, %rd799;
	xor.b64  	%rd848, %rd847, %rd814;
	xor.b64  	%rd849, %rd848, %rd829;
	xor.b64  	%rd850, %rd787, %rd772;
	xor.b64  	%rd851, %rd850, %rd802;
	xor.b64  	%rd852, %rd851, %rd817;
	xor.b64  	%rd853, %rd852, %rd832;
	xor.b64  	%rd854, %rd790, %rd775;
	xor.b64  	%rd855, %rd854, %rd805;
	xor.b64  	%rd856, %rd855, %rd820;
	xor.b64  	%rd857, %rd856, %rd835;
	xor.b64  	%rd858, %rd793, %rd778;
	xor.b64  	%rd859, %rd858, %rd808;
	xor.b64  	%rd860, %rd859, %rd823;
	xor.b64  	%rd861, %rd860, %rd838;
	mov.b64 	{%r558, %r559}, %rd849;
	shf.l.wrap.b32 	%r560, %r558, %r559, 1;
	shf.l.wrap.b32 	%r561, %r559, %r558, 1;
	mov.b64 	%rd862, {%r561, %r560};
	xor.b64  	%rd863, %rd862, %rd861;
	mov.b64 	{%r562, %r563}, %rd853;
	shf.l.wrap.b32 	%r564, %r562, %r563, 1;
	shf.l.wrap.b32 	%r565, %r563, %r562, 1;
	mov.b64 	%rd864, {%r565, %r564};
	xor.b64  	%rd865, %rd864, %rd845;
	mov.b64 	{%r566, %r567}, %rd857;
	shf.l.wrap.b32 	%r568, %r566, %r567, 1;
	shf.l.wrap.b32 	%r569, %r567, %r566, 1;
	mov.b64 	%rd866, {%r569, %r568};
	xor.b64  	%rd867, %rd866, %rd849;
	mov.b64 	{%r570, %r571}, %rd861;
	shf.l.wrap.b32 	%r572, %r570, %r571, 1;
	shf.l.wrap.b32 	%r573, %r571, %r570, 1;
	mov.b64 	%rd868, {%r573, %r572};
	xor.b64  	%rd869, %rd868, %rd853;
	mov.b64 	{%r574, %r575}, %rd845;
	shf.l.wrap.b32 	%r576, %r574, %r575, 1;
	shf.l.wrap.b32 	%r577, %r575, %r574, 1;
	mov.b64 	%rd870, {%r577, %r576};
	xor.b64  	%rd871, %rd870, %rd857;
	xor.b64  	%rd872, %rd841, %rd863;
	xor.b64  	%rd873, %rd781, %rd863;
	xor.b64  	%rd874, %rd796, %rd863;
	xor.b64  	%rd875, %rd811, %rd863;
	xor.b64  	%rd876, %rd826, %rd863;
	xor.b64  	%rd877, %rd769, %rd865;
	xor.b64  	%rd878, %rd784, %rd865;
	xor.b64  	%rd879, %rd799, %rd865;
	xor.b64  	%rd880, %rd814, %rd865;
	xor.b64  	%rd881, %rd829, %rd865;
	xor.b64  	%rd882, %rd772, %rd867;
	xor.b64  	%rd883, %rd787, %rd867;
	xor.b64  	%rd884, %rd802, %rd867;
	xor.b64  	%rd885, %rd817, %rd867;
	xor.b64  	%rd886, %rd832, %rd867;
	xor.b64  	%rd887, %rd775, %rd869;
	xor.b64  	%rd888, %rd790, %rd869;
	xor.b64  	%rd889, %rd805, %rd869;
	xor.b64  	%rd890, %rd820, %rd869;
	xor.b64  	%rd891, %rd835, %rd869;
	xor.b64  	%rd892, %rd778, %rd871;
	xor.b64  	%rd893, %rd793, %rd871;
	xor.b64  	%rd894, %rd808, %rd871;
	xor.b64  	%rd895, %rd823, %rd871;
	xor.b64  	%rd896, %rd838, %rd871;
	mov.b64 	{%r578, %r579}, %rd877;
	shf.l.wrap.b32 	%r580, %r578, %r579, 1;
	shf.l.wrap.b32 	%r581, %r579, %r578, 1;
	mov.b64 	%rd897, {%r581, %r580};
	mov.b64 	{%r582, %r583}, %rd882;
	shf.l.wrap.b32 	%r584, %r583, %r582, 30;
	shf.l.wrap.b32 	%r585, %r582, %r583, 30;
	mov.b64 	%rd898, {%r585, %r584};
	mov.b64 	{%r586, %r587}, %rd887;
	shf.l.wrap.b32 	%r588, %r586, %r587, 28;
	shf.l.wrap.b32 	%r589, %r587, %r586, 28;
	mov.b64 	%rd899, {%r589, %r588};
	mov.b64 	{%r590, %r591}, %rd892;
	shf.l.wrap.b32 	%r592, %r590, %r591, 27;
	shf.l.wrap.b32 	%r593, %r591, %r590, 27;
	mov.b64 	%rd900, {%r593, %r592};
	mov.b64 	{%r594, %r595}, %rd873;
	shf.l.wrap.b32 	%r596, %r595, %r594, 4;
	shf.l.wrap.b32 	%r597, %r594, %r595, 4;
	mov.b64 	%rd901, {%r597, %r596};
	mov.b64 	{%r598, %r599}, %rd878;
	shf.l.wrap.b32 	%r600, %r599, %r598, 12;
	shf.l.wrap.b32 	%r601, %r598, %r599, 12;
	mov.b64 	%rd902, {%r601, %r600};
	mov.b64 	{%r602, %r603}, %rd883;
	shf.l.wrap.b32 	%r604, %r602, %r603, 6;
	shf.l.wrap.b32 	%r605, %r603, %r602, 6;
	mov.b64 	%rd903, {%r605, %r604};
	mov.b64 	{%r606, %r607}, %rd888;
	shf.l.wrap.b32 	%r608, %r607, %r606, 23;
	shf.l.wrap.b32 	%r609, %r606, %r607, 23;
	mov.b64 	%rd904, {%r609, %r608};
	mov.b64 	{%r610, %r611}, %rd893;
	shf.l.wrap.b32 	%r612, %r610, %r611, 20;
	shf.l.wrap.b32 	%r613, %r611, %r610, 20;
	mov.b64 	%rd905, {%r613, %r612};
	mov.b64 	{%r614, %r615}, %rd874;
	shf.l.wrap.b32 	%r616, %r614, %r615, 3;
	shf.l.wrap.b32 	%r617, %r615, %r614, 3;
	mov.b64 	%rd906, {%r617, %r616};
	mov.b64 	{%r618, %r619}, %rd879;
	shf.l.wrap.b32 	%r620, %r618, %r619, 10;
	shf.l.wrap.b32 	%r621, %r619, %r618, 10;
	mov.b64 	%rd907, {%r621, %r620};
	mov.b64 	{%r622, %r623}, %rd884;
	shf.l.wrap.b32 	%r624, %r623, %r622, 11;
	shf.l.wrap.b32 	%r625, %r622, %r623, 11;
	mov.b64 	%rd908, {%r625, %r624};
	mov.b64 	{%r626, %r627}, %rd889;
	shf.l.wrap.b32 	%r628, %r626, %r627, 25;
	shf.l.wrap.b32 	%r629, %r627, %r626, 25;
	mov.b64 	%rd909, {%r629, %r628};
	mov.b64 	{%r630, %r631}, %rd894;
	shf.l.wrap.b32 	%r632, %r631, %r630, 7;
	shf.l.wrap.b32 	%r633, %r630, %r631, 7;
	mov.b64 	%rd910, {%r633, %r632};
	mov.b64 	{%r634, %r635}, %rd875;
	shf.l.wrap.b32 	%r636, %r635, %r634, 9;
	shf.l.wrap.b32 	%r637, %r634, %r635, 9;
	mov.b64 	%rd911, {%r637, %r636};
	mov.b64 	{%r638, %r639}, %rd880;
	shf.l.wrap.b32 	%r640, %r639, %r638, 13;
	shf.l.wrap.b32 	%r641, %r638, %r639, 13;
	mov.b64 	%rd912, {%r641, %r640};
	mov.b64 	{%r642, %r643}, %rd885;
	shf.l.wrap.b32 	%r644, %r642, %r643, 15;
	shf.l.wrap.b32 	%r645, %r643, %r642, 15;
	mov.b64 	%rd913, {%r645, %r644};
	mov.b64 	{%r646, %r647}, %rd890;
	shf.l.wrap.b32 	%r648, %r646, %r647, 21;
	shf.l.wrap.b32 	%r649, %r647, %r646, 21;
	mov.b64 	%rd914, {%r649, %r648};
	mov.b64 	{%r650, %r651}, %rd895;
	shf.l.wrap.b32 	%r652, %r650, %r651, 8;
	shf.l.wrap.b32 	%r653, %r651, %r650, 8;
	mov.b64 	%rd915, {%r653, %r652};
	mov.b64 	{%r654, %r655}, %rd876;
	shf.l.wrap.b32 	%r656, %r654, %r655, 18;
	shf.l.wrap.b32 	%r657, %r655, %r654, 18;
	mov.b64 	%rd916, {%r657, %r656};
	mov.b64 	{%r658, %r659}, %rd881;
	shf.l.wrap.b32 	%r660, %r658, %r659, 2;
	shf.l.wrap.b32 	%r661, %r659, %r658, 2;
	mov.b64 	%rd917, {%r661, %r660};
	mov.b64 	{%r662, %r663}, %rd886;
	shf.l.wrap.b32 	%r664, %r663, %r662, 29;
	shf.l.wrap.b32 	%r665, %r662, %r663, 29;
	mov.b64 	%rd918, {%r665, %r664};
	mov.b64 	{%r666, %r667}, %rd891;
	shf.l.wrap.b32 	%r668, %r667, %r666, 24;
	shf.l.wrap.b32 	%r669, %r666, %r667, 24;
	mov.b64 	%rd919, {%r669, %r668};
	mov.b64 	{%r670, %r671}, %rd896;
	shf.l.wrap.b32 	%r672, %r670, %r671, 14;
	shf.l.wrap.b32 	%r673, %r671, %r670, 14;
	mov.b64 	%rd920, {%r673, %r672};
	not.b64 	%rd921, %rd902;
	and.b64  	%rd922, %rd908, %rd921;
	not.b64 	%rd923, %rd908;
	and.b64  	%rd924, %rd914, %rd923;
	xor.b64  	%rd925, %rd924, %rd902;
	not.b64 	%rd926, %rd914;
	and.b64  	%rd927, %rd920, %rd926;
	xor.b64  	%rd928, %rd927, %rd908;
	not.b64 	%rd929, %rd920;
	and.b64  	%rd930, %rd872, %rd929;
	xor.b64  	%rd931, %rd930, %rd914;
	not.b64 	%rd932, %rd872;
	and.b64  	%rd933, %rd902, %rd932;
	xor.b64  	%rd934, %rd933, %rd920;
	not.b64 	%rd935, %rd905;
	and.b64  	%rd936, %rd906, %rd935;
	xor.b64  	%rd937, %rd936, %rd899;
	not.b64 	%rd938, %rd906;
	and.b64  	%rd939, %rd912, %rd938;
	xor.b64  	%rd940, %rd939, %rd905;
	not.b64 	%rd941, %rd912;
	and.b64  	%rd942, %rd918, %rd941;
	xor.b64  	%rd943, %rd942, %rd906;
	not.b64 	%rd944, %rd918;
	and.b64  	%rd945, %rd899, %rd944;
	xor.b64  	%rd946, %rd945, %rd912;
	not.b64 	%rd947, %rd899;
	and.b64  	%rd948, %rd905, %rd947;
	xor.b64  	%rd949, %rd948, %rd918;
	not.b64 	%rd950, %rd903;
	and.b64  	%rd951, %rd909, %rd950;
	xor.b64  	%rd952, %rd951, %rd897;
	not.b64 	%rd953, %rd909;
	and.b64  	%rd954, %rd915, %rd953;
	xor.b64  	%rd955, %rd954, %rd903;
	not.b64 	%rd956, %rd915;
	and.b64  	%rd957, %rd916, %rd956;
	xor.b64  	%rd958, %rd957, %rd909;
	not.b64 	%rd959, %rd916;
	and.b64  	%rd960, %rd897, %rd959;
	xor.b64  	%rd961, %rd960, %rd915;
	not.b64 	%rd962, %rd897;
	and.b64  	%rd963, %rd903, %rd962;
	xor.b64  	%rd964, %rd963, %rd916;
	not.b64 	%rd965, %rd901;
	and.b64  	%rd966, %rd907, %rd965;
	xor.b64  	%rd967, %rd966, %rd900;
	not.b64 	%rd968, %rd907;
	and.b64  	%rd969, %rd913, %rd968;
	xor.b64  	%rd970, %rd969, %rd901;
	not.b64 	%rd971, %rd913;
	and.b64  	%rd972, %rd919, %rd971;
	xor.b64  	%rd973, %rd972, %rd907;
	not.b64 	%rd974, %rd919;
	and.b64  	%rd975, %rd900, %rd974;
	xor.b64  	%rd976, %rd975, %rd913;
	not.b64 	%rd977, %rd900;
	and.b64  	%rd978, %rd901, %rd977;
	xor.b64  	%rd979, %rd978, %rd919;
	not.b64 	%rd980, %rd904;
	and.b64  	%rd981, %rd910, %rd980;
	xor.b64  	%rd982, %rd981, %rd898;
	not.b64 	%rd983, %rd910;
	and.b64  	%rd984, %rd911, %rd983;
	xor.b64  	%rd985, %rd984, %rd904;
	not.b64 	%rd986, %rd911;
	and.b64  	%rd987, %rd917, %rd986;
	xor.b64  	%rd988, %rd987, %rd910;
	not.b64 	%rd989, %rd917;
	and.b64  	%rd990, %rd898, %rd989;
	xor.b64  	%rd991, %rd990, %rd911;
	not.b64 	%rd992, %rd898;
	and.b64  	%rd993, %rd904, %rd992;
	xor.b64  	%rd994, %rd993, %rd917;
	xor.b64  	%rd996, %rd922, %rd995;
	xor.b64  	%rd997, %rd996, %rd872;
	xor.b64  	%rd998, %rd937, %rd997;
	xor.b64  	%rd999, %rd998, %rd952;
	xor.b64  	%rd1000, %rd999, %rd967;
	xor.b64  	%rd1001, %rd1000, %rd982;
	xor.b64  	%rd1002, %rd940, %rd925;
	xor.b64  	%rd1003, %rd1002, %rd955;
	xor.b64  	%rd1004, %rd1003, %rd970;
	xor.b64  	%rd1005, %rd1004, %rd985;
	xor.b64  	%rd1006, %rd943, %rd928;
	xor.b64  	%rd1007, %rd1006, %rd958;
	xor.b64  	%rd1008, %rd1007, %rd973;
	xor.b64  	%rd1009, %rd1008, %rd988;
	xor.b64  	%rd1010, %rd946, %rd931;
	xor.b64  	%rd1011, %rd1010, %rd961;
	xor.b64  	%rd1012, %rd1011, %rd976;
	xor.b64  	%rd1013, %rd1012, %rd991;
	xor.b64  	%rd1014, %rd949, %rd934;
	xor.b64  	%rd1015, %rd1014, %rd964;
	xor.b64  	%rd1016, %rd1015, %rd979;
	xor.b64  	%rd1017, %rd1016, %rd994;
	mov.b64 	{%r674, %r675}, %rd1005;
	shf.l.wrap.b32 	%r676, %r674, %r675, 1;
	shf.l.wrap.b32 	%r677, %r675, %r674, 1;
	mov.b64 	%rd1018, {%r677, %r676};
	xor.b64  	%rd1019, %rd1018, %rd1017;
	mov.b64 	{%r678, %r679}, %rd1009;
	shf.l.wrap.b32 	%r680, %r678, %r679, 1;
	shf.l.wrap.b32 	%r681, %r679, %r678, 1;
	mov.b64 	%rd1020, {%r681, %r680};
	xor.b64  	%rd1021, %rd1020, %rd1001;
	mov.b64 	{%r682, %r683}, %rd1013;
	shf.l.wrap.b32 	%r684, %r682, %r683, 1;
	shf.l.wrap.b32 	%r685, %r683, %r682, 1;
	mov.b64 	%rd1022, {%r685, %r684};
	xor.b64  	%rd1023, %rd1022, %rd1005;
	mov.b64 	{%r686, %r687}, %rd1017;
	shf.l.wrap.b32 	%r688, %r686, %r687, 1;
	shf.l.wrap.b32 	%r689, %r687, %r686, 1;
	mov.b64 	%rd1024, {%r689, %r688};
	xor.b64  	%rd1025, %rd1024, %rd1009;
	mov.b64 	{%r690, %r691}, %rd1001;
	shf.l.wrap.b32 	%r692, %r690, %r691, 1;
	shf.l.wrap.b32 	%r693, %r691, %r690, 1;
	mov.b64 	%rd1026, {%r693, %r692};
	xor.b64  	%rd1027, %rd1026, %rd1013;
	xor.b64  	%rd1028, %rd997, %rd1019;
	xor.b64  	%rd1029, %rd937, %rd1019;
	xor.b64  	%rd1030, %rd952, %rd1019;
	xor.b64  	%rd1031, %rd967, %rd1019;
	xor.b64  	%rd1032, %rd982, %rd1019;
	xor.b64  	%rd1033, %rd925, %rd1021;
	xor.b64  	%rd1034, %rd940, %rd1021;
	xor.b64  	%rd1035, %rd955, %rd1021;
	xor.b64  	%rd1036, %rd970, %rd1021;
	xor.b64  	%rd1037, %rd985, %rd1021;
	xor.b64  	%rd1038, %rd928, %rd1023;
	xor.b64  	%rd1039, %rd943, %rd1023;
	xor.b64  	%rd1040, %rd958, %rd1023;
	xor.b64  	%rd1041, %rd973, %rd1023;
	xor.b64  	%rd1042, %rd988, %rd1023;
	xor.b64  	%rd1043, %rd931, %rd1025;
	xor.b64  	%rd1044, %rd946, %rd1025;
	xor.b64  	%rd1045, %rd961, %rd1025;
	xor.b64  	%rd1046, %rd976, %rd1025;
	xor.b64  	%rd1047, %rd991, %rd1025;
	xor.b64  	%rd1048, %rd934, %rd1027;
	xor.b64  	%rd1049, %rd949, %rd1027;
	xor.b64  	%rd1050, %rd964, %rd1027;
	xor.b64  	%rd1051, %rd979, %rd1027;
	xor.b64  	%rd1052, %rd994, %rd1027;
	mov.b64 	{%r694, %r695}, %rd1033;
	shf.l.wrap.b32 	%r696, %r694, %r695, 1;
	shf.l.wrap.b32 	%r697, %r695, %r694, 1;
	mov.b64 	%rd1053, {%r697, %r696};
	mov.b64 	{%r698, %r699}, %rd1038;
	shf.l.wrap.b32 	%r700, %r699, %r698, 30;
	shf.l.wrap.b32 	%r701, %r698, %r699, 30;
	mov.b64 	%rd1054, {%r701, %r700};
	mov.b64 	{%r702, %r703}, %rd1043;
	shf.l.wrap.b32 	%r704, %r702, %r703, 28;
	shf.l.wrap.b32 	%r705, %r703, %r702, 28;
	mov.b64 	%rd1055, {%r705, %r704};
	mov.b64 	{%r706, %r707}, %rd1048;
	shf.l.wrap.b32 	%r708, %r706, %r707, 27;
	shf.l.wrap.b32 	%r709, %r707, %r706, 27;
	mov.b64 	%rd1056, {%r709, %r708};
	mov.b64 	{%r710, %r711}, %rd1029;
	shf.l.wrap.b32 	%r712, %r711, %r710, 4;
	shf.l.wrap.b32 	%r713, %r710, %r711, 4;
	mov.b64 	%rd1057, {%r713, %r712};
	mov.b64 	{%r714, %r715}, %rd1034;
	shf.l.wrap.b32 	%r716, %r715, %r714, 12;
	shf.l.wrap.b32 	%r717, %r714, %r715, 12;
	mov.b64 	%rd1058, {%r717, %r716};
	mov.b64 	{%r718, %r719}, %rd1039;
	shf.l.wrap.b32 	%r720, %r718, %r719, 6;
	shf.l.wrap.b32 	%r721, %r719, %r718, 6;
	mov.b64 	%rd1059, {%r721, %r720};
	mov.b64 	{%r722, %r723}, %rd1044;
	shf.l.wrap.b32 	%r724, %r723, %r722, 23;
	shf.l.wrap.b32 	%r725, %r722, %r723, 23;
	mov.b64 	%rd1060, {%r725, %r724};
	mov.b64 	{%r726, %r727}, %rd1049;
	shf.l.wrap.b32 	%r728, %r726, %r727, 20;
	shf.l.wrap.b32 	%r729, %r727, %r726, 20;
	mov.b64 	%rd1061, {%r729, %r728};
	mov.b64 	{%r730, %r731}, %rd1030;
	shf.l.wrap.b32 	%r732, %r730, %r731, 3;
	shf.l.wrap.b32 	%r733, %r731, %r730, 3;
	mov.b64 	%rd1062, {%r733, %r732};
	mov.b64 	{%r734, %r735}, %rd1035;
	shf.l.wrap.b32 	%r736, %r734, %r735, 10;
	shf.l.wrap.b32 	%r737, %r735, %r734, 10;
	mov.b64 	%rd1063, {%r737, %r736};
	mov.b64 	{%r738, %r739}, %rd1040;
	shf.l.wrap.b32 	%r740, %r739, %r738, 11;
	shf.l.wrap.b32 	%r741, %r738, %r739, 11;
	mov.b64 	%rd1064, {%r741, %r740};
	mov.b64 	{%r742, %r743}, %rd1045;
	shf.l.wrap.b32 	%r744, %r742, %r743, 25;
	shf.l.wrap.b32 	%r745, %r743, %r742, 25;
	mov.b64 	%rd1065, {%r745, %r744};
	mov.b64 	{%r746, %r747}, %rd1050;
	shf.l.wrap.b32 	%r748, %r747, %r746, 7;
	shf.l.wrap.b32 	%r749, %r746, %r747, 7;
	mov.b64 	%rd1066, {%r749, %r748};
	mov.b64 	{%r750, %r751}, %rd1031;
	shf.l.wrap.b32 	%r752, %r751, %r750, 9;
	shf.l.wrap.b32 	%r753, %r750, %r751, 9;
	mov.b64 	%rd1067, {%r753, %r752};
	mov.b64 	{%r754, %r755}, %rd1036;
	shf.l.wrap.b32 	%r756, %r755, %r754, 13;
	shf.l.wrap.b32 	%r757, %r754, %r755, 13;
	mov.b64 	%rd1068, {%r757, %r756};
	mov.b64 	{%r758, %r759}, %rd1041;
	shf.l.wrap.b32 	%r760, %r758, %r759, 15;
	shf.l.wrap.b32 	%r761, %r759, %r758, 15;
	mov.b64 	%rd1069, {%r761, %r760};
	mov.b64 	{%r762, %r763}, %rd1046;
	shf.l.wrap.b32 	%r764, %r762, %r763, 21;
	shf.l.wrap.b32 	%r765, %r763, %r762, 21;
	mov.b64 	%rd1070, {%r765, %r764};
	mov.b64 	{%r766, %r767}, %rd1051;
	shf.l.wrap.b32 	%r768, %r766, %r767, 8;
	shf.l.wrap.b32 	%r769, %r767, %r766, 8;
	mov.b64 	%rd1071, {%r769, %r768};
	mov.b64 	{%r770, %r771}, %rd1032;
	shf.l.wrap.b32 	%r772, %r770, %r771, 18;
	shf.l.wrap.b32 	%r773, %r771, %r770, 18;
	mov.b64 	%rd1072, {%r773, %r772};
	mov.b64 	{%r774, %r775}, %rd1037;
	shf.l.wrap.b32 	%r776, %r774, %r775, 2;
	shf.l.wrap.b32 	%r777, %r775, %r774, 2;
	mov.b64 	%rd1073, {%r777, %r776};
	mov.b64 	{%r778, %r779}, %rd1042;
	shf.l.wrap.b32 	%r780, %r779, %r778, 29;
	shf.l.wrap.b32 	%r781, %r778, %r779, 29;
	mov.b64 	%rd1074, {%r781, %r780};
	mov.b64 	{%r782, %r783}, %rd1047;
	shf.l.wrap.b32 	%r784, %r783, %r782, 24;
	shf.l.wrap.b32 	%r785, %r782, %r783, 24;
	mov.b64 	%rd1075, {%r785, %r784};
	mov.b64 	{%r786, %r787}, %rd1052;
	shf.l.wrap.b32 	%r788, %r786, %r787, 14;
	shf.l.wrap.b32 	%r789, %r787, %r786, 14;
	mov.b64 	%rd1076, {%r789, %r788};
	not.b64 	%rd1077, %rd1058;
	and.b64  	%rd1078, %rd1064, %rd1077;
	not.b64 	%rd1079, %rd1064;
	and.b64  	%rd1080, %rd1070, %rd1079;
	xor.b64  	%rd1081, %rd1080, %rd1058;
	not.b64 	%rd1082, %rd1070;
	and.b64  	%rd1083, %rd1076, %rd1082;
	xor.b64  	%rd1084, %rd1083, %rd1064;
	not.b64 	%rd1085, %rd1076;
	and.b64  	%rd1086, %rd1028, %rd1085;
	xor.b64  	%rd1087, %rd1086, %rd1070;
	not.b64 	%rd1088, %rd1028;
	and.b64  	%rd1089, %rd1058, %rd1088;
	xor.b64  	%rd1090, %rd1089, %rd1076;
	not.b64 	%rd1091, %rd1061;
	and.b64  	%rd1092, %rd1062, %rd1091;
	xor.b64  	%rd1093, %rd1092, %rd1055;
	not.b64 	%rd1094, %rd1062;
	and.b64  	%rd1095, %rd1068, %rd1094;
	xor.b64  	%rd1096, %rd1095, %rd1061;
	not.b64 	%rd1097, %rd1068;
	and.b64  	%rd1098, %rd1074, %rd1097;
	xor.b64  	%rd1099, %rd1098, %rd1062;
	not.b64 	%rd1100, %rd1074;
	and.b64  	%rd1101, %rd1055, %rd1100;
	xor.b64  	%rd1102, %rd1101, %rd1068;
	not.b64 	%rd1103, %rd1055;
	and.b64  	%rd1104, %rd1061, %rd1103;
	xor.b64  	%rd1105, %rd1104, %rd1074;
	not.b64 	%rd1106, %rd1059;
	and.b64  	%rd1107, %rd1065, %rd1106;
	xor.b64  	%rd1108, %rd1107, %rd1053;
	not.b64 	%rd1109, %rd1065;
	and.b64  	%rd1110, %rd1071, %rd1109;
	xor.b64  	%rd1111, %rd1110, %rd1059;
	not.b64 	%rd1112, %rd1071;
	and.b64  	%rd1113, %rd1072, %rd1112;
	xor.b64  	%rd1114, %rd1113, %rd1065;
	not.b64 	%rd1115, %rd1072;
	and.b64  	%rd1116, %rd1053, %rd1115;
	xor.b64  	%rd1117, %rd1116, %rd1071;
	not.b64 	%rd1118, %rd1053;
	and.b64  	%rd1119, %rd1059, %rd1118;
	xor.b64  	%rd1120, %rd1119, %rd1072;
	not.b64 	%rd1121, %rd1057;
	and.b64  	%rd1122, %rd1063, %rd1121;
	xor.b64  	%rd1123, %rd1122, %rd1056;
	not.b64 	%rd1124, %rd1063;
	and.b64  	%rd1125, %rd1069, %rd1124;
	xor.b64  	%rd1126, %rd1125, %rd1057;
	not.b64 	%rd1127, %rd1069;
	and.b64  	%rd1128, %rd1075, %rd1127;
	xor.b64  	%rd1129, %rd1128, %rd1063;
	not.b64 	%rd1130, %rd1075;
	and.b64  	%rd1131, %rd1056, %rd1130;
	xor.b64  	%rd1132, %rd1131, %rd1069;
	not.b64 	%rd1133, %rd1056;
	and.b64  	%rd1134, %rd1057, %rd1133;
	xor.b64  	%rd1135, %rd1134, %rd1075;
	not.b64 	%rd1136, %rd1060;
	and.b64  	%rd1137, %rd1066, %rd1136;
	xor.b64  	%rd1138, %rd1137, %rd1054;
	not.b64 	%rd1139, %rd1066;
	and.b64  	%rd1140, %rd1067, %rd1139;
	xor.b64  	%rd1141, %rd1140, %rd1060;
	not.b64 	%rd1142, %rd1067;
	and.b64  	%rd1143, %rd1073, %rd1142;
	xor.b64  	%rd1144, %rd1143, %rd1066;
	not.b64 	%rd1145, %rd1073;
	and.b64  	%rd1146, %rd1054, %rd1145;
	xor.b64  	%rd1147, %rd1146, %rd1067;
	not.b64 	%rd1148, %rd1054;
	and.b64  	%rd1149, %rd1060, %rd1148;
	xor.b64  	%rd1150, %rd1149, %rd1073;
	xor.b64  	%rd1152, %rd1078, %rd1151;
	xor.b64  	%rd1153, %rd1152, %rd1028;
	xor.b64  	%rd1154, %rd1093, %rd1153;
	xor.b64  	%rd1155, %rd1154, %rd1108;
	xor.b64  	%rd1156, %rd1155, %rd1123;
	xor.b64  	%rd1157, %rd1156, %rd1138;
	xor.b64  	%rd1158, %rd1096, %rd1081;
	xor.b64  	%rd1159, %rd1158, %rd1111;
	xor.b64  	%rd1160, %rd1159, %rd1126;
	xor.b64  	%rd1161, %rd1160, %rd1141;
	xor.b64  	%rd1162, %rd1099, %rd1084;
	xor.b64  	%rd1163, %rd1162, %rd1114;
	xor.b64  	%rd1164, %rd1163, %rd1129;
	xor.b64  	%rd1165, %rd1164, %rd1144;
	xor.b64  	%rd1166, %rd1102, %rd1087;
	xor.b64  	%rd1167, %rd1166, %rd1117;
	xor.b64  	%rd1168, %rd1167, %rd1132;
	xor.b64  	%rd1169, %rd1168, %rd1147;
	xor.b64  	%rd1170, %rd1105, %rd1090;
	xor.b64  	%rd1171, %rd1170, %rd1120;
	xor.b64  	%rd1172, %rd1171, %rd1135;
	xor.b64  	%rd1173, %rd1172, %rd1150;
	mov.b64 	{%r790, %r791}, %rd1161;
	shf.l.wrap.b32 	%r792, %r790, %r791, 1;
	shf.l.wrap.b32 	%r793, %r791, %r790, 1;
	mov.b64 	%rd1174, {%r793, %r792};
	xor.b64  	%rd1175, %rd1174, %rd1173;
	mov.b64 	{%r794, %r795}, %rd1165;
	shf.l.wrap.b32 	%r796, %r794, %r795, 1;
	shf.l.wrap.b32 	%r797, %r795, %r794, 1;
	mov.b64 	%rd1176, {%r797, %r796};
	xor.b64  	%rd1177, %rd1176, %rd1157;
	mov.b64 	{%r798, %r799}, %rd1169;
	shf.l.wrap.b32 	%r800, %r798, %r799, 1;
	shf.l.wrap.b32 	%r801, %r799, %r798, 1;
	mov.b64 	%rd1178, {%r801, %r800};
	xor.b64  	%rd1179, %rd1178, %rd1161;
	mov.b64 	{%r802, %r803}, %rd1173;
	shf.l.wrap.b32 	%r804, %r802, %r803, 1;
	shf.l.wrap.b32 	%r805, %r803, %r802, 1;
	mov.b64 	%rd1180, {%r805, %r804};
	xor.b64  	%rd1181, %rd1180, %rd1165;
	mov.b64 	{%r806, %r807}, %rd1157;
	shf.l.wrap.b32 	%r808, %r806, %r807, 1;
	shf.l.wrap.b32 	%r809, %r807, %r806, 1;
	mov.b64 	%rd1182, {%r809, %r808};
	xor.b64  	%rd1183, %rd1182, %rd1169;
	xor.b64  	%rd1184, %rd1153, %rd1175;
	xor.b64  	%rd1185, %rd1093, %rd1175;
	xor.b64  	%rd1186, %rd1108, %rd1175;
	xor.b64  	%rd1187, %rd1123, %rd1175;
	xor.b64  	%rd1188, %rd1138, %rd1175;
	xor.b64  	%rd1189, %rd1081, %rd1177;
	xor.b64  	%rd1190, %rd1096, %rd1177;
	xor.b64  	%rd1191, %rd1111, %rd1177;
	xor.b64  	%rd1192, %rd1126, %rd1177;
	xor.b64  	%rd1193, %rd1141, %rd1177;
	xor.b64  	%rd1194, %rd1084, %rd1179;
	xor.b64  	%rd1195, %rd1099, %rd1179;
	xor.b64  	%rd1196, %rd1114, %rd1179;
	xor.b64  	%rd1197, %rd1129, %rd1179;
	xor.b64  	%rd1198, %rd1144, %rd1179;
	xor.b64  	%rd1199, %rd1087, %rd1181;
	xor.b64  	%rd1200, %rd1102, %rd1181;
	xor.b64  	%rd1201, %rd1117, %rd1181;
	xor.b64  	%rd1202, %rd1132, %rd1181;
	xor.b64  	%rd1203, %rd1147, %rd1181;
	xor.b64  	%rd1204, %rd1090, %rd1183;
	xor.b64  	%rd1205, %rd1105, %rd1183;
	xor.b64  	%rd1206, %rd1120, %rd1183;
	xor.b64  	%rd1207, %rd1135, %rd1183;
	xor.b64  	%rd1208, %rd1150, %rd1183;
	mov.b64 	{%r810, %r811}, %rd1189;
	shf.l.wrap.b32 	%r812, %r810, %r811, 1;
	shf.l.wrap.b32 	%r813, %r811, %r810, 1;
	mov.b64 	%rd1209, {%r813, %r812};
	mov.b64 	{%r814, %r815}, %rd1194;
	shf.l.wrap.b32 	%r816, %r815, %r814, 30;
	shf.l.wrap.b32 	%r817, %r814, %r815, 30;
	mov.b64 	%rd1210, {%r817, %r816};
	mov.b64 	{%r818, %r819}, %rd1199;
	shf.l.wrap.b32 	%r820, %r818, %r819, 28;
	shf.l.wrap.b32 	%r821, %r819, %r818, 28;
	mov.b64 	%rd1211, {%r821, %r820};
	mov.b64 	{%r822, %r823}, %rd1204;
	shf.l.wrap.b32 	%r824, %r822, %r823, 27;
	shf.l.wrap.b32 	%r825, %r823, %r822, 27;
	mov.b64 	%rd1212, {%r825, %r824};
	mov.b64 	{%r826, %r827}, %rd1185;
	shf.l.wrap.b32 	%r828, %r827, %r826, 4;
	shf.l.wrap.b32 	%r829, %r826, %r827, 4;
	mov.b64 	%rd1213, {%r829, %r828};
	mov.b64 	{%r830, %r831}, %rd1190;
	shf.l.wrap.b32 	%r832, %r831, %r830, 12;
	shf.l.wrap.b32 	%r833, %r830, %r831, 12;
	mov.b64 	%rd1214, {%r833, %r832};
	mov.b64 	{%r834, %r835}, %rd1195;
	shf.l.wrap.b32 	%r836, %r834, %r835, 6;
	shf.l.wrap.b32 	%r837, %r835, %r834, 6;
	mov.b64 	%rd1215, {%r837, %r836};
	mov.b64 	{%r838, %r839}, %rd1200;
	shf.l.wrap.b32 	%r840, %r839, %r838, 23;
	shf.l.wrap.b32 	%r841, %r838, %r839, 23;
	mov.b64 	%rd1216, {%r841, %r840};
	mov.b64 	{%r842, %r843}, %rd1205;
	shf.l.wrap.b32 	%r844, %r842, %r843, 20;
	shf.l.wrap.b32 	%r845, %r843, %r842, 20;
	mov.b64 	%rd1217, {%r845, %r844};
	mov.b64 	{%r846, %r847}, %rd1186;
	shf.l.wrap.b32 	%r848, %r846, %r847, 3;
	shf.l.wrap.b32 	%r849, %r847, %r846, 3;
	mov.b64 	%rd1218, {%r849, %r848};
	mov.b64 	{%r850, %r851}, %rd1191;
	shf.l.wrap.b32 	%r852, %r850, %r851, 10;
	shf.l.wrap.b32 	%r853, %r851, %r850, 10;
	mov.b64 	%rd1219, {%r853, %r852};
	mov.b64 	{%r854, %r855}, %rd1196;
	shf.l.wrap.b32 	%r856, %r855, %r854, 11;
	shf.l.wrap.b32 	%r857, %r854, %r855, 11;
	mov.b64 	%rd1220, {%r857, %r856};
	mov.b64 	{%r858, %r859}, %rd1201;
	shf.l.wrap.b32 	%r860, %r858, %r859, 25;
	shf.l.wrap.b32 	%r861, %r859, %r858, 25;
	mov.b64 	%rd1221, {%r861, %r860};
	mov.b64 	{%r862, %r863}, %rd1206;
	shf.l.wrap.b32 	%r864, %r863, %r862, 7;
	shf.l.wrap.b32 	%r865, %r862, %r863, 7;
	mov.b64 	%rd1222, {%r865, %r864};
	mov.b64 	{%r866, %r867}, %rd1187;
	shf.l.wrap.b32 	%r868, %r867, %r866, 9;
	shf.l.wrap.b32 	%r869, %r866, %r867, 9;
	mov.b64 	%rd1223, {%r869, %r868};
	mov.b64 	{%r870, %r871}, %rd1192;
	shf.l.wrap.b32 	%r872, %r871, %r870, 13;
	shf.l.wrap.b32 	%r873, %r870, %r871, 13;
	mov.b64 	%rd1224, {%r873, %r872};
	mov.b64 	{%r874, %r875}, %rd1197;
	shf.l.wrap.b32 	%r876, %r874, %r875, 15;
	shf.l.wrap.b32 	%r877, %r875, %r874, 15;
	mov.b64 	%rd1225, {%r877, %r876};
	mov.b64 	{%r878, %r879}, %rd1202;
	shf.l.wrap.b32 	%r880, %r878, %r879, 21;
	shf.l.wrap.b32 	%r881, %r879, %r878, 21;
	mov.b64 	%rd1226, {%r881, %r880};
	mov.b64 	{%r882, %r883}, %rd1207;
	shf.l.wrap.b32 	%r884, %r882, %r883, 8;
	shf.l.wrap.b32 	%r885, %r883, %r882, 8;
	mov.b64 	%rd1227, {%r885, %r884};
	mov.b64 	{%r886, %r887}, %rd1188;
	shf.l.wrap.b32 	%r888, %r886, %r887, 18;
	shf.l.wrap.b32 	%r889, %r887, %r886, 18;
	mov.b64 	%rd1228, {%r889, %r888};
	mov.b64 	{%r890, %r891}, %rd1193;
	shf.l.wrap.b32 	%r892, %r890, %r891, 2;
	shf.l.wrap.b32 	%r893, %r891, %r890, 2;
	mov.b64 	%rd1229, {%r893, %r892};
	mov.b64 	{%r894, %r895}, %rd1198;
	shf.l.wrap.b32 	%r896, %r895, %r894, 29;
	shf.l.wrap.b32 	%r897, %r894, %r895, 29;
	mov.b64 	%rd1230, {%r897, %r896};
	mov.b64 	{%r898, %r899}, %rd1203;
	shf.l.wrap.b32 	%r900, %r899, %r898, 24;
	shf.l.wrap.b32 	%r901, %r898, %r899, 24;
	mov.b64 	%rd1231, {%r901, %r900};
	mov.b64 	{%r902, %r903}, %rd1208;
	shf.l.wrap.b32 	%r904, %r902, %r903, 14;
	shf.l.wrap.b32 	%r905, %r903, %r902, 14;
	mov.b64 	%rd1232, {%r905, %r904};
	not.b64 	%rd1233, %rd1214;
	and.b64  	%rd1234, %rd1220, %rd1233;
	not.b64 	%rd1235, %rd1220;
	and.b64  	%rd1236, %rd1226, %rd1235;
	xor.b64  	%rd1237, %rd1236, %rd1214;
	not.b64 	%rd1238, %rd1226;
	and.b64  	%rd1239, %rd1232, %rd1238;
	xor.b64  	%rd1240, %rd1239, %rd1220;
	not.b64 	%rd1241, %rd1232;
	and.b64  	%rd1242, %rd1184, %rd1241;
	xor.b64  	%rd1243, %rd1242, %rd1226;
	not.b64 	%rd1244, %rd1184;
	and.b64  	%rd1245, %rd1214, %rd1244;
	xor.b64  	%rd1246, %rd1245, %rd1232;
	not.b64 	%rd1247, %rd1217;
	and.b64  	%rd1248, %rd1218, %rd1247;
	xor.b64  	%rd1249, %rd1248, %rd1211;
	not.b64 	%rd1250, %rd1218;
	and.b64  	%rd1251, %rd1224, %rd1250;
	xor.b64  	%rd1252, %rd1251, %rd1217;
	not.b64 	%rd1253, %rd1224;
	and.b64  	%rd1254, %rd1230, %rd1253;
	xor.b64  	%rd1255, %rd1254, %rd1218;
	not.b64 	%rd1256, %rd1230;
	and.b64  	%rd1257, %rd1211, %rd1256;
	xor.b64  	%rd1258, %rd1257, %rd1224;
	not.b64 	%rd1259, %rd1211;
	and.b64  	%rd1260, %rd1217, %rd1259;
	xor.b64  	%rd1261, %rd1260, %rd1230;
	not.b64 	%rd1262, %rd1215;
	and.b64  	%rd1263, %rd1221, %rd1262;
	xor.b64  	%rd1264, %rd1263, %rd1209;
	not.b64 	%rd1265, %rd1221;
	and.b64  	%rd1266, %rd1227, %rd1265;
	xor.b64  	%rd1267, %rd1266, %rd1215;
	not.b64 	%rd1268, %rd1227;
	and.b64  	%rd1269, %rd1228, %rd1268;
	xor.b64  	%rd1270, %rd1269, %rd1221;
	not.b64 	%rd1271, %rd1228;
	and.b64  	%rd1272, %rd1209, %rd1271;
	xor.b64  	%rd1273, %rd1272, %rd1227;
	not.b64 	%rd1274, %rd1209;
	and.b64  	%rd1275, %rd1215, %rd1274;
	xor.b64  	%rd1276, %rd1275, %rd1228;
	not.b64 	%rd1277, %rd1213;
	and.b64  	%rd1278, %rd1219, %rd1277;
	xor.b64  	%rd1279, %rd1278, %rd1212;
	not.b64 	%rd1280, %rd1219;
	and.b64  	%rd1281, %rd1225, %rd1280;
	xor.b64  	%rd1282, %rd1281, %rd1213;
	not.b64 	%rd1283, %rd1225;
	and.b64  	%rd1284, %rd1231, %rd1283;
	xor.b64  	%rd1285, %rd1284, %rd1219;
	not.b64 	%rd1286, %rd1231;
	and.b64  	%rd1287, %rd1212, %rd1286;
	xor.b64  	%rd1288, %rd1287, %rd1225;
	not.b64 	%rd1289, %rd1212;
	and.b64  	%rd1290, %rd1213, %rd1289;
	xor.b64  	%rd1291, %rd1290, %rd1231;
	not.b64 	%rd1292, %rd1216;
	and.b64  	%rd1293, %rd1222, %rd1292;
	xor.b64  	%rd1294, %rd1293, %rd1210;
	not.b64 	%rd1295, %rd1222;
	and.b64  	%rd1296, %rd1223, %rd1295;
	xor.b64  	%rd1297, %rd1296, %rd1216;
	not.b64 	%rd1298, %rd1223;
	and.b64  	%rd1299, %rd1229, %rd1298;
	xor.b64  	%rd1300, %rd1299, %rd1222;
	not.b64 	%rd1301, %rd1229;
	and.b64  	%rd1302, %rd1210, %rd1301;
	xor.b64  	%rd1303, %rd1302, %rd1223;
	not.b64 	%rd1304, %rd1210;
	and.b64  	%rd1305, %rd1216, %rd1304;
	xor.b64  	%rd1306, %rd1305, %rd1229;
	xor.b64  	%rd1307, %rd1234, %rd5;
	xor.b64  	%rd1308, %rd1307, %rd1184;
	xor.b64  	%rd1309, %rd1249, %rd1308;
	xor.b64  	%rd1310, %rd1309, %rd1264;
	xor.b64  	%rd1311, %rd1310, %rd1279;
	xor.b64  	%rd1312, %rd1311, %rd1294;
	xor.b64  	%rd1313, %rd1252, %rd1237;
	xor.b64  	%rd1314, %rd1313, %rd1267;
	xor.b64  	%rd1315, %rd1314, %rd1282;
	xor.b64  	%rd1316, %rd1315, %rd1297;
	xor.b64  	%rd1317, %rd1255, %rd1240;
	xor.b64  	%rd1318, %rd1317, %rd1270;
	xor.b64  	%rd1319, %rd1318, %rd1285;
	xor.b64  	%rd1320, %rd1319, %rd1300;
	xor.b64  	%rd1321, %rd1258, %rd1243;
	xor.b64  	%rd1322, %rd1321, %rd1273;
	xor.b64  	%rd1323, %rd1322, %rd1288;
	xor.b64  	%rd1324, %rd1323, %rd1303;
	xor.b64  	%rd1325, %rd1261, %rd1246;
	xor.b64  	%rd1326, %rd1325, %rd1276;
	xor.b64  	%rd1327, %rd1326, %rd1291;
	xor.b64  	%rd1328, %rd1327, %rd1306;
	mov.b64 	{%r906, %r907}, %rd1316;
	shf.l.wrap.b32 	%r908, %r906, %r907, 1;
	shf.l.wrap.b32 	%r909, %r907, %r906, 1;
	mov.b64 	%rd1329, {%r909, %r908};
	xor.b64  	%rd1330, %rd1329, %rd1328;
	mov.b64 	{%r910, %r911}, %rd1320;
	shf.l.wrap.b32 	%r912, %r910, %r911, 1;
	shf.l.wrap.b32 	%r913, %r911, %r910, 1;
	mov.b64 	%rd1331, {%r913, %r912};
	xor.b64  	%rd1332, %rd1331, %rd1312;
	mov.b64 	{%r914, %r915}, %rd1324;
	shf.l.wrap.b32 	%r916, %r914, %r915, 1;
	shf.l.wrap.b32 	%r917, %r915, %r914, 1;
	mov.b64 	%rd1333, {%r917, %r916};
	xor.b64  	%rd1334, %rd1333, %rd1316;
	mov.b64 	{%r918, %r919}, %rd1328;
	shf.l.wrap.b32 	%r920, %r918, %r919, 1;
	shf.l.wrap.b32 	%r921, %r919, %r918, 1;
	mov.b64 	%rd1335, {%r921, %r920};
	xor.b64  	%rd1336, %rd1335, %rd1320;
	mov.b64 	{%r922, %r923}, %rd1312;
	shf.l.wrap.b32 	%r924, %r922, %r923, 1;
	shf.l.wrap.b32 	%r925, %r923, %r922, 1;
	mov.b64 	%rd1337, {%r925, %r924};
	xor.b64  	%rd1338, %rd1337, %rd1324;
	xor.b64  	%rd1339, %rd1308, %rd1330;
	xor.b64  	%rd1340, %rd1249, %rd1330;
	xor.b64  	%rd1341, %rd1264, %rd1330;
	xor.b64  	%rd1342, %rd1279, %rd1330;
	xor.b64  	%rd1343, %rd1294, %rd1330;
	xor.b64  	%rd1344, %rd1237, %rd1332;
	xor.b64  	%rd1345, %rd1252, %rd1332;
	xor.b64  	%rd1346, %rd1267, %rd1332;
	xor.b64  	%rd1347, %rd1282, %rd1332;
	xor.b64  	%rd1348, %rd1297, %rd1332;
	xor.b64  	%rd1349, %rd1240, %rd1334;
	xor.b64  	%rd1350, %rd1255, %rd1334;
	xor.b64  	%rd1351, %rd1270, %rd1334;
	xor.b64  	%rd1352, %rd1285, %rd1334;
	xor.b64  	%rd1353, %rd1300, %rd1334;
	xor.b64  	%rd1354, %rd1243, %rd1336;
	xor.b64  	%rd1355, %rd1258, %rd1336;
	xor.b64  	%rd1356, %rd1273, %rd1336;
	xor.b64  	%rd1357, %rd1288, %rd1336;
	xor.b64  	%rd1358, %rd1303, %rd1336;
	xor.b64  	%rd1359, %rd1246, %rd1338;
	xor.b64  	%rd1360, %rd1261, %rd1338;
	xor.b64  	%rd1361, %rd1276, %rd1338;
	xor.b64  	%rd1362, %rd1291, %rd1338;
	xor.b64  	%rd1363, %rd1306, %rd1338;
	mov.b64 	{%r926, %r927}, %rd1344;
	shf.l.wrap.b32 	%r928, %r926, %r927, 1;
	shf.l.wrap.b32 	%r929, %r927, %r926, 1;
	mov.b64 	%rd1364, {%r929, %r928};
	mov.b64 	{%r930, %r931}, %rd1349;
	shf.l.wrap.b32 	%r932, %r931, %r930, 30;
	shf.l.wrap.b32 	%r933, %r930, %r931, 30;
	mov.b64 	%rd1365, {%r933, %r932};
	mov.b64 	{%r934, %r935}, %rd1354;
	shf.l.wrap.b32 	%r936, %r934, %r935, 28;
	shf.l.wrap.b32 	%r937, %r935, %r934, 28;
	mov.b64 	%rd1366, {%r937, %r936};
	mov.b64 	{%r938, %r939}, %rd1359;
	shf.l.wrap.b32 	%r940, %r938, %r939, 27;
	shf.l.wrap.b32 	%r941, %r939, %r938, 27;
	mov.b64 	%rd1367, {%r941, %r940};
	mov.b64 	{%r942, %r943}, %rd1340;
	shf.l.wrap.b32 	%r944, %r943, %r942, 4;
	shf.l.wrap.b32 	%r945, %r942, %r943, 4;
	mov.b64 	%rd1368, {%r945, %r944};
	mov.b64 	{%r946, %r947}, %rd1345;
	shf.l.wrap.b32 	%r948, %r947, %r946, 12;
	shf.l.wrap.b32 	%r949, %r946, %r947, 12;
	mov.b64 	%rd1369, {%r949, %r948};
	mov.b64 	{%r950, %r951}, %rd1350;
	shf.l.wrap.b32 	%r952, %r950, %r951, 6;
	shf.l.wrap.b32 	%r953, %r951, %r950, 6;
	mov.b64 	%rd1370, {%r953, %r952};
	mov.b64 	{%r954, %r955}, %rd1355;
	shf.l.wrap.b32 	%r956, %r955, %r954, 23;
	shf.l.wrap.b32 	%r957, %r954, %r955, 23;
	mov.b64 	%rd1371, {%r957, %r956};
	mov.b64 	{%r958, %r959}, %rd1360;
	shf.l.wrap.b32 	%r960, %r958, %r959, 20;
	shf.l.wrap.b32 	%r961, %r959, %r958, 20;
	mov.b64 	%rd1372, {%r961, %r960};
	mov.b64 	{%r962, %r963}, %rd1341;
	shf.l.wrap.b32 	%r964, %r962, %r963, 3;
	shf.l.wrap.b32 	%r965, %r963, %r962, 3;
	mov.b64 	%rd1373, {%r965, %r964};
	mov.b64 	{%r966, %r967}, %rd1346;
	shf.l.wrap.b32 	%r968, %r966, %r967, 10;
	shf.l.wrap.b32 	%r969, %r967, %r966, 10;
	mov.b64 	%rd1374, {%r969, %r968};
	mov.b64 	{%r970, %r971}, %rd1351;
	shf.l.wrap.b32 	%r972, %r971, %r970, 11;
	shf.l.wrap.b32 	%r973, %r970, %r971, 11;
	mov.b64 	%rd1375, {%r973, %r972};
	mov.b64 	{%r974, %r975}, %rd1356;
	shf.l.wrap.b32 	%r976, %r974, %r975, 25;
	shf.l.wrap.b32 	%r977, %r975, %r974, 25;
	mov.b64 	%rd1376, {%r977, %r976};
	mov.b64 	{%r978, %r979}, %rd1361;
	shf.l.wrap.b32 	%r980, %r979, %r978, 7;
	shf.l.wrap.b32 	%r981, %r978, %r979, 7;
	mov.b64 	%rd1377, {%r981, %r980};
	mov.b64 	{%r982, %r983}, %rd1342;
	shf.l.wrap.b32 	%r984, %r983, %r982, 9;
	shf.l.wrap.b32 	%r985, %r982, %r983, 9;
	mov.b64 	%rd1378, {%r985, %r984};
	mov.b64 	{%r986, %r987}, %rd1347;
	shf.l.wrap.b32 	%r988, %r987, %r986, 13;
	shf.l.wrap.b32 	%r989, %r986, %r987, 13;
	mov.b64 	%rd1379, {%r989, %r988};
	mov.b64 	{%r990, %r991}, %rd1352;
	shf.l.wrap.b32 	%r992, %r990, %r991, 15;
	shf.l.wrap.b32 	%r993, %r991, %r990, 15;
	mov.b64 	%rd1380, {%r993, %r992};
	mov.b64 	{%r994, %r995}, %rd1357;
	shf.l.wrap.b32 	%r996, %r994, %r995, 21;
	shf.l.wrap.b32 	%r997, %r995, %r994, 21;
	mov.b64 	%rd1381, {%r997, %r996};
	mov.b64 	{%r998, %r999}, %rd1362;
	shf.l.wrap.b32 	%r1000, %r998, %r999, 8;
	shf.l.wrap.b32 	%r1001, %r999, %r998, 8;
	mov.b64 	%rd1382, {%r1001, %r1000};
	mov.b64 	{%r1002, %r1003}, %rd1343;
	shf.l.wrap.b32 	%r1004, %r1002, %r1003, 18;
	shf.l.wrap.b32 	%r1005, %r1003, %r1002, 18;
	mov.b64 	%rd1383, {%r1005, %r1004};
	mov.b64 	{%r1006, %r1007}, %rd1348;
	shf.l.wrap.b32 	%r1008, %r1006, %r1007, 2;
	shf.l.wrap.b32 	%r1009, %r1007, %r1006, 2;
	mov.b64 	%rd1384, {%r1009, %r1008};
	mov.b64 	{%r1010, %r1011}, %rd1353;
	shf.l.wrap.b32 	%r1012, %r1011, %r1010, 29;
	shf.l.wrap.b32 	%r1013, %r1010, %r1011, 29;
	mov.b64 	%rd1385, {%r1013, %r1012};
	mov.b64 	{%r1014, %r1015}, %rd1358;
	shf.l.wrap.b32 	%r1016, %r1015, %r1014, 24;
	shf.l.wrap.b32 	%r1017, %r1014, %r1015, 24;
	mov.b64 	%rd1386, {%r1017, %r1016};
	mov.b64 	{%r1018, %r1019}, %rd1363;
	shf.l.wrap.b32 	%r1020, %r1018, %r1019, 14;
	shf.l.wrap.b32 	%r1021, %r1019, %r1018, 14;
	mov.b64 	%rd1387, {%r1021, %r1020};
	not.b64 	%rd1388, %rd1369;
	and.b64  	%rd1389, %rd1375, %rd1388;
	not.b64 	%rd1390, %rd1375;
	and.b64  	%rd1391, %rd1381, %rd1390;
	xor.b64  	%rd1392, %rd1391, %rd1369;
	not.b64 	%rd1393, %rd1381;
	and.b64  	%rd1394, %rd1387, %rd1393;
	xor.b64  	%rd1395, %rd1394, %rd1375;
	not.b64 	%rd1396, %rd1387;
	and.b64  	%rd1397, %rd1339, %rd1396;
	xor.b64  	%rd1398, %rd1397, %rd1381;
	not.b64 	%rd1399, %rd1339;
	and.b64  	%rd1400, %rd1369, %rd1399;
	xor.b64  	%rd1401, %rd1400, %rd1387;
	not.b64 	%rd1402, %rd1372;
	and.b64  	%rd1403, %rd1373, %rd1402;
	xor.b64  	%rd1404, %rd1403, %rd1366;
	not.b64 	%rd1405, %rd1373;
	and.b64  	%rd1406, %rd1379, %rd1405;
	xor.b64  	%rd1407, %rd1406, %rd1372;
	not.b64 	%rd1408, %rd1379;
	and.b64  	%rd1409, %rd1385, %rd1408;
	xor.b64  	%rd1410, %rd1409, %rd1373;
	not.b64 	%rd1411, %rd1385;
	and.b64  	%rd1412, %rd1366, %rd1411;
	xor.b64  	%rd1413, %rd1412, %rd1379;
	not.b64 	%rd1414, %rd1366;
	and.b64  	%rd1415, %rd1372, %rd1414;
	xor.b64  	%rd1416, %rd1415, %rd1385;
	not.b64 	%rd1417, %rd1370;
	and.b64  	%rd1418, %rd1376, %rd1417;
	xor.b64  	%rd1419, %rd1418, %rd1364;
	not.b64 	%rd1420, %rd1376;
	and.b64  	%rd1421, %rd1382, %rd1420;
	xor.b64  	%rd1422, %rd1421, %rd1370;
	not.b64 	%rd1423, %rd1382;
	and.b64  	%rd1424, %rd1383, %rd1423;
	xor.b64  	%rd1425, %rd1424, %rd1376;
	not.b64 	%rd1426, %rd1383;
	and.b64  	%rd1427, %rd1364, %rd1426;
	xor.b64  	%rd1428, %rd1427, %rd1382;
	not.b64 	%rd1429, %rd1364;
	and.b64  	%rd1430, %rd1370, %rd1429;
	xor.b64  	%rd1431, %rd1430, %rd1383;
	not.b64 	%rd1432, %rd1368;
	and.b64  	%rd1433, %rd1374, %rd1432;
	xor.b64  	%rd1434, %rd1433, %rd1367;
	not.b64 	%rd1435, %rd1374;
	and.b64  	%rd1436, %rd1380, %rd1435;
	xor.b64  	%rd1437, %rd1436, %rd1368;
	not.b64 	%rd1438, %rd1380;
	and.b64  	%rd1439, %rd1386, %rd1438;
	xor.b64  	%rd1440, %rd1439, %rd1374;
	not.b64 	%rd1441, %rd1386;
	and.b64  	%rd1442, %rd1367, %rd1441;
	xor.b64  	%rd1443, %rd1442, %rd1380;
	not.b64 	%rd1444, %rd1367;
	and.b64  	%rd1445, %rd1368, %rd1444;
	xor.b64  	%rd1446, %rd1445, %rd1386;
	not.b64 	%rd1447, %rd1371;
	and.b64  	%rd1448, %rd1377, %rd1447;
	xor.b64  	%rd1449, %rd1448, %rd1365;
	not.b64 	%rd1450, %rd1377;
	and.b64  	%rd1451, %rd1378, %rd1450;
	xor.b64  	%rd1452, %rd1451, %rd1371;
	not.b64 	%rd1453, %rd1378;
	and.b64  	%rd1454, %rd1384, %rd1453;
	xor.b64  	%rd1455, %rd1454, %rd1377;
	not.b64 	%rd1456, %rd1384;
	and.b64  	%rd1457, %rd1365, %rd1456;
	xor.b64  	%rd1458, %rd1457, %rd1378;
	not.b64 	%rd1459, %rd1365;
	and.b64  	%rd1460, %rd1371, %rd1459;
	xor.b64  	%rd1461, %rd1460, %rd1384;
	xor.b64  	%rd1462, %rd1389, %rd6;
	xor.b64  	%rd1463, %rd1462, %rd1339;
	xor.b64  	%rd1464, %rd1404, %rd1463;
	xor.b64  	%rd1465, %rd1464, %rd1419;
	xor.b64  	%rd1466, %rd1465, %rd1434;
	xor.b64  	%rd1467, %rd1466, %rd1449;
	xor.b64  	%rd1468, %rd1407, %rd1392;
	xor.b64  	%rd1469, %rd1468, %rd1422;
	xor.b64  	%rd1470, %rd1469, %rd1437;
	xor.b64  	%rd1471, %rd1470, %rd1452;
	xor.b64  	%rd1472, %rd1410, %rd1395;
	xor.b64  	%rd1473, %rd1472, %rd1425;
	xor.b64  	%rd1474, %rd1473, %rd1440;
	xor.b64  	%rd1475, %rd1474, %rd1455;
	xor.b64  	%rd1476, %rd1413, %rd1398;
	xor.b64  	%rd1477, %rd1476, %rd1428;
	xor.b64  	%rd1478, %rd1477, %rd1443;
	xor.b64  	%rd1479, %rd1478, %rd1458;
	xor.b64  	%rd1480, %rd1416, %rd1401;
	xor.b64  	%rd1481, %rd1480, %rd1431;
	xor.b64  	%rd1482, %rd1481, %rd1446;
	xor.b64  	%rd1483, %rd1482, %rd1461;
	mov.b64 	{%r1022, %r1023}, %rd1471;
	shf.l.wrap.b32 	%r1024, %r1022, %r1023, 1;
	shf.l.wrap.b32 	%r1025, %r1023, %r1022, 1;
	mov.b64 	%rd1484, {%r1025, %r1024};
	xor.b64  	%rd1485, %rd1484, %rd1483;
	mov.b64 	{%r1026, %r1027}, %rd1475;
	shf.l.wrap.b32 	%r1028, %r1026, %r1027, 1;
	shf.l.wrap.b32 	%r1029, %r1027, %r1026, 1;
	mov.b64 	%rd1486, {%r1029, %r1028};
	xor.b64  	%rd1487, %rd1486, %rd1467;
	mov.b64 	{%r1030, %r1031}, %rd1479;
	shf.l.wrap.b32 	%r1032, %r1030, %r1031, 1;
	shf.l.wrap.b32 	%r1033, %r1031, %r1030, 1;
	mov.b64 	%rd1488, {%r1033, %r1032};
	xor.b64  	%rd1489, %rd1488, %rd1471;
	mov.b64 	{%r1034, %r1035}, %rd1483;
	shf.l.wrap.b32 	%r1036, %r1034, %r1035, 1;
	shf.l.wrap.b32 	%r1037, %r1035, %r1034, 1;
	mov.b64 	%rd1490, {%r1037, %r1036};
	xor.b64  	%rd1491, %rd1490, %rd1475;
	mov.b64 	{%r1038, %r1039}, %rd1467;
	shf.l.wrap.b32 	%r1040, %r1038, %r1039, 1;
	shf.l.wrap.b32 	%r1041, %r1039, %r1038, 1;
	mov.b64 	%rd1492, {%r1041, %r1040};
	xor.b64  	%rd1493, %rd1492, %rd1479;
	xor.b64  	%rd1494, %rd1463, %rd1485;
	xor.b64  	%rd1495, %rd1404, %rd1485;
	xor.b64  	%rd1496, %rd1419, %rd1485;
	xor.b64  	%rd1497, %rd1434, %rd1485;
	xor.b64  	%rd1498, %rd1449, %rd1485;
	xor.b64  	%rd1499, %rd1392, %rd1487;
	xor.b64  	%rd1500, %rd1407, %rd1487;
	xor.b64  	%rd1501, %rd1422, %rd1487;
	xor.b64  	%rd1502, %rd1437, %rd1487;
	xor.b64  	%rd1503, %rd1452, %rd1487;
	xor.b64  	%rd1504, %rd1395, %rd1489;
	xor.b64  	%rd1505, %rd1410, %rd1489;
	xor.b64  	%rd1506, %rd1425, %rd1489;
	xor.b64  	%rd1507, %rd1440, %rd1489;
	xor.b64  	%rd1508, %rd1455, %rd1489;
	xor.b64  	%rd1509, %rd1398, %rd1491;
	xor.b64  	%rd1510, %rd1413, %rd1491;
	xor.b64  	%rd1511, %rd1428, %rd1491;
	xor.b64  	%rd1512, %rd1443, %rd1491;
	xor.b64  	%rd1513, %rd1458, %rd1491;
	xor.b64  	%rd1514, %rd1401, %rd1493;
	xor.b64  	%rd1515, %rd1416, %rd1493;
	xor.b64  	%rd1516, %rd1431, %rd1493;
	xor.b64  	%rd1517, %rd1446, %rd1493;
	xor.b64  	%rd1518, %rd1461, %rd1493;
	mov.b64 	{%r1042, %r1043}, %rd1499;
	shf.l.wrap.b32 	%r1044, %r1042, %r1043, 1;
	shf.l.wrap.b32 	%r1045, %r1043, %r1042, 1;
	mov.b64 	%rd1519, {%r1045, %r1044};
	mov.b64 	{%r1046, %r1047}, %rd1504;
	shf.l.wrap.b32 	%r1048, %r1047, %r1046, 30;
	shf.l.wrap.b32 	%r1049, %r1046, %r1047, 30;
	mov.b64 	%rd1520, {%r1049, %r1048};
	mov.b64 	{%r1050, %r1051}, %rd1509;
	shf.l.wrap.b32 	%r1052, %r1050, %r1051, 28;
	shf.l.wrap.b32 	%r1053, %r1051, %r1050, 28;
	mov.b64 	%rd1521, {%r1053, %r1052};
	mov.b64 	{%r1054, %r1055}, %rd1514;
	shf.l.wrap.b32 	%r1056, %r1054, %r1055, 27;
	shf.l.wrap.b32 	%r1057, %r1055, %r1054, 27;
	mov.b64 	%rd1522, {%r1057, %r1056};
	mov.b64 	{%r1058, %r1059}, %rd1495;
	shf.l.wrap.b32 	%r1060, %r1059, %r1058, 4;
	shf.l.wrap.b32 	%r1061, %r1058, %r1059, 4;
	mov.b64 	%rd1523, {%r1061, %r1060};
	mov.b64 	{%r1062, %r1063}, %rd1500;
	shf.l.wrap.b32 	%r1064, %r1063, %r1062, 12;
	shf.l.wrap.b32 	%r1065, %r1062, %r1063, 12;
	mov.b64 	%rd1524, {%r1065, %r1064};
	mov.b64 	{%r1066, %r1067}, %rd1505;
	shf.l.wrap.b32 	%r1068, %r1066, %r1067, 6;
	shf.l.wrap.b32 	%r1069, %r1067, %r1066, 6;
	mov.b64 	%rd1525, {%r1069, %r1068};
	mov.b64 	{%r1070, %r1071}, %rd1510;
	shf.l.wrap.b32 	%r1072, %r1071, %r1070, 23;
	shf.l.wrap.b32 	%r1073, %r1070, %r1071, 23;
	mov.b64 	%rd1526, {%r1073, %r1072};
	mov.b64 	{%r1074, %r1075}, %rd1515;
	shf.l.wrap.b32 	%r1076, %r1074, %r1075, 20;
	shf.l.wrap.b32 	%r1077, %r1075, %r1074, 20;
	mov.b64 	%rd1527, {%r1077, %r1076};
	mov.b64 	{%r1078, %r1079}, %rd1496;
	shf.l.wrap.b32 	%r1080, %r1078, %r1079, 3;
	shf.l.wrap.b32 	%r1081, %r1079, %r1078, 3;
	mov.b64 	%rd1528, {%r1081, %r1080};
	mov.b64 	{%r1082, %r1083}, %rd1501;
	shf.l.wrap.b32 	%r1084, %r1082, %r1083, 10;
	shf.l.wrap.b32 	%r1085, %r1083, %r1082, 10;
	mov.b64 	%rd1529, {%r1085, %r1084};
	mov.b64 	{%r1086, %r1087}, %rd1506;
	shf.l.wrap.b32 	%r1088, %r1087, %r1086, 11;
	shf.l.wrap.b32 	%r1089, %r1086, %r1087, 11;
	mov.b64 	%rd1530, {%r1089, %r1088};
	mov.b64 	{%r1090, %r1091}, %rd1511;
	shf.l.wrap.b32 	%r1092, %r1090, %r1091, 25;
	shf.l.wrap.b32 	%r1093, %r1091, %r1090, 25;
	mov.b64 	%rd1531, {%r1093, %r1092};
	mov.b64 	{%r1094, %r1095}, %rd1516;
	shf.l.wrap.b32 	%r1096, %r1095, %r1094, 7;
	shf.l.wrap.b32 	%r1097, %r1094, %r1095, 7;
	mov.b64 	%rd1532, {%r1097, %r1096};
	mov.b64 	{%r1098, %r1099}, %rd1497;
	shf.l.wrap.b32 	%r1100, %r1099, %r1098, 9;
	shf.l.wrap.b32 	%r1101, %r1098, %r1099, 9;
	mov.b64 	%rd1533, {%r1101, %r1100};
	mov.b64 	{%r1102, %r1103}, %rd1502;
	shf.l.wrap.b32 	%r1104, %r1103, %r1102, 13;
	shf.l.wrap.b32 	%r1105, %r1102, %r1103, 13;
	mov.b64 	%rd1534, {%r1105, %r1104};
	mov.b64 	{%r1106, %r1107}, %rd1507;
	shf.l.wrap.b32 	%r1108, %r1106, %r1107, 15;
	shf.l.wrap.b32 	%r1109, %r1107, %r1106, 15;
	mov.b64 	%rd1535, {%r1109, %r1108};
	mov.b64 	{%r1110, %r1111}, %rd1512;
	shf.l.wrap.b32 	%r1112, %r1110, %r1111, 21;
	shf.l.wrap.b32 	%r1113, %r1111, %r1110, 21;
	mov.b64 	%rd1536, {%r1113, %r1112};
	mov.b64 	{%r1114, %r1115}, %rd1517;
	shf.l.wrap.b32 	%r1116, %r1114, %r1115, 8;
	shf.l.wrap.b32 	%r1117, %r1115, %r1114, 8;
	mov.b64 	%rd1537, {%r1117, %r1116};
	mov.b64 	{%r1118, %r1119}, %rd1498;
	shf.l.wrap.b32 	%r1120, %r1118, %r1119, 18;
	shf.l.wrap.b32 	%r1121, %r1119, %r1118, 18;
	mov.b64 	%rd1538, {%r1121, %r1120};
	mov.b64 	{%r1122, %r1123}, %rd1503;
	shf.l.wrap.b32 	%r1124, %r1122, %r1123, 2;
	shf.l.wrap.b32 	%r1125, %r1123, %r1122, 2;
	mov.b64 	%rd1539, {%r1125, %r1124};
	mov.b64 	{%r1126, %r1127}, %rd1508;
	shf.l.wrap.b32 	%r1128, %r1127, %r1126, 29;
	shf.l.wrap.b32 	%r1129, %r1126, %r1127, 29;
	mov.b64 	%rd1540, {%r1129, %r1128};
	mov.b64 	{%r1130, %r1131}, %rd1513;
	shf.l.wrap.b32 	%r1132, %r1131, %r1130, 24;
	shf.l.wrap.b32 	%r1133, %r1130, %r1131, 24;
	mov.b64 	%rd1541, {%r1133, %r1132};
	mov.b64 	{%r1134, %r1135}, %rd1518;
	shf.l.wrap.b32 	%r1136, %r1134, %r1135, 14;
	shf.l.wrap.b32 	%r1137, %r1135, %r1134, 14;
	mov.b64 	%rd1542, {%r1137, %r1136};
	not.b64 	%rd1543, %rd1524;
	and.b64  	%rd1544, %rd1530, %rd1543;
	not.b64 	%rd1545, %rd1530;
	and.b64  	%rd1546, %rd1536, %rd1545;
	xor.b64  	%rd1547, %rd1546, %rd1524;
	not.b64 	%rd1548, %rd1536;
	and.b64  	%rd1549, %rd1542, %rd1548;
	xor.b64  	%rd1550, %rd1549, %rd1530;
	not.b64 	%rd1551, %rd1542;
	and.b64  	%rd1552, %rd1494, %rd1551;
	xor.b64  	%rd1553, %rd1552, %rd1536;
	not.b64 	%rd1554, %rd1494;
	and.b64  	%rd1555, %rd1524, %rd1554;
	xor.b64  	%rd1556, %rd1555, %rd1542;
	not.b64 	%rd1557, %rd1527;
	and.b64  	%rd1558, %rd1528, %rd1557;
	xor.b64  	%rd1559, %rd1558, %rd1521;
	not.b64 	%rd1560, %rd1528;
	and.b64  	%rd1561, %rd1534, %rd1560;
	xor.b64  	%rd1562, %rd1561, %rd1527;
	not.b64 	%rd1563, %rd1534;
	and.b64  	%rd1564, %rd1540, %rd1563;
	xor.b64  	%rd1565, %rd1564, %rd1528;
	not.b64 	%rd1566, %rd1540;
	and.b64  	%rd1567, %rd1521, %rd1566;
	xor.b64  	%rd1568, %rd1567, %rd1534;
	not.b64 	%rd1569, %rd1521;
	and.b64  	%rd1570, %rd1527, %rd1569;
	xor.b64  	%rd1571, %rd1570, %rd1540;
	not.b64 	%rd1572, %rd1525;
	and.b64  	%rd1573, %rd1531, %rd1572;
	xor.b64  	%rd1574, %rd1573, %rd1519;
	not.b64 	%rd1575, %rd1531;
	and.b64  	%rd1576, %rd1537, %rd1575;
	xor.b64  	%rd1577, %rd1576, %rd1525;
	not.b64 	%rd1578, %rd1537;
	and.b64  	%rd1579, %rd1538, %rd1578;
	xor.b64  	%rd1580, %rd1579, %rd1531;
	not.b64 	%rd1581, %rd1538;
	and.b64  	%rd1582, %rd1519, %rd1581;
	xor.b64  	%rd1583, %rd1582, %rd1537;
	not.b64 	%rd1584, %rd1519;
	and.b64  	%rd1585, %rd1525, %rd1584;
	xor.b64  	%rd1586, %rd1585, %rd1538;
	not.b64 	%rd1587, %rd1523;
	and.b64  	%rd1588, %rd1529, %rd1587;
	xor.b64  	%rd1589, %rd1588, %rd1522;
	not.b64 	%rd1590, %rd1529;
	and.b64  	%rd1591, %rd1535, %rd1590;
	xor.b64  	%rd1592, %rd1591, %rd1523;
	not.b64 	%rd1593, %rd1535;
	and.b64  	%rd1594, %rd1541, %rd1593;
	xor.b64  	%rd1595, %rd1594, %rd1529;
	not.b64 	%rd1596, %rd1541;
	and.b64  	%rd1597, %rd1522, %rd1596;
	xor.b64  	%rd1598, %rd1597, %rd1535;
	not.b64 	%rd1599, %rd1522;
	and.b64  	%rd1600, %rd1523, %rd1599;
	xor.b64  	%rd1601, %rd1600, %rd1541;
	not.b64 	%rd1602, %rd1526;
	and.b64  	%rd1603, %rd1532, %rd1602;
	xor.b64  	%rd1604, %rd1603, %rd1520;
	not.b64 	%rd1605, %rd1532;
	and.b64  	%rd1606, %rd1533, %rd1605;
	xor.b64  	%rd1607, %rd1606, %rd1526;
	not.b64 	%rd1608, %rd1533;
	and.b64  	%rd1609, %rd1539, %rd1608;
	xor.b64  	%rd1610, %rd1609, %rd1532;
	not.b64 	%rd1611, %rd1539;
	and.b64  	%rd1612, %rd1520, %rd1611;
	xor.b64  	%rd1613, %rd1612, %rd1533;
	not.b64 	%rd1614, %rd1520;
	and.b64  	%rd1615, %rd1526, %rd1614;
	xor.b64  	%rd1616, %rd1615, %rd1539;
	xor.b64  	%rd1617, %rd1544, %rd7;
	xor.b64  	%rd1618, %rd1617, %rd1494;
	xor.b64  	%rd1619, %rd1559, %rd1618;
	xor.b64  	%rd1620, %rd1619, %rd1574;
	xor.b64  	%rd1621, %rd1620, %rd1589;
	xor.b64  	%rd1622, %rd1621, %rd1604;
	xor.b64  	%rd1623, %rd1562, %rd1547;
	xor.b64  	%rd1624, %rd1623, %rd1577;
	xor.b64  	%rd1625, %rd1624, %rd1592;
	xor.b64  	%rd1626, %rd1625, %rd1607;
	xor.b64  	%rd1627, %rd1565, %rd1550;
	xor.b64  	%rd1628, %rd1627, %rd1580;
	xor.b64  	%rd1629, %rd1628, %rd1595;
	xor.b64  	%rd1630, %rd1629, %rd1610;
	xor.b64  	%rd1631, %rd1568, %rd1553;
	xor.b64  	%rd1632, %rd1631, %rd1583;
	xor.b64  	%rd1633, %rd1632, %rd1598;
	xor.b64  	%rd1634, %rd1633, %rd1613;
	xor.b64  	%rd1635, %rd1571, %rd1556;
	xor.b64  	%rd1636, %rd1635, %rd1586;
	xor.b64  	%rd1637, %rd1636, %rd1601;
	xor.b64  	%rd1638, %rd1637, %rd1616;
	mov.b64 	{%r1138, %r1139}, %rd1626;
	shf.l.wrap.b32 	%r1140, %r1138, %r1139, 1;
	shf.l.wrap.b32 	%r1141, %r1139, %r1138, 1;
	mov.b64 	%rd1639, {%r1141, %r1140};
	xor.b64  	%rd1640, %rd1639, %rd1638;
	mov.b64 	{%r1142, %r1143}, %rd1630;
	shf.l.wrap.b32 	%r1144, %r1142, %r1143, 1;
	shf.l.wrap.b32 	%r1145, %r1143, %r1142, 1;
	mov.b64 	%rd1641, {%r1145, %r1144};
	xor.b64  	%rd1642, %rd1641, %rd1622;
	mov.b64 	{%r1146, %r1147}, %rd1634;
	shf.l.wrap.b32 	%r1148, %r1146, %r1147, 1;
	shf.l.wrap.b32 	%r1149, %r1147, %r1146, 1;
	mov.b64 	%rd1643, {%r1149, %r1148};
	xor.b64  	%rd1644, %rd1643, %rd1626;
	mov.b64 	{%r1150, %r1151}, %rd1638;
	shf.l.wrap.b32 	%r1152, %r1150, %r1151, 1;
	shf.l.wrap.b32 	%r1153, %r1151, %r1150, 1;
	mov.b64 	%rd1645, {%r1153, %r1152};
	xor.b64  	%rd1646, %rd1645, %rd1630;
	mov.b64 	{%r1154, %r1155}, %rd1622;
	shf.l.wrap.b32 	%r1156, %r1154, %r1155, 1;
	shf.l.wrap.b32 	%r1157, %r1155, %r1154, 1;
	mov.b64 	%rd1647, {%r1157, %r1156};
	xor.b64  	%rd1648, %rd1647, %rd1634;
	xor.b64  	%rd1649, %rd1618, %rd1640;
	xor.b64  	%rd1650, %rd1559, %rd1640;
	xor.b64  	%rd1651, %rd1574, %rd1640;
	xor.b64  	%rd1652, %rd1589, %rd1640;
	xor.b64  	%rd1653, %rd1604, %rd1640;
	xor.b64  	%rd1654, %rd1547, %rd1642;
	xor.b64  	%rd1655, %rd1562, %rd1642;
	xor.b64  	%rd1656, %rd1577, %rd1642;
	xor.b64  	%rd1657, %rd1592, %rd1642;
	xor.b64  	%rd1658, %rd1607, %rd1642;
	xor.b64  	%rd1659, %rd1550, %rd1644;
	xor.b64  	%rd1660, %rd1565, %rd1644;
	xor.b64  	%rd1661, %rd1580, %rd1644;
	xor.b64  	%rd1662, %rd1595, %rd1644;
	xor.b64  	%rd1663, %rd1610, %rd1644;
	xor.b64  	%rd1664, %rd1553, %rd1646;
	xor.b64  	%rd1665, %rd1568, %rd1646;
	xor.b64  	%rd1666, %rd1583, %rd1646;
	xor.b64  	%rd1667, %rd1598, %rd1646;
	xor.b64  	%rd1668, %rd1613, %rd1646;
	xor.b64  	%rd1669, %rd1556, %rd1648;
	xor.b64  	%rd1670, %rd1571, %rd1648;
	xor.b64  	%rd1671, %rd1586, %rd1648;
	xor.b64  	%rd1672, %rd1601, %rd1648;
	xor.b64  	%rd1673, %rd1616, %rd1648;
	mov.b64 	{%r1158, %r1159}, %rd1654;
	shf.l.wrap.b32 	%r1160, %r1158, %r1159, 1;
	shf.l.wrap.b32 	%r1161, %r1159, %r1158, 1;
	mov.b64 	%rd1674, {%r1161, %r1160};
	mov.b64 	{%r1162, %r1163}, %rd1659;
	shf.l.wrap.b32 	%r1164, %r1163, %r1162, 30;
	shf.l.wrap.b32 	%r1165, %r1162, %r1163, 30;
	mov.b64 	%rd1675, {%r1165, %r1164};
	mov.b64 	{%r1166, %r1167}, %rd1664;
	shf.l.wrap.b32 	%r1168, %r1166, %r1167, 28;
	shf.l.wrap.b32 	%r1169, %r1167, %r1166, 28;
	mov.b64 	%rd1676, {%r1169, %r1168};
	mov.b64 	{%r1170, %r1171}, %rd1669;
	shf.l.wrap.b32 	%r1172, %r1170, %r1171, 27;
	shf.l.wrap.b32 	%r1173, %r1171, %r1170, 27;
	mov.b64 	%rd1677, {%r1173, %r1172};
	mov.b64 	{%r1174, %r1175}, %rd1650;
	shf.l.wrap.b32 	%r1176, %r1175, %r1174, 4;
	shf.l.wrap.b32 	%r1177, %r1174, %r1175, 4;
	mov.b64 	%rd1678, {%r1177, %r1176};
	mov.b64 	{%r1178, %r1179}, %rd1655;
	shf.l.wrap.b32 	%r1180, %r1179, %r1178, 12;
	shf.l.wrap.b32 	%r1181, %r1178, %r1179, 12;
	mov.b64 	%rd1679, {%r1181, %r1180};
	mov.b64 	{%r1182, %r1183}, %rd1660;
	shf.l.wrap.b32 	%r1184, %r1182, %r1183, 6;
	shf.l.wrap.b32 	%r1185, %r1183, %r1182, 6;
	mov.b64 	%rd1680, {%r1185, %r1184};
	mov.b64 	{%r1186, %r1187}, %rd1665;
	shf.l.wrap.b32 	%r1188, %r1187, %r1186, 23;
	shf.l.wrap.b32 	%r1189, %r1186, %r1187, 23;
	mov.b64 	%rd1681, {%r1189, %r1188};
	mov.b64 	{%r1190, %r1191}, %rd1670;
	shf.l.wrap.b32 	%r1192, %r1190, %r1191, 20;
	shf.l.wrap.b32 	%r1193, %r1191, %r1190, 20;
	mov.b64 	%rd1682, {%r1193, %r1192};
	mov.b64 	{%r1194, %r1195}, %rd1651;
	shf.l.wrap.b32 	%r1196, %r1194, %r1195, 3;
	shf.l.wrap.b32 	%r1197, %r1195, %r1194, 3;
	mov.b64 	%rd1683, {%r1197, %r1196};
	mov.b64 	{%r1198, %r1199}, %rd1656;
	shf.l.wrap.b32 	%r1200, %r1198, %r1199, 10;
	shf.l.wrap.b32 	%r1201, %r1199, %r1198, 10;
	mov.b64 	%rd1684, {%r1201, %r1200};
	mov.b64 	{%r1202, %r1203}, %rd1661;
	shf.l.wrap.b32 	%r1204, %r1203, %r1202, 11;
	shf.l.wrap.b32 	%r1205, %r1202, %r1203, 11;
	mov.b64 	%rd1685, {%r1205, %r1204};
	mov.b64 	{%r1206, %r1207}, %rd1666;
	shf.l.wrap.b32 	%r1208, %r1206, %r1207, 25;
	shf.l.wrap.b32 	%r1209, %r1207, %r1206, 25;
	mov.b64 	%rd1686, {%r1209, %r1208};
	mov.b64 	{%r1210, %r1211}, %rd1671;
	shf.l.wrap.b32 	%r1212, %r1211, %r1210, 7;
	shf.l.wrap.b32 	%r1213, %r1210, %r1211, 7;
	mov.b64 	%rd1687, {%r1213, %r1212};
	mov.b64 	{%r1214, %r1215}, %rd1652;
	shf.l.wrap.b32 	%r1216, %r1215, %r1214, 9;
	shf.l.wrap.b32 	%r1217, %r1214, %r1215, 9;
	mov.b64 	%rd1688, {%r1217, %r1216};
	mov.b64 	{%r1218, %r1219}, %rd1657;
	shf.l.wrap.b32 	%r1220, %r1219, %r1218, 13;
	shf.l.wrap.b32 	%r1221, %r1218, %r1219, 13;
	mov.b64 	%rd1689, {%r1221, %r1220};
	mov.b64 	{%r1222, %r1223}, %rd1662;
	shf.l.wrap.b32 	%r1224, %r1222, %r1223, 15;
	shf.l.wrap.b32 	%r1225, %r1223, %r1222, 15;
	mov.b64 	%rd1690, {%r1225, %r1224};
	mov.b64 	{%r1226, %r1227}, %rd1667;
	shf.l.wrap.b32 	%r1228, %r1226, %r1227, 21;
	shf.l.wrap.b32 	%r1229, %r1227, %r1226, 21;
	mov.b64 	%rd1691, {%r1229, %r1228};
	mov.b64 	{%r1230, %r1231}, %rd1672;
	shf.l.wrap.b32 	%r1232, %r1230, %r1231, 8;
	shf.l.wrap.b32 	%r1233, %r1231, %r1230, 8;
	mov.b64 	%rd1692, {%r1233, %r1232};
	mov.b64 	{%r1234, %r1235}, %rd1653;
	shf.l.wrap.b32 	%r1236, %r1234, %r1235, 18;
	shf.l.wrap.b32 	%r1237, %r1235, %r1234, 18;
	mov.b64 	%rd1693, {%r1237, %r1236};
	mov.b64 	{%r1238, %r1239}, %rd1658;
	shf.l.wrap.b32 	%r1240, %r1238, %r1239, 2;
	shf.l.wrap.b32 	%r1241, %r1239, %r1238, 2;
	mov.b64 	%rd1694, {%r1241, %r1240};
	mov.b64 	{%r1242, %r1243}, %rd1663;
	shf.l.wrap.b32 	%r1244, %r1243, %r1242, 29;
	shf.l.wrap.b32 	%r1245, %r1242, %r1243, 29;
	mov.b64 	%rd1695, {%r1245, %r1244};
	mov.b64 	{%r1246, %r1247}, %rd1668;
	shf.l.wrap.b32 	%r1248, %r1247, %r1246, 24;
	shf.l.wrap.b32 	%r1249, %r1246, %r1247, 24;
	mov.b64 	%rd1696, {%r1249, %r1248};
	mov.b64 	{%r1250, %r1251}, %rd1673;
	shf.l.wrap.b32 	%r1252, %r1250, %r1251, 14;
	shf.l.wrap.b32 	%r1253, %r1251, %r1250, 14;
	mov.b64 	%rd1697, {%r1253, %r1252};
	not.b64 	%rd1698, %rd1679;
	and.b64  	%rd1699, %rd1685, %rd1698;
	not.b64 	%rd1700, %rd1685;
	and.b64  	%rd1701, %rd1691, %rd1700;
	xor.b64  	%rd1702, %rd1701, %rd1679;
	not.b64 	%rd1703, %rd1691;
	and.b64  	%rd1704, %rd1697, %rd1703;
	xor.b64  	%rd1705, %rd1704, %rd1685;
	not.b64 	%rd1706, %rd1697;
	and.b64  	%rd1707, %rd1649, %rd1706;
	xor.b64  	%rd1708, %rd1707, %rd1691;
	not.b64 	%rd1709, %rd1649;
	and.b64  	%rd1710, %rd1679, %rd1709;
	xor.b64  	%rd1711, %rd1710, %rd1697;
	not.b64 	%rd1712, %rd1682;
	and.b64  	%rd1713, %rd1683, %rd1712;
	xor.b64  	%rd1714, %rd1713, %rd1676;
	not.b64 	%rd1715, %rd1683;
	and.b64  	%rd1716, %rd1689, %rd1715;
	xor.b64  	%rd1717, %rd1716, %rd1682;
	not.b64 	%rd1718, %rd1689;
	and.b64  	%rd1719, %rd1695, %rd1718;
	xor.b64  	%rd1720, %rd1719, %rd1683;
	not.b64 	%rd1721, %rd1695;
	and.b64  	%rd1722, %rd1676, %rd1721;
	xor.b64  	%rd1723, %rd1722, %rd1689;
	not.b64 	%rd1724, %rd1676;
	and.b64  	%rd1725, %rd1682, %rd1724;
	xor.b64  	%rd1726, %rd1725, %rd1695;
	not.b64 	%rd1727, %rd1680;
	and.b64  	%rd1728, %rd1686, %rd1727;
	xor.b64  	%rd1729, %rd1728, %rd1674;
	not.b64 	%rd1730, %rd1686;
	and.b64  	%rd1731, %rd1692, %rd1730;
	xor.b64  	%rd1732, %rd1731, %rd1680;
	not.b64 	%rd1733, %rd1692;
	and.b64  	%rd1734, %rd1693, %rd1733;
	xor.b64  	%rd1735, %rd1734, %rd1686;
	not.b64 	%rd1736, %rd1693;
	and.b64  	%rd1737, %rd1674, %rd1736;
	xor.b64  	%rd1738, %rd1737, %rd1692;
	not.b64 	%rd1739, %rd1674;
	and.b64  	%rd1740, %rd1680, %rd1739;
	xor.b64  	%rd1741, %rd1740, %rd1693;
	not.b64 	%rd1742, %rd1678;
	and.b64  	%rd1743, %rd1684, %rd1742;
	xor.b64  	%rd1744, %rd1743, %rd1677;
	not.b64 	%rd1745, %rd1684;
	and.b64  	%rd1746, %rd1690, %rd1745;
	xor.b64  	%rd1747, %rd1746, %rd1678;
	not.b64 	%rd1748, %rd1690;
	and.b64  	%rd1749, %rd1696, %rd1748;
	xor.b64  	%rd1750, %rd1749, %rd1684;
	not.b64 	%rd1751, %rd1696;
	and.b64  	%rd1752, %rd1677, %rd1751;
	xor.b64  	%rd1753, %rd1752, %rd1690;
	not.b64 	%rd1754, %rd1677;
	and.b64  	%rd1755, %rd1678, %rd1754;
	xor.b64  	%rd1756, %rd1755, %rd1696;
	not.b64 	%rd1757, %rd1681;
	and.b64  	%rd1758, %rd1687, %rd1757;
	xor.b64  	%rd1759, %rd1758, %rd1675;
	not.b64 	%rd1760, %rd1687;
	and.b64  	%rd1761, %rd1688, %rd1760;
	xor.b64  	%rd1762, %rd1761, %rd1681;
	not.b64 	%rd1763, %rd1688;
	and.b64  	%rd1764, %rd1694, %rd1763;
	xor.b64  	%rd1765, %rd1764, %rd1687;
	not.b64 	%rd1766, %rd1694;
	and.b64  	%rd1767, %rd1675, %rd1766;
	xor.b64  	%rd1768, %rd1767, %rd1688;
	not.b64 	%rd1769, %rd1675;
	and.b64  	%rd1770, %rd1681, %rd1769;
	xor.b64  	%rd1771, %rd1770, %rd1694;
	xor.b64  	%rd1772, %rd1699, %rd8;
	xor.b64  	%rd1773, %rd1772, %rd1649;
	xor.b64  	%rd1774, %rd1714, %rd1773;
	xor.b64  	%rd1775, %rd1774, %rd1729;
	xor.b64  	%rd1776, %rd1775, %rd1744;
	xor.b64  	%rd1777, %rd1776, %rd1759;
	xor.b64  	%rd1778, %rd1717, %rd1702;
	xor.b64  	%rd1779, %rd1778, %rd1732;
	xor.b64  	%rd1780, %rd1779, %rd1747;
	xor.b64  	%rd1781, %rd1780, %rd1762;
	xor.b64  	%rd1782, %rd1720, %rd1705;
	xor.b64  	%rd1783, %rd1782, %rd1735;
	xor.b64  	%rd1784, %rd1783, %rd1750;
	xor.b64  	%rd1785, %rd1784, %rd1765;
	xor.b64  	%rd1786, %rd1723, %rd1708;
	xor.b64  	%rd1787, %rd1786, %rd1738;
	xor.b64  	%rd1788, %rd1787, %rd1753;
	xor.b64  	%rd1789, %rd1788, %rd1768;
	xor.b64  	%rd1790, %rd1726, %rd1711;
	xor.b64  	%rd1791, %rd1790, %rd1741;
	xor.b64  	%rd1792, %rd1791, %rd1756;
	xor.b64  	%rd1793, %rd1792, %rd1771;
	mov.b64 	{%r1254, %r1255}, %rd1781;
	shf.l.wrap.b32 	%r1256, %r1254, %r1255, 1;
	shf.l.wrap.b32 	%r1257, %r1255, %r1254, 1;
	mov.b64 	%rd1794, {%r1257, %r1256};
	xor.b64  	%rd1795, %rd1794, %rd1793;
	mov.b64 	{%r1258, %r1259}, %rd1785;
	shf.l.wrap.b32 	%r1260, %r1258, %r1259, 1;
	shf.l.wrap.b32 	%r1261, %r1259, %r1258, 1;
	mov.b64 	%rd1796, {%r1261, %r1260};
	xor.b64  	%rd1797, %rd1796, %rd1777;
	mov.b64 	{%r1262, %r1263}, %rd1789;
	shf.l.wrap.b32 	%r1264, %r1262, %r1263, 1;
	shf.l.wrap.b32 	%r1265, %r1263, %r1262, 1;
	mov.b64 	%rd1798, {%r1265, %r1264};
	xor.b64  	%rd1799, %rd1798, %rd1781;
	mov.b64 	{%r1266, %r1267}, %rd1793;
	shf.l.wrap.b32 	%r1268, %r1266, %r1267, 1;
	shf.l.wrap.b32 	%r1269, %r1267, %r1266, 1;
	mov.b64 	%rd1800, {%r1269, %r1268};
	xor.b64  	%rd1801, %rd1800, %rd1785;
	mov.b64 	{%r1270, %r1271}, %rd1777;
	shf.l.wrap.b32 	%r1272, %r1270, %r1271, 1;
	shf.l.wrap.b32 	%r1273, %r1271, %r1270, 1;
	mov.b64 	%rd1802, {%r1273, %r1272};
	xor.b64  	%rd1803, %rd1802, %rd1789;
	xor.b64  	%rd1804, %rd1773, %rd1795;
	xor.b64  	%rd1805, %rd1714, %rd1795;
	xor.b64  	%rd1806, %rd1729, %rd1795;
	xor.b64  	%rd1807, %rd1744, %rd1795;
	xor.b64  	%rd1808, %rd1759, %rd1795;
	xor.b64  	%rd1809, %rd1702, %rd1797;
	xor.b64  	%rd1810, %rd1717, %rd1797;
	xor.b64  	%rd1811, %rd1732, %rd1797;
	xor.b64  	%rd1812, %rd1747, %rd1797;
	xor.b64  	%rd1813, %rd1762, %rd1797;
	xor.b64  	%rd1814, %rd1705, %rd1799;
	xor.b64  	%rd1815, %rd1720, %rd1799;
	xor.b64  	%rd1816, %rd1735, %rd1799;
	xor.b64  	%rd1817, %rd1750, %rd1799;
	xor.b64  	%rd1818, %rd1765, %rd1799;
	xor.b64  	%rd1819, %rd1708, %rd1801;
	xor.b64  	%rd1820, %rd1723, %rd1801;
	xor.b64  	%rd1821, %rd1738, %rd1801;
	xor.b64  	%rd1822, %rd1753, %rd1801;
	xor.b64  	%rd1823, %rd1768, %rd1801;
	xor.b64  	%rd1824, %rd1711, %rd1803;
	xor.b64  	%rd1825, %rd1726, %rd1803;
	xor.b64  	%rd1826, %rd1741, %rd1803;
	xor.b64  	%rd1827, %rd1756, %rd1803;
	xor.b64  	%rd1828, %rd1771, %rd1803;
	mov.b64 	{%r1274, %r1275}, %rd1809;
	shf.l.wrap.b32 	%r1276, %r1274, %r1275, 1;
	shf.l.wrap.b32 	%r1277, %r1275, %r1274, 1;
	mov.b64 	%rd1829, {%r1277, %r1276};
	mov.b64 	{%r1278, %r1279}, %rd1814;
	shf.l.wrap.b32 	%r1280, %r1279, %r1278, 30;
	shf.l.wrap.b32 	%r1281, %r1278, %r1279, 30;
	mov.b64 	%rd1830, {%r1281, %r1280};
	mov.b64 	{%r1282, %r1283}, %rd1819;
	shf.l.wrap.b32 	%r1284, %r1282, %r1283, 28;
	shf.l.wrap.b32 	%r1285, %r1283, %r1282, 28;
	mov.b64 	%rd1831, {%r1285, %r1284};
	mov.b64 	{%r1286, %r1287}, %rd1824;
	shf.l.wrap.b32 	%r1288, %r1286, %r1287, 27;
	shf.l.wrap.b32 	%r1289, %r1287, %r1286, 27;
	mov.b64 	%rd1832, {%r1289, %r1288};
	mov.b64 	{%r1290, %r1291}, %rd1805;
	shf.l.wrap.b32 	%r1292, %r1291, %r1290, 4;
	shf.l.wrap.b32 	%r1293, %r1290, %r1291, 4;
	mov.b64 	%rd1833, {%r1293, %r1292};
	mov.b64 	{%r1294, %r1295}, %rd1810;
	shf.l.wrap.b32 	%r1296, %r1295, %r1294, 12;
	shf.l.wrap.b32 	%r1297, %r1294, %r1295, 12;
	mov.b64 	%rd1834, {%r1297, %r1296};
	mov.b64 	{%r1298, %r1299}, %rd1815;
	shf.l.wrap.b32 	%r1300, %r1298, %r1299, 6;
	shf.l.wrap.b32 	%r1301, %r1299, %r1298, 6;
	mov.b64 	%rd1835, {%r1301, %r1300};
	mov.b64 	{%r1302, %r1303}, %rd1820;
	shf.l.wrap.b32 	%r1304, %r1303, %r1302, 23;
	shf.l.wrap.b32 	%r1305, %r1302, %r1303, 23;
	mov.b64 	%rd1836, {%r1305, %r1304};
	mov.b64 	{%r1306, %r1307}, %rd1825;
	shf.l.wrap.b32 	%r1308, %r1306, %r1307, 20;
	shf.l.wrap.b32 	%r1309, %r1307, %r1306, 20;
	mov.b64 	%rd1837, {%r1309, %r1308};
	mov.b64 	{%r1310, %r1311}, %rd1806;
	shf.l.wrap.b32 	%r1312, %r1310, %r1311, 3;
	shf.l.wrap.b32 	%r1313, %r1311, %r1310, 3;
	mov.b64 	%rd1838, {%r1313, %r1312};
	mov.b64 	{%r1314, %r1315}, %rd1811;
	shf.l.wrap.b32 	%r1316, %r1314, %r1315, 10;
	shf.l.wrap.b32 	%r1317, %r1315, %r1314, 10;
	mov.b64 	%rd1839, {%r1317, %r1316};
	mov.b64 	{%r1318, %r1319}, %rd1816;
	shf.l.wrap.b32 	%r1320, %r1319, %r1318, 11;
	shf.l.wrap.b32 	%r1321, %r1318, %r1319, 11;
	mov.b64 	%rd1840, {%r1321, %r1320};
	mov.b64 	{%r1322, %r1323}, %rd1821;
	shf.l.wrap.b32 	%r1324, %r1322, %r1323, 25;
	shf.l.wrap.b32 	%r1325, %r1323, %r1322, 25;
	mov.b64 	%rd1841, {%r1325, %r1324};
	mov.b64 	{%r1326, %r1327}, %rd1826;
	shf.l.wrap.b32 	%r1328, %r1327, %r1326, 7;
	shf.l.wrap.b32 	%r1329, %r1326, %r1327, 7;
	mov.b64 	%rd1842, {%r1329, %r1328};
	mov.b64 	{%r1330, %r1331}, %rd1807;
	shf.l.wrap.b32 	%r1332, %r1331, %r1330, 9;
	shf.l.wrap.b32 	%r1333, %r1330, %r1331, 9;
	mov.b64 	%rd1843, {%r1333, %r1332};
	mov.b64 	{%r1334, %r1335}, %rd1812;
	shf.l.wrap.b32 	%r1336, %r1335, %r1334, 13;
	shf.l.wrap.b32 	%r1337, %r1334, %r1335, 13;
	mov.b64 	%rd1844, {%r1337, %r1336};
	mov.b64 	{%r1338, %r1339}, %rd1817;
	shf.l.wrap.b32 	%r1340, %r1338, %r1339, 15;
	shf.l.wrap.b32 	%r1341, %r1339, %r1338, 15;
	mov.b64 	%rd1845, {%r1341, %r1340};
	mov.b64 	{%r1342, %r1343}, %rd1822;
	shf.l.wrap.b32 	%r1344, %r1342, %r1343, 21;
	shf.l.wrap.b32 	%r1345, %r1343, %r1342, 21;
	mov.b64 	%rd1846, {%r1345, %r1344};
	mov.b64 	{%r1346, %r1347}, %rd1827;
	shf.l.wrap.b32 	%r1348, %r1346, %r1347, 8;
	shf.l.wrap.b32 	%r1349, %r1347, %r1346, 8;
	mov.b64 	%rd1847, {%r1349, %r1348};
	mov.b64 	{%r1350, %r1351}, %rd1808;
	shf.l.wrap.b32 	%r1352, %r1350, %r1351, 18;
	shf.l.wrap.b32 	%r1353, %r1351, %r1350, 18;
	mov.b64 	%rd1848, {%r1353, %r1352};
	mov.b64 	{%r1354, %r1355}, %rd1813;
	shf.l.wrap.b32 	%r1356, %r1354, %r1355, 2;
	shf.l.wrap.b32 	%r1357, %r1355, %r1354, 2;
	mov.b64 	%rd1849, {%r1357, %r1356};
	mov.b64 	{%r1358, %r1359}, %rd1818;
	shf.l.wrap.b32 	%r1360, %r1359, %r1358, 29;
	shf.l.wrap.b32 	%r1361, %r1358, %r1359, 29;
	mov.b64 	%rd1850, {%r1361, %r1360};
	mov.b64 	{%r1362, %r1363}, %rd1823;
	shf.l.wrap.b32 	%r1364, %r1363, %r1362, 24;
	shf.l.wrap.b32 	%r1365, %r1362, %r1363, 24;
	mov.b64 	%rd1851, {%r1365, %r1364};
	mov.b64 	{%r1366, %r1367}, %rd1828;
	shf.l.wrap.b32 	%r1368, %r1366, %r1367, 14;
	shf.l.wrap.b32 	%r1369, %r1367, %r1366, 14;
	mov.b64 	%rd1852, {%r1369, %r1368};
	not.b64 	%rd1853, %rd1834;
	and.b64  	%rd1854, %rd1840, %rd1853;
	not.b64 	%rd1855, %rd1840;
	and.b64  	%rd1856, %rd1846, %rd1855;
	xor.b64  	%rd1857, %rd1856, %rd1834;
	not.b64 	%rd1858, %rd1846;
	and.b64  	%rd1859, %rd1852, %rd1858;
	xor.b64  	%rd1860, %rd1859, %rd1840;
	not.b64 	%rd1861, %rd1852;
	and.b64  	%rd1862, %rd1804, %rd1861;
	xor.b64  	%rd1863, %rd1862, %rd1846;
	not.b64 	%rd1864, %rd1804;
	and.b64  	%rd1865, %rd1834, %rd1864;
	xor.b64  	%rd1866, %rd1865, %rd1852;
	not.b64 	%rd1867, %rd1837;
	and.b64  	%rd1868, %rd1838, %rd1867;
	xor.b64  	%rd1869, %rd1868, %rd1831;
	not.b64 	%rd1870, %rd1838;
	and.b64  	%rd1871, %rd1844, %rd1870;
	xor.b64  	%rd1872, %rd1871, %rd1837;
	not.b64 	%rd1873, %rd1844;
	and.b64  	%rd1874, %rd1850, %rd1873;
	xor.b64  	%rd1875, %rd1874, %rd1838;
	not.b64 	%rd1876, %rd1850;
	and.b64  	%rd1877, %rd1831, %rd1876;
	xor.b64  	%rd1878, %rd1877, %rd1844;
	not.b64 	%rd1879, %rd1831;
	and.b64  	%rd1880, %rd1837, %rd1879;
	xor.b64  	%rd1881, %rd1880, %rd1850;
	not.b64 	%rd1882, %rd1835;
	and.b64  	%rd1883, %rd1841, %rd1882;
	xor.b64  	%rd1884, %rd1883, %rd1829;
	not.b64 	%rd1885, %rd1841;
	and.b64  	%rd1886, %rd1847, %rd1885;
	xor.b64  	%rd1887, %rd1886, %rd1835;
	not.b64 	%rd1888, %rd1847;
	and.b64  	%rd1889, %rd1848, %rd1888;
	xor.b64  	%rd1890, %rd1889, %rd1841;
	not.b64 	%rd1891, %rd1848;
	and.b64  	%rd1892, %rd1829, %rd1891;
	xor.b64  	%rd1893, %rd1892, %rd1847;
	not.b64 	%rd1894, %rd1829;
	and.b64  	%rd1895, %rd1835, %rd1894;
	xor.b64  	%rd1896, %rd1895, %rd1848;
	not.b64 	%rd1897, %rd1833;
	and.b64  	%rd1898, %rd1839, %rd1897;
	xor.b64  	%rd1899, %rd1898, %rd1832;
	not.b64 	%rd1900, %rd1839;
	and.b64  	%rd1901, %rd1845, %rd1900;
	xor.b64  	%rd1902, %rd1901, %rd1833;
	not.b64 	%rd1903, %rd1845;
	and.b64  	%rd1904, %rd1851, %rd1903;
	xor.b64  	%rd1905, %rd1904, %rd1839;
	not.b64 	%rd1906, %rd1851;
	and.b64  	%rd1907, %rd1832, %rd1906;
	xor.b64  	%rd1908, %rd1907, %rd1845;
	not.b64 	%rd1909, %rd1832;
	and.b64  	%rd1910, %rd1833, %rd1909;
	xor.b64  	%rd1911, %rd1910, %rd1851;
	not.b64 	%rd1912, %rd1836;
	and.b64  	%rd1913, %rd1842, %rd1912;
	xor.b64  	%rd1914, %rd1913, %rd1830;
	not.b64 	%rd1915, %rd1842;
	and.b64  	%rd1916, %rd1843, %rd1915;
	xor.b64  	%rd1917, %rd1916, %rd1836;
	not.b64 	%rd1918, %rd1843;
	and.b64  	%rd1919, %rd1849, %rd1918;
	xor.b64  	%rd1920, %rd1919, %rd1842;
	not.b64 	%rd1921, %rd1849;
	and.b64  	%rd1922, %rd1830, %rd1921;
	xor.b64  	%rd1923, %rd1922, %rd1843;
	not.b64 	%rd1924, %rd1830;
	and.b64  	%rd1925, %rd1836, %rd1924;
	xor.b64  	%rd1926, %rd1925, %rd1849;
	xor.b64  	%rd1927, %rd1854, %rd9;
	xor.b64  	%rd1928, %rd1927, %rd1804;
	xor.b64  	%rd1929, %rd1869, %rd1928;
	xor.b64  	%rd1930, %rd1929, %rd1884;
	xor.b64  	%rd1931, %rd1930, %rd1899;
	xor.b64  	%rd1932, %rd1931, %rd1914;
	xor.b64  	%rd1933, %rd1872, %rd1857;
	xor.b64  	%rd1934, %rd1933, %rd1887;
	xor.b64  	%rd1935, %rd1934, %rd1902;
	xor.b64  	%rd1936, %rd1935, %rd1917;
	xor.b64  	%rd1937, %rd1875, %rd1860;
	xor.b64  	%rd1938, %rd1937, %rd1890;
	xor.b64  	%rd1939, %rd1938, %rd1905;
	xor.b64  	%rd1940, %rd1939, %rd1920;
	xor.b64  	%rd1941, %rd1878, %rd1863;
	xor.b64  	%rd1942, %rd1941, %rd1893;
	xor.b64  	%rd1943, %rd1942, %rd1908;
	xor.b64  	%rd1944, %rd1943, %rd1923;
	xor.b64  	%rd1945, %rd1881, %rd1866;
	xor.b64  	%rd1946, %rd1945, %rd1896;
	xor.b64  	%rd1947, %rd1946, %rd1911;
	xor.b64  	%rd1948, %rd1947, %rd1926;
	mov.b64 	{%r1370, %r1371}, %rd1936;
	shf.l.wrap.b32 	%r1372, %r1370, %r1371, 1;
	shf.l.wrap.b32 	%r1373, %r1371, %r1370, 1;
	mov.b64 	%rd1949, {%r1373, %r1372};
	xor.b64  	%rd1950, %rd1949, %rd1948;
	mov.b64 	{%r1374, %r1375}, %rd1940;
	shf.l.wrap.b32 	%r1376, %r1374, %r1375, 1;
	shf.l.wrap.b32 	%r1377, %r1375, %r1374, 1;
	mov.b64 	%rd1951, {%r1377, %r1376};
	xor.b64  	%rd1952, %rd1951, %rd1932;
	mov.b64 	{%r1378, %r1379}, %rd1944;
	shf.l.wrap.b32 	%r1380, %r1378, %r1379, 1;
	shf.l.wrap.b32 	%r1381, %r1379, %r1378, 1;
	mov.b64 	%rd1953, {%r1381, %r1380};
	xor.b64  	%rd1954, %rd1953, %rd1936;
	mov.b64 	{%r1382, %r1383}, %rd1948;
	shf.l.wrap.b32 	%r1384, %r1382, %r1383, 1;
	shf.l.wrap.b32 	%r1385, %r1383, %r1382, 1;
	mov.b64 	%rd1955, {%r1385, %r1384};
	xor.b64  	%rd1956, %rd1955, %rd1940;
	mov.b64 	{%r1386, %r1387}, %rd1932;
	shf.l.wrap.b32 	%r1388, %r1386, %r1387, 1;
	shf.l.wrap.b32 	%r1389, %r1387, %r1386, 1;
	mov.b64 	%rd1957, {%r1389, %r1388};
	xor.b64  	%rd1958, %rd1957, %rd1944;
	xor.b64  	%rd1959, %rd1928, %rd1950;
	xor.b64  	%rd1960, %rd1869, %rd1950;
	xor.b64  	%rd1961, %rd1884, %rd1950;
	xor.b64  	%rd1962, %rd1899, %rd1950;
	xor.b64  	%rd1963, %rd1914, %rd1950;
	xor.b64  	%rd1964, %rd1857, %rd1952;
	xor.b64  	%rd1965, %rd1872, %rd1952;
	xor.b64  	%rd1966, %rd1887, %rd1952;
	xor.b64  	%rd1967, %rd1902, %rd1952;
	xor.b64  	%rd1968, %rd1917, %rd1952;
	xor.b64  	%rd1969, %rd1860, %rd1954;
	xor.b64  	%rd1970, %rd1875, %rd1954;
	xor.b64  	%rd1971, %rd1890, %rd1954;
	xor.b64  	%rd1972, %rd1905, %rd1954;
	xor.b64  	%rd1973, %rd1920, %rd1954;
	xor.b64  	%rd1974, %rd1863, %rd1956;
	xor.b64  	%rd1975, %rd1878, %rd1956;
	xor.b64  	%rd1976, %rd1893, %rd1956;
	xor.b64  	%rd1977, %rd1908, %rd1956;
	xor.b64  	%rd1978, %rd1923, %rd1956;
	xor.b64  	%rd1979, %rd1866, %rd1958;
	xor.b64  	%rd1980, %rd1881, %rd1958;
	xor.b64  	%rd1981, %rd1896, %rd1958;
	xor.b64  	%rd1982, %rd1911, %rd1958;
	xor.b64  	%rd1983, %rd1926, %rd1958;
	mov.b64 	{%r1390, %r1391}, %rd1964;
	shf.l.wrap.b32 	%r1392, %r1390, %r1391, 1;
	shf.l.wrap.b32 	%r1393, %r1391, %r1390, 1;
	mov.b64 	%rd1984, {%r1393, %r1392};
	mov.b64 	{%r1394, %r1395}, %rd1969;
	shf.l.wrap.b32 	%r1396, %r1395, %r1394, 30;
	shf.l.wrap.b32 	%r1397, %r1394, %r1395, 30;
	mov.b64 	%rd1985, {%r1397, %r1396};
	mov.b64 	{%r1398, %r1399}, %rd1974;
	shf.l.wrap.b32 	%r1400, %r1398, %r1399, 28;
	shf.l.wrap.b32 	%r1401, %r1399, %r1398, 28;
	mov.b64 	%rd1986, {%r1401, %r1400};
	mov.b64 	{%r1402, %r1403}, %rd1979;
	shf.l.wrap.b32 	%r1404, %r1402, %r1403, 27;
	shf.l.wrap.b32 	%r1405, %r1403, %r1402, 27;
	mov.b64 	%rd1987, {%r1405, %r1404};
	mov.b64 	{%r1406, %r1407}, %rd1960;
	shf.l.wrap.b32 	%r1408, %r1407, %r1406, 4;
	shf.l.wrap.b32 	%r1409, %r1406, %r1407, 4;
	mov.b64 	%rd1988, {%r1409, %r1408};
	mov.b64 	{%r1410, %r1411}, %rd1965;
	shf.l.wrap.b32 	%r1412, %r1411, %r1410, 12;
	shf.l.wrap.b32 	%r1413, %r1410, %r1411, 12;
	mov.b64 	%rd1989, {%r1413, %r1412};
	mov.b64 	{%r1414, %r1415}, %rd1970;
	shf.l.wrap.b32 	%r1416, %r1414, %r1415, 6;
	shf.l.wrap.b32 	%r1417, %r1415, %r1414, 6;
	mov.b64 	%rd1990, {%r1417, %r1416};
	mov.b64 	{%r1418, %r1419}, %rd1975;
	shf.l.wrap.b32 	%r1420, %r1419, %r1418, 23;
	shf.l.wrap.b32 	%r1421, %r1418, %r1419, 23;
	mov.b64 	%rd1991, {%r1421, %r1420};
	mov.b64 	{%r1422, %r1423}, %rd1980;
	shf.l.wrap.b32 	%r1424, %r1422, %r1423, 20;
	shf.l.wrap.b32 	%r1425, %r1423, %r1422, 20;
	mov.b64 	%rd1992, {%r1425, %r1424};
	mov.b64 	{%r1426, %r1427}, %rd1961;
	shf.l.wrap.b32 	%r1428, %r1426, %r1427, 3;
	shf.l.wrap.b32 	%r1429, %r1427, %r1426, 3;
	mov.b64 	%rd1993, {%r1429, %r1428};
	mov.b64 	{%r1430, %r1431}, %rd1966;
	shf.l.wrap.b32 	%r1432, %r1430, %r1431, 10;
	shf.l.wrap.b32 	%r1433, %r1431, %r1430, 10;
	mov.b64 	%rd1994, {%r1433, %r1432};
	mov.b64 	{%r1434, %r1435}, %rd1971;
	shf.l.wrap.b32 	%r1436, %r1435, %r1434, 11;
	shf.l.wrap.b32 	%r1437, %r1434, %r1435, 11;
	mov.b64 	%rd1995, {%r1437, %r1436};
	mov.b64 	{%r1438, %r1439}, %rd1976;
	shf.l.wrap.b32 	%r1440, %r1438, %r1439, 25;
	shf.l.wrap.b32 	%r1441, %r1439, %r1438, 25;
	mov.b64 	%rd1996, {%r1441, %r1440};
	mov.b64 	{%r1442, %r1443}, %rd1981;
	shf.l.wrap.b32 	%r1444, %r1443, %r1442, 7;
	shf.l.wrap.b32 	%r1445, %r1442, %r1443, 7;
	mov.b64 	%rd1997, {%r1445, %r1444};
	mov.b64 	{%r1446, %r1447}, %rd1962;
	shf.l.wrap.b32 	%r1448, %r1447, %r1446, 9;
	shf.l.wrap.b32 	%r1449, %r1446, %r1447, 9;
	mov.b64 	%rd1998, {%r1449, %r1448};
	mov.b64 	{%r1450, %r1451}, %rd1967;
	shf.l.wrap.b32 	%r1452, %r1451, %r1450, 13;
	shf.l.wrap.b32 	%r1453, %r1450, %r1451, 13;
	mov.b64 	%rd1999, {%r1453, %r1452};
	mov.b64 	{%r1454, %r1455}, %rd1972;
	shf.l.wrap.b32 	%r1456, %r1454, %r1455, 15;
	shf.l.wrap.b32 	%r1457, %r1455, %r1454, 15;
	mov.b64 	%rd2000, {%r1457, %r1456};
	mov.b64 	{%r1458, %r1459}, %rd1977;
	shf.l.wrap.b32 	%r1460, %r1458, %r1459, 21;
	shf.l.wrap.b32 	%r1461, %r1459, %r1458, 21;
	mov.b64 	%rd2001, {%r1461, %r1460};
	mov.b64 	{%r1462, %r1463}, %rd1982;
	shf.l.wrap.b32 	%r1464, %r1462, %r1463, 8;
	shf.l.wrap.b32 	%r1465, %r1463, %r1462, 8;
	mov.b64 	%rd2002, {%r1465, %r1464};
	mov.b64 	{%r1466, %r1467}, %rd1963;
	shf.l.wrap.b32 	%r1468, %r1466, %r1467, 18;
	shf.l.wrap.b32 	%r1469, %r1467, %r1466, 18;
	mov.b64 	%rd2003, {%r1469, %r1468};
	mov.b64 	{%r1470, %r1471}, %rd1968;
	shf.l.wrap.b32 	%r1472, %r1470, %r1471, 2;
	shf.l.wrap.b32 	%r1473, %r1471, %r1470, 2;
	mov.b64 	%rd2004, {%r1473, %r1472};
	mov.b64 	{%r1474, %r1475}, %rd1973;
	shf.l.wrap.b32 	%r1476, %r1475, %r1474, 29;
	shf.l.wrap.b32 	%r1477, %r1474, %r1475, 29;
	mov.b64 	%rd2005, {%r1477, %r1476};
	mov.b64 	{%r1478, %r1479}, %rd1978;
	shf.l.wrap.b32 	%r1480, %r1479, %r1478, 24;
	shf.l.wrap.b32 	%r1481, %r1478, %r1479, 24;
	mov.b64 	%rd2006, {%r1481, %r1480};
	mov.b64 	{%r1482, %r1483}, %rd1983;
	shf.l.wrap.b32 	%r1484, %r1482, %r1483, 14;
	shf.l.wrap.b32 	%r1485, %r1483, %r1482, 14;
	mov.b64 	%rd2007, {%r1485, %r1484};
	not.b64 	%rd2008, %rd1989;
	and.b64  	%rd2009, %rd1995, %rd2008;
	not.b64 	%rd2010, %rd1995;
	and.b64  	%rd2011, %rd2001, %rd2010;
	xor.b64  	%rd2012, %rd2011, %rd1989;
	not.b64 	%rd2013, %rd2001;
	and.b64  	%rd2014, %rd2007, %rd2013;
	xor.b64  	%rd2015, %rd2014, %rd1995;
	not.b64 	%rd2016, %rd2007;
	and.b64  	%rd2017, %rd1959, %rd2016;
	xor.b64  	%rd2018, %rd2017, %rd2001;
	not.b64 	%rd2019, %rd1959;
	and.b64  	%rd2020, %rd1989, %rd2019;
	xor.b64  	%rd2021, %rd2020, %rd2007;
	not.b64 	%rd2022, %rd1992;
	and.b64  	%rd2023, %rd1993, %rd2022;
	xor.b64  	%rd2024, %rd2023, %rd1986;
	not.b64 	%rd2025, %rd1993;
	and.b64  	%rd2026, %rd1999, %rd2025;
	xor.b64  	%rd2027, %rd2026, %rd1992;
	not.b64 	%rd2028, %rd1999;
	and.b64  	%rd2029, %rd2005, %rd2028;
	xor.b64  	%rd2030, %rd2029, %rd1993;
	not.b64 	%rd2031, %rd2005;
	and.b64  	%rd2032, %rd1986, %rd2031;
	xor.b64  	%rd2033, %rd2032, %rd1999;
	not.b64 	%rd2034, %rd1986;
	and.b64  	%rd2035, %rd1992, %rd2034;
	xor.b64  	%rd2036, %rd2035, %rd2005;
	not.b64 	%rd2037, %rd1990;
	and.b64  	%rd2038, %rd1996, %rd2037;
	xor.b64  	%rd2039, %rd2038, %rd1984;
	not.b64 	%rd2040, %rd1996;
	and.b64  	%rd2041, %rd2002, %rd2040;
	xor.b64  	%rd2042, %rd2041, %rd1990;
	not.b64 	%rd2043, %rd2002;
	and.b64  	%rd2044, %rd2003, %rd2043;
	xor.b64  	%rd2045, %rd2044, %rd1996;
	not.b64 	%rd2046, %rd2003;
	and.b64  	%rd2047, %rd1984, %rd2046;
	xor.b64  	%rd2048, %rd2047, %rd2002;
	not.b64 	%rd2049, %rd1984;
	and.b64  	%rd2050, %rd1990, %rd2049;
	xor.b64  	%rd2051, %rd2050, %rd2003;
	not.b64 	%rd2052, %rd1988;
	and.b64  	%rd2053, %rd1994, %rd2052;
	xor.b64  	%rd2054, %rd2053, %rd1987;
	not.b64 	%rd2055, %rd1994;
	and.b64  	%rd2056, %rd2000, %rd2055;
	xor.b64  	%rd2057, %rd2056, %rd1988;
	not.b64 	%rd2058, %rd2000;
	and.b64  	%rd2059, %rd2006, %rd2058;
	xor.b64  	%rd2060, %rd2059, %rd1994;
	not.b64 	%rd2061, %rd2006;
	and.b64  	%rd2062, %rd1987, %rd2061;
	xor.b64  	%rd2063, %rd2062, %rd2000;
	not.b64 	%rd2064, %rd1987;
	and.b64  	%rd2065, %rd1988, %rd2064;
	xor.b64  	%rd2066, %rd2065, %rd2006;
	not.b64 	%rd2067, %rd1991;
	and.b64  	%rd2068, %rd1997, %rd2067;
	xor.b64  	%rd2069, %rd2068, %rd1985;
	not.b64 	%rd2070, %rd1997;
	and.b64  	%rd2071, %rd1998, %rd2070;
	xor.b64  	%rd2072, %rd2071, %rd1991;
	not.b64 	%rd2073, %rd1998;
	and.b64  	%rd2074, %rd2004, %rd2073;
	xor.b64  	%rd2075, %rd2074, %rd1997;
	not.b64 	%rd2076, %rd2004;
	and.b64  	%rd2077, %rd1985, %rd2076;
	xor.b64  	%rd2078, %rd2077, %rd1998;
	not.b64 	%rd2079, %rd1985;
	and.b64  	%rd2080, %rd1991, %rd2079;
	xor.b64  	%rd2081, %rd2080, %rd2004;
	xor.b64  	%rd2082, %rd2009, %rd10;
	xor.b64  	%rd2083, %rd2082, %rd1959;
	xor.b64  	%rd2084, %rd2024, %rd2083;
	xor.b64  	%rd2085, %rd2084, %rd2039;
	xor.b64  	%rd2086, %rd2085, %rd2054;
	xor.b64  	%rd2087, %rd2086, %rd2069;
	xor.b64  	%rd2088, %rd2027, %rd2012;
	xor.b64  	%rd2089, %rd2088, %rd2042;
	xor.b64  	%rd2090, %rd2089, %rd2057;
	xor.b64  	%rd2091, %rd2090, %rd2072;
	xor.b64  	%rd2092, %rd2030, %rd2015;
	xor.b64  	%rd2093, %rd2092, %rd2045;
	xor.b64  	%rd2094, %rd2093, %rd2060;
	xor.b64  	%rd2095, %rd2094, %rd2075;
	xor.b64  	%rd2096, %rd2033, %rd2018;
	xor.b64  	%rd2097, %rd2096, %rd2048;
	xor.b64  	%rd2098, %rd2097, %rd2063;
	xor.b64  	%rd2099, %rd2098, %rd2078;
	xor.b64  	%rd2100, %rd2036, %rd2021;
	xor.b64  	%rd2101, %rd2100, %rd2051;
	xor.b64  	%rd2102, %rd2101, %rd2066;
	xor.b64  	%rd2103, %rd2102, %rd2081;
	mov.b64 	{%r1486, %r1487}, %rd2091;
	shf.l.wrap.b32 	%r1488, %r1486, %r1487, 1;
	shf.l.wrap.b32 	%r1489, %r1487, %r1486, 1;
	mov.b64 	%rd2104, {%r1489, %r1488};
	xor.b64  	%rd2105, %rd2104, %rd2103;
	mov.b64 	{%r1490, %r1491}, %rd2095;
	shf.l.wrap.b32 	%r1492, %r1490, %r1491, 1;
	shf.l.wrap.b32 	%r1493, %r1491, %r1490, 1;
	mov.b64 	%rd2106, {%r1493, %r1492};
	xor.b64  	%rd2107, %rd2106, %rd2087;
	mov.b64 	{%r1494, %r1495}, %rd2099;
	shf.l.wrap.b32 	%r1496, %r1494, %r1495, 1;
	shf.l.wrap.b32 	%r1497, %r1495, %r1494, 1;
	mov.b64 	%rd2108, {%r1497, %r1496};
	xor.b64  	%rd2109, %rd2108, %rd2091;
	mov.b64 	{%r1498, %r1499}, %rd2103;
	shf.l.wrap.b32 	%r1500, %r1498, %r1499, 1;
	shf.l.wrap.b32 	%r1501, %r1499, %r1498, 1;
	mov.b64 	%rd2110, {%r1501, %r1500};
	xor.b64  	%rd2111, %rd2110, %rd2095;
	mov.b64 	{%r1502, %r1503}, %rd2087;
	shf.l.wrap.b32 	%r1504, %r1502, %r1503, 1;
	shf.l.wrap.b32 	%r1505, %r1503, %r1502, 1;
	mov.b64 	%rd2112, {%r1505, %r1504};
	xor.b64  	%rd2113, %rd2112, %rd2099;
	xor.b64  	%rd2114, %rd2083, %rd2105;
	xor.b64  	%rd2115, %rd2024, %rd2105;
	xor.b64  	%rd2116, %rd2039, %rd2105;
	xor.b64  	%rd2117, %rd2054, %rd2105;
	xor.b64  	%rd2118, %rd2069, %rd2105;
	xor.b64  	%rd2119, %rd2012, %rd2107;
	xor.b64  	%rd2120, %rd2027, %rd2107;
	xor.b64  	%rd2121, %rd2042, %rd2107;
	xor.b64  	%rd2122, %rd2057, %rd2107;
	xor.b64  	%rd2123, %rd2072, %rd2107;
	xor.b64  	%rd2124, %rd2015, %rd2109;
	xor.b64  	%rd2125, %rd2030, %rd2109;
	xor.b64  	%rd2126, %rd2045, %rd2109;
	xor.b64  	%rd2127, %rd2060, %rd2109;
	xor.b64  	%rd2128, %rd2075, %rd2109;
	xor.b64  	%rd2129, %rd2018, %rd2111;
	xor.b64  	%rd2130, %rd2033, %rd2111;
	xor.b64  	%rd2131, %rd2048, %rd2111;
	xor.b64  	%rd2132, %rd2063, %rd2111;
	xor.b64  	%rd2133, %rd2078, %rd2111;
	xor.b64  	%rd2134, %rd2021, %rd2113;
	xor.b64  	%rd2135, %rd2036, %rd2113;
	xor.b64  	%rd2136, %rd2051, %rd2113;
	xor.b64  	%rd2137, %rd2066, %rd2113;
	xor.b64  	%rd2138, %rd2081, %rd2113;
	mov.b64 	{%r1506, %r1507}, %rd2119;
	shf.l.wrap.b32 	%r1508, %r1506, %r1507, 1;
	shf.l.wrap.b32 	%r1509, %r1507, %r1506, 1;
	mov.b64 	%rd2139, {%r1509, %r1508};
	mov.b64 	{%r1510, %r1511}, %rd2124;
	shf.l.wrap.b32 	%r1512, %r1511, %r1510, 30;
	shf.l.wrap.b32 	%r1513, %r1510, %r1511, 30;
	mov.b64 	%rd2140, {%r1513, %r1512};
	mov.b64 	{%r1514, %r1515}, %rd2129;
	shf.l.wrap.b32 	%r1516, %r1514, %r1515, 28;
	shf.l.wrap.b32 	%r1517, %r1515, %r1514, 28;
	mov.b64 	%rd2141, {%r1517, %r1516};
	mov.b64 	{%r1518, %r1519}, %rd2134;
	shf.l.wrap.b32 	%r1520, %r1518, %r1519, 27;
	shf.l.wrap.b32 	%r1521, %r1519, %r1518, 27;
	mov.b64 	%rd2142, {%r1521, %r1520};
	mov.b64 	{%r1522, %r1523}, %rd2115;
	shf.l.wrap.b32 	%r1524, %r1523, %r1522, 4;
	shf.l.wrap.b32 	%r1525, %r1522, %r1523, 4;
	mov.b64 	%rd2143, {%r1525, %r1524};
	mov.b64 	{%r1526, %r1527}, %rd2120;
	shf.l.wrap.b32 	%r1528, %r1527, %r1526, 12;
	shf.l.wrap.b32 	%r1529, %r1526, %r1527, 12;
	mov.b64 	%rd2144, {%r1529, %r1528};
	mov.b64 	{%r1530, %r1531}, %rd2125;
	shf.l.wrap.b32 	%r1532, %r1530, %r1531, 6;
	shf.l.wrap.b32 	%r1533, %r1531, %r1530, 6;
	mov.b64 	%rd2145, {%r1533, %r1532};
	mov.b64 	{%r1534, %r1535}, %rd2130;
	shf.l.wrap.b32 	%r1536, %r1535, %r1534, 23;
	shf.l.wrap.b32 	%r1537, %r1534, %r1535, 23;
	mov.b64 	%rd2146, {%r1537, %r1536};
	mov.b64 	{%r1538, %r1539}, %rd2135;
	shf.l.wrap.b32 	%r1540, %r1538, %r1539, 20;
	shf.l.wrap.b32 	%r1541, %r1539, %r1538, 20;
	mov.b64 	%rd2147, {%r1541, %r1540};
	mov.b64 	{%r1542, %r1543}, %rd2116;
	shf.l.wrap.b32 	%r1544, %r1542, %r1543, 3;
	shf.l.wrap.b32 	%r1545, %r1543, %r1542, 3;
	mov.b64 	%rd2148, {%r1545, %r1544};
	mov.b64 	{%r1546, %r1547}, %rd2121;
	shf.l.wrap.b32 	%r1548, %r1546, %r1547, 10;
	shf.l.wrap.b32 	%r1549, %r1547, %r1546, 10;
	mov.b64 	%rd2149, {%r1549, %r1548};
	mov.b64 	{%r1550, %r1551}, %rd2126;
	shf.l.wrap.b32 	%r1552, %r1551, %r1550, 11;
	shf.l.wrap.b32 	%r1553, %r1550, %r1551, 11;
	mov.b64 	%rd2150, {%r1553, %r1552};
	mov.b64 	{%r1554, %r1555}, %rd2131;
	shf.l.wrap.b32 	%r1556, %r1554, %r1555, 25;
	shf.l.wrap.b32 	%r1557, %r1555, %r1554, 25;
	mov.b64 	%rd2151, {%r1557, %r1556};
	mov.b64 	{%r1558, %r1559}, %rd2136;
	shf.l.wrap.b32 	%r1560, %r1559, %r1558, 7;
	shf.l.wrap.b32 	%r1561, %r1558, %r1559, 7;
	mov.b64 	%rd2152, {%r1561, %r1560};
	mov.b64 	{%r1562, %r1563}, %rd2117;
	shf.l.wrap.b32 	%r1564, %r1563, %r1562, 9;
	shf.l.wrap.b32 	%r1565, %r1562, %r1563, 9;
	mov.b64 	%rd2153, {%r1565, %r1564};
	mov.b64 	{%r1566, %r1567}, %rd2122;
	shf.l.wrap.b32 	%r1568, %r1567, %r1566, 13;
	shf.l.wrap.b32 	%r1569, %r1566, %r1567, 13;
	mov.b64 	%rd2154, {%r1569, %r1568};
	mov.b64 	{%r1570, %r1571}, %rd2127;
	shf.l.wrap.b32 	%r1572, %r1570, %r1571, 15;
	shf.l.wrap.b32 	%r1573, %r1571, %r1570, 15;
	mov.b64 	%rd2155, {%r1573, %r1572};
	mov.b64 	{%r1574, %r1575}, %rd2132;
	shf.l.wrap.b32 	%r1576, %r1574, %r1575, 21;
	shf.l.wrap.b32 	%r1577, %r1575, %r1574, 21;
	mov.b64 	%rd2156, {%r1577, %r1576};
	mov.b64 	{%r1578, %r1579}, %rd2137;
	shf.l.wrap.b32 	%r1580, %r1578, %r1579, 8;
	shf.l.wrap.b32 	%r1581, %r1579, %r1578, 8;
	mov.b64 	%rd2157, {%r1581, %r1580};
	mov.b64 	{%r1582, %r1583}, %rd2118;
	shf.l.wrap.b32 	%r1584, %r1582, %r1583, 18;
	shf.l.wrap.b32 	%r1585, %r1583, %r1582, 18;
	mov.b64 	%rd2158, {%r1585, %r1584};
	mov.b64 	{%r1586, %r1587}, %rd2123;
	shf.l.wrap.b32 	%r1588, %r1586, %r1587, 2;
	shf.l.wrap.b32 	%r1589, %r1587, %r1586, 2;
	mov.b64 	%rd2159, {%r1589, %r1588};
	mov.b64 	{%r1590, %r1591}, %rd2128;
	shf.l.wrap.b32 	%r1592, %r1591, %r1590, 29;
	shf.l.wrap.b32 	%r1593, %r1590, %r1591, 29;
	mov.b64 	%rd2160, {%r1593, %r1592};
	mov.b64 	{%r1594, %r1595}, %rd2133;
	shf.l.wrap.b32 	%r1596, %r1595, %r1594, 24;
	shf.l.wrap.b32 	%r1597, %r1594, %r1595, 24;
	mov.b64 	%rd2161, {%r1597, %r1596};
	mov.b64 	{%r1598, %r1599}, %rd2138;
	shf.l.wrap.b32 	%r1600, %r1598, %r1599, 14;
	shf.l.wrap.b32 	%r1601, %r1599, %r1598, 14;
	mov.b64 	%rd2162, {%r1601, %r1600};
	not.b64 	%rd2163, %rd2144;
	and.b64  	%rd2164, %rd2150, %rd2163;
	not.b64 	%rd2165, %rd2150;
	and.b64  	%rd2166, %rd2156, %rd2165;
	xor.b64  	%rd2167, %rd2166, %rd2144;
	not.b64 	%rd2168, %rd2156;
	and.b64  	%rd2169, %rd2162, %rd2168;
	xor.b64  	%rd2170, %rd2169, %rd2150;
	not.b64 	%rd2171, %rd2162;
	and.b64  	%rd2172, %rd2114, %rd2171;
	xor.b64  	%rd2173, %rd2172, %rd2156;
	not.b64 	%rd2174, %rd2114;
	and.b64  	%rd2175, %rd2144, %rd2174;
	xor.b64  	%rd2176, %rd2175, %rd2162;
	not.b64 	%rd2177, %rd2147;
	and.b64  	%rd2178, %rd2148, %rd2177;
	xor.b64  	%rd2179, %rd2178, %rd2141;
	not.b64 	%rd2180, %rd2148;
	and.b64  	%rd2181, %rd2154, %rd2180;
	xor.b64  	%rd2182, %rd2181, %rd2147;
	not.b64 	%rd2183, %rd2154;
	and.b64  	%rd2184, %rd2160, %rd2183;
	xor.b64  	%rd2185, %rd2184, %rd2148;
	not.b64 	%rd2186, %rd2160;
	and.b64  	%rd2187, %rd2141, %rd2186;
	xor.b64  	%rd2188, %rd2187, %rd2154;
	not.b64 	%rd2189, %rd2141;
	and.b64  	%rd2190, %rd2147, %rd2189;
	xor.b64  	%rd2191, %rd2190, %rd2160;
	not.b64 	%rd2192, %rd2145;
	and.b64  	%rd2193, %rd2151, %rd2192;
	xor.b64  	%rd2194, %rd2193, %rd2139;
	not.b64 	%rd2195, %rd2151;
	and.b64  	%rd2196, %rd2157, %rd2195;
	xor.b64  	%rd2197, %rd2196, %rd2145;
	not.b64 	%rd2198, %rd2157;
	and.b64  	%rd2199, %rd2158, %rd2198;
	xor.b64  	%rd2200, %rd2199, %rd2151;
	not.b64 	%rd2201, %rd2158;
	and.b64  	%rd2202, %rd2139, %rd2201;
	xor.b64  	%rd2203, %rd2202, %rd2157;
	not.b64 	%rd2204, %rd2139;
	and.b64  	%rd2205, %rd2145, %rd2204;
	xor.b64  	%rd2206, %rd2205, %rd2158;
	not.b64 	%rd2207, %rd2143;
	and.b64  	%rd2208, %rd2149, %rd2207;
	xor.b64  	%rd2209, %rd2208, %rd2142;
	not.b64 	%rd2210, %rd2149;
	and.b64  	%rd2211, %rd2155, %rd2210;
	xor.b64  	%rd2212, %rd2211, %rd2143;
	not.b64 	%rd2213, %rd2155;
	and.b64  	%rd2214, %rd2161, %rd2213;
	xor.b64  	%rd2215, %rd2214, %rd2149;
	not.b64 	%rd2216, %rd2161;
	and.b64  	%rd2217, %rd2142, %rd2216;
	xor.b64  	%rd2218, %rd2217, %rd2155;
	not.b64 	%rd2219, %rd2142;
	and.b64  	%rd2220, %rd2143, %rd2219;
	xor.b64  	%rd2221, %rd2220, %rd2161;
	not.b64 	%rd2222, %rd2146;
	and.b64  	%rd2223, %rd2152, %rd2222;
	xor.b64  	%rd2224, %rd2223, %rd2140;
	not.b64 	%rd2225, %rd2152;
	and.b64  	%rd2226, %rd2153, %rd2225;
	xor.b64  	%rd2227, %rd2226, %rd2146;
	not.b64 	%rd2228, %rd2153;
	and.b64  	%rd2229, %rd2159, %rd2228;
	xor.b64  	%rd2230, %rd2229, %rd2152;
	not.b64 	%rd2231, %rd2159;
	and.b64  	%rd2232, %rd2140, %rd2231;
	xor.b64  	%rd2233, %rd2232, %rd2153;
	not.b64 	%rd2234, %rd2140;
	and.b64  	%rd2235, %rd2146, %rd2234;
	xor.b64  	%rd2236, %rd2235, %rd2159;
	xor.b64  	%rd2237, %rd2164, %rd11;
	xor.b64  	%rd2238, %rd2237, %rd2114;
	xor.b64  	%rd2239, %rd2179, %rd2238;
	xor.b64  	%rd2240, %rd2239, %rd2194;
	xor.b64  	%rd2241, %rd2240, %rd2209;
	xor.b64  	%rd2242, %rd2241, %rd2224;
	xor.b64  	%rd2243, %rd2182, %rd2167;
	xor.b64  	%rd2244, %rd2243, %rd2197;
	xor.b64  	%rd2245, %rd2244, %rd2212;
	xor.b64  	%rd2246, %rd2245, %rd2227;
	xor.b64  	%rd2247, %rd2185, %rd2170;
	xor.b64  	%rd2248, %rd2247, %rd2200;
	xor.b64  	%rd2249, %rd2248, %rd2215;
	xor.b64  	%rd2250, %rd2249, %rd2230;
	xor.b64  	%rd2251, %rd2188, %rd2173;
	xor.b64  	%rd2252, %rd2251, %rd2203;
	xor.b64  	%rd2253, %rd2252, %rd2218;
	xor.b64  	%rd2254, %rd2253, %rd2233;
	xor.b64  	%rd2255, %rd2191, %rd2176;
	xor.b64  	%rd2256, %rd2255, %rd2206;
	xor.b64  	%rd2257, %rd2256, %rd2221;
	xor.b64  	%rd2258, %rd2257, %rd2236;
	mov.b64 	{%r1602, %r1603}, %rd2246;
	shf.l.wrap.b32 	%r1604, %r1602, %r1603, 1;
	shf.l.wrap.b32 	%r1605, %r1603, %r1602, 1;
	mov.b64 	%rd2259, {%r1605, %r1604};
	xor.b64  	%rd2260, %rd2259, %rd2258;
	mov.b64 	{%r1606, %r1607}, %rd2250;
	shf.l.wrap.b32 	%r1608, %r1606, %r1607, 1;
	shf.l.wrap.b32 	%r1609, %r1607, %r1606, 1;
	mov.b64 	%rd2261, {%r1609, %r1608};
	xor.b64  	%rd2262, %rd2261, %rd2242;
	mov.b64 	{%r1610, %r1611}, %rd2254;
	shf.l.wrap.b32 	%r1612, %r1610, %r1611, 1;
	shf.l.wrap.b32 	%r1613, %r1611, %r1610, 1;
	mov.b64 	%rd2263, {%r1613, %r1612};
	xor.b64  	%rd2264, %rd2263, %rd2246;
	mov.b64 	{%r1614, %r1615}, %rd2258;
	shf.l.wrap.b32 	%r1616, %r1614, %r1615, 1;
	shf.l.wrap.b32 	%r1617, %r1615, %r1614, 1;
	mov.b64 	%rd2265, {%r1617, %r1616};
	xor.b64  	%rd2266, %rd2265, %rd2250;
	mov.b64 	{%r1618, %r1619}, %rd2242;
	shf.l.wrap.b32 	%r1620, %r1618, %r1619, 1;
	shf.l.wrap.b32 	%r1621, %r1619, %r1618, 1;
	mov.b64 	%rd2267, {%r1621, %r1620};
	xor.b64  	%rd2268, %rd2267, %rd2254;
	xor.b64  	%rd2269, %rd2238, %rd2260;
	xor.b64  	%rd2270, %rd2179, %rd2260;
	xor.b64  	%rd2271, %rd2194, %rd2260;
	xor.b64  	%rd2272, %rd2209, %rd2260;
	xor.b64  	%rd2273, %rd2224, %rd2260;
	xor.b64  	%rd2274, %rd2167, %rd2262;
	xor.b64  	%rd2275, %rd2182, %rd2262;
	xor.b64  	%rd2276, %rd2197, %rd2262;
	xor.b64  	%rd2277, %rd2212, %rd2262;
	xor.b64  	%rd2278, %rd2227, %rd2262;
	xor.b64  	%rd2279, %rd2170, %rd2264;
	xor.b64  	%rd2280, %rd2185, %rd2264;
	xor.b64  	%rd2281, %rd2200, %rd2264;
	xor.b64  	%rd2282, %rd2215, %rd2264;
	xor.b64  	%rd2283, %rd2230, %rd2264;
	xor.b64  	%rd2284, %rd2173, %rd2266;
	xor.b64  	%rd2285, %rd2188, %rd2266;
	xor.b64  	%rd2286, %rd2203, %rd2266;
	xor.b64  	%rd2287, %rd2218, %rd2266;
	xor.b64  	%rd2288, %rd2233, %rd2266;
	xor.b64  	%rd2289, %rd2176, %rd2268;
	xor.b64  	%rd2290, %rd2191, %rd2268;
	xor.b64  	%rd2291, %rd2206, %rd2268;
	xor.b64  	%rd2292, %rd2221, %rd2268;
	xor.b64  	%rd2293, %rd2236, %rd2268;
	mov.b64 	{%r1622, %r1623}, %rd2274;
	shf.l.wrap.b32 	%r1624, %r1622, %r1623, 1;
	shf.l.wrap.b32 	%r1625, %r1623, %r1622, 1;
	mov.b64 	%rd2294, {%r1625, %r1624};
	mov.b64 	{%r1626, %r1627}, %rd2279;
	shf.l.wrap.b32 	%r1628, %r1627, %r1626, 30;
	shf.l.wrap.b32 	%r1629, %r1626, %r1627, 30;
	mov.b64 	%rd2295, {%r1629, %r1628};
	mov.b64 	{%r1630, %r1631}, %rd2284;
	shf.l.wrap.b32 	%r1632, %r1630, %r1631, 28;
	shf.l.wrap.b32 	%r1633, %r1631, %r1630, 28;
	mov.b64 	%rd2296, {%r1633, %r1632};
	mov.b64 	{%r1634, %r1635}, %rd2289;
	shf.l.wrap.b32 	%r1636, %r1634, %r1635, 27;
	shf.l.wrap.b32 	%r1637, %r1635, %r1634, 27;
	mov.b64 	%rd2297, {%r1637, %r1636};
	mov.b64 	{%r1638, %r1639}, %rd2270;
	shf.l.wrap.b32 	%r1640, %r1639, %r1638, 4;
	shf.l.wrap.b32 	%r1641, %r1638, %r1639, 4;
	mov.b64 	%rd2298, {%r1641, %r1640};
	mov.b64 	{%r1642, %r1643}, %rd2275;
	shf.l.wrap.b32 	%r1644, %r1643, %r1642, 12;
	shf.l.wrap.b32 	%r1645, %r1642, %r1643, 12;
	mov.b64 	%rd2299, {%r1645, %r1644};
	mov.b64 	{%r1646, %r1647}, %rd2280;
	shf.l.wrap.b32 	%r1648, %r1646, %r1647, 6;
	shf.l.wrap.b32 	%r1649, %r1647, %r1646, 6;
	mov.b64 	%rd2300, {%r1649, %r1648};
	mov.b64 	{%r1650, %r1651}, %rd2285;
	shf.l.wrap.b32 	%r1652, %r1651, %r1650, 23;
	shf.l.wrap.b32 	%r1653, %r1650, %r1651, 23;
	mov.b64 	%rd2301, {%r1653, %r1652};
	mov.b64 	{%r1654, %r1655}, %rd2290;
	shf.l.wrap.b32 	%r1656, %r1654, %r1655, 20;
	shf.l.wrap.b32 	%r1657, %r1655, %r1654, 20;
	mov.b64 	%rd2302, {%r1657, %r1656};
	mov.b64 	{%r1658, %r1659}, %rd2271;
	shf.l.wrap.b32 	%r1660, %r1658, %r1659, 3;
	shf.l.wrap.b32 	%r1661, %r1659, %r1658, 3;
	mov.b64 	%rd2303, {%r1661, %r1660};
	mov.b64 	{%r1662, %r1663}, %rd2276;
	shf.l.wrap.b32 	%r1664, %r1662, %r1663, 10;
	shf.l.wrap.b32 	%r1665, %r1663, %r1662, 10;
	mov.b64 	%rd2304, {%r1665, %r1664};
	mov.b64 	{%r1666, %r1667}, %rd2281;
	shf.l.wrap.b32 	%r1668, %r1667, %r1666, 11;
	shf.l.wrap.b32 	%r1669, %r1666, %r1667, 11;
	mov.b64 	%rd2305, {%r1669, %r1668};
	mov.b64 	{%r1670, %r1671}, %rd2286;
	shf.l.wrap.b32 	%r1672, %r1670, %r1671, 25;
	shf.l.wrap.b32 	%r1673, %r1671, %r1670, 25;
	mov.b64 	%rd2306, {%r1673, %r1672};
	mov.b64 	{%r1674, %r1675}, %rd2291;
	shf.l.wrap.b32 	%r1676, %r1675, %r1674, 7;
	shf.l.wrap.b32 	%r1677, %r1674, %r1675, 7;
	mov.b64 	%rd2307, {%r1677, %r1676};
	mov.b64 	{%r1678, %r1679}, %rd2272;
	shf.l.wrap.b32 	%r1680, %r1679, %r1678, 9;
	shf.l.wrap.b32 	%r1681, %r1678, %r1679, 9;
	mov.b64 	%rd2308, {%r1681, %r1680};
	mov.b64 	{%r1682, %r1683}, %rd2277;
	shf.l.wrap.b32 	%r1684, %r1683, %r1682, 13;
	shf.l.wrap.b32 	%r1685, %r1682, %r1683, 13;
	mov.b64 	%rd2309, {%r1685, %r1684};
	mov.b64 	{%r1686, %r1687}, %rd2282;
	shf.l.wrap.b32 	%r1688, %r1686, %r1687, 15;
	shf.l.wrap.b32 	%r1689, %r1687, %r1686, 15;
	mov.b64 	%rd2310, {%r1689, %r1688};
	mov.b64 	{%r1690, %r1691}, %rd2287;
	shf.l.wrap.b32 	%r1692, %r1690, %r1691, 21;
	shf.l.wrap.b32 	%r1693, %r1691, %r1690, 21;
	mov.b64 	%rd2311, {%r1693, %r1692};
	mov.b64 	{%r1694, %r1695}, %rd2292;
	shf.l.wrap.b32 	%r1696, %r1694, %r1695, 8;
	shf.l.wrap.b32 	%r1697, %r1695, %r1694, 8;
	mov.b64 	%rd2312, {%r1697, %r1696};
	mov.b64 	{%r1698, %r1699}, %rd2273;
	shf.l.wrap.b32 	%r1700, %r1698, %r1699, 18;
	shf.l.wrap.b32 	%r1701, %r1699, %r1698, 18;
	mov.b64 	%rd2313, {%r1701, %r1700};
	mov.b64 	{%r1702, %r1703}, %rd2278;
	shf.l.wrap.b32 	%r1704, %r1702, %r1703, 2;
	shf.l.wrap.b32 	%r1705, %r1703, %r1702, 2;
	mov.b64 	%rd2314, {%r1705, %r1704};
	mov.b64 	{%r1706, %r1707}, %rd2283;
	shf.l.wrap.b32 	%r1708, %r1707, %r1706, 29;
	shf.l.wrap.b32 	%r1709, %r1706, %r1707, 29;
	mov.b64 	%rd2315, {%r1709, %r1708};
	mov.b64 	{%r1710, %r1711}, %rd2288;
	shf.l.wrap.b32 	%r1712, %r1711, %r1710, 24;
	shf.l.wrap.b32 	%r1713, %r1710, %r1711, 24;
	mov.b64 	%rd2316, {%r1713, %r1712};
	mov.b64 	{%r1714, %r1715}, %rd2293;
	shf.l.wrap.b32 	%r1716, %r1714, %r1715, 14;
	shf.l.wrap.b32 	%r1717, %r1715, %r1714, 14;
	mov.b64 	%rd2317, {%r1717, %r1716};
	not.b64 	%rd2318, %rd2299;
	and.b64  	%rd2319, %rd2305, %rd2318;
	not.b64 	%rd2320, %rd2305;
	and.b64  	%rd2321, %rd2311, %rd2320;
	xor.b64  	%rd2322, %rd2321, %rd2299;
	not.b64 	%rd2323, %rd2311;
	and.b64  	%rd2324, %rd2317, %rd2323;
	xor.b64  	%rd2325, %rd2324, %rd2305;
	not.b64 	%rd2326, %rd2317;
	and.b64  	%rd2327, %rd2269, %rd2326;
	xor.b64  	%rd2328, %rd2327, %rd2311;
	not.b64 	%rd2329, %rd2269;
	and.b64  	%rd2330, %rd2299, %rd2329;
	xor.b64  	%rd2331, %rd2330, %rd2317;
	not.b64 	%rd2332, %rd2302;
	and.b64  	%rd2333, %rd2303, %rd2332;
	xor.b64  	%rd2334, %rd2333, %rd2296;
	not.b64 	%rd2335, %rd2303;
	and.b64  	%rd2336, %rd2309, %rd2335;
	xor.b64  	%rd2337, %rd2336, %rd2302;
	not.b64 	%rd2338, %rd2309;
	and.b64  	%rd2339, %rd2315, %rd2338;
	xor.b64  	%rd2340, %rd2339, %rd2303;
	not.b64 	%rd2341, %rd2315;
	and.b64  	%rd2342, %rd2296, %rd2341;
	xor.b64  	%rd2343, %rd2342, %rd2309;
	not.b64 	%rd2344, %rd2296;
	and.b64  	%rd2345, %rd2302, %rd2344;
	xor.b64  	%rd2346, %rd2345, %rd2315;
	not.b64 	%rd2347, %rd2300;
	and.b64  	%rd2348, %rd2306, %rd2347;
	xor.b64  	%rd2349, %rd2348, %rd2294;
	not.b64 	%rd2350, %rd2306;
	and.b64  	%rd2351, %rd2312, %rd2350;
	xor.b64  	%rd2352, %rd2351, %rd2300;
	not.b64 	%rd2353, %rd2312;
	and.b64  	%rd2354, %rd2313, %rd2353;
	xor.b64  	%rd2355, %rd2354, %rd2306;
	not.b64 	%rd2356, %rd2313;
	and.b64  	%rd2357, %rd2294, %rd2356;
	xor.b64  	%rd2358, %rd2357, %rd2312;
	not.b64 	%rd2359, %rd2294;
	and.b64  	%rd2360, %rd2300, %rd2359;
	xor.b64  	%rd2361, %rd2360, %rd2313;
	not.b64 	%rd2362, %rd2298;
	and.b64  	%rd2363, %rd2304, %rd2362;
	xor.b64  	%rd2364, %rd2363, %rd2297;
	not.b64 	%rd2365, %rd2304;
	and.b64  	%rd2366, %rd2310, %rd2365;
	xor.b64  	%rd2367, %rd2366, %rd2298;
	not.b64 	%rd2368, %rd2310;
	and.b64  	%rd2369, %rd2316, %rd2368;
	xor.b64  	%rd2370, %rd2369, %rd2304;
	not.b64 	%rd2371, %rd2316;
	and.b64  	%rd2372, %rd2297, %rd2371;
	xor.b64  	%rd2373, %rd2372, %rd2310;
	not.b64 	%rd2374, %rd2297;
	and.b64  	%rd2375, %rd2298, %rd2374;
	xor.b64  	%rd2376, %rd2375, %rd2316;
	not.b64 	%rd2377, %rd2301;
	and.b64  	%rd2378, %rd2307, %rd2377;
	xor.b64  	%rd2379, %rd2378, %rd2295;
	not.b64 	%rd2380, %rd2307;
	and.b64  	%rd2381, %rd2308, %rd2380;
	xor.b64  	%rd2382, %rd2381, %rd2301;
	not.b64 	%rd2383, %rd2308;
	and.b64  	%rd2384, %rd2314, %rd2383;
	xor.b64  	%rd2385, %rd2384, %rd2307;
	not.b64 	%rd2386, %rd2314;
	and.b64  	%rd2387, %rd2295, %rd2386;
	xor.b64  	%rd2388, %rd2387, %rd2308;
	not.b64 	%rd2389, %rd2295;
	and.b64  	%rd2390, %rd2301, %rd2389;
	xor.b64  	%rd2391, %rd2390, %rd2314;
	xor.b64  	%rd2392, %rd2319, %rd12;
	xor.b64  	%rd2393, %rd2392, %rd2269;
	xor.b64  	%rd2394, %rd2334, %rd2393;
	xor.b64  	%rd2395, %rd2394, %rd2349;
	xor.b64  	%rd2396, %rd2395, %rd2364;
	xor.b64  	%rd2397, %rd2396, %rd2379;
	xor.b64  	%rd2398, %rd2337, %rd2322;
	xor.b64  	%rd2399, %rd2398, %rd2352;
	xor.b64  	%rd2400, %rd2399, %rd2367;
	xor.b64  	%rd2401, %rd2400, %rd2382;
	xor.b64  	%rd2402, %rd2340, %rd2325;
	xor.b64  	%rd2403, %rd2402, %rd2355;
	xor.b64  	%rd2404, %rd2403, %rd2370;
	xor.b64  	%rd2405, %rd2404, %rd2385;
	xor.b64  	%rd2406, %rd2343, %rd2328;
	xor.b64  	%rd2407, %rd2406, %rd2358;
	xor.b64  	%rd2408, %rd2407, %rd2373;
	xor.b64  	%rd2409, %rd2408, %rd2388;
	xor.b64  	%rd2410, %rd2346, %rd2331;
	xor.b64  	%rd2411, %rd2410, %rd2361;
	xor.b64  	%rd2412, %rd2411, %rd2376;
	xor.b64  	%rd2413, %rd2412, %rd2391;
	mov.b64 	{%r1718, %r1719}, %rd2401;
	shf.l.wrap.b32 	%r1720, %r1718, %r1719, 1;
	shf.l.wrap.b32 	%r1721, %r1719, %r1718, 1;
	mov.b64 	%rd2414, {%r1721, %r1720};
	xor.b64  	%rd2415, %rd2414, %rd2413;
	mov.b64 	{%r1722, %r1723}, %rd2405;
	shf.l.wrap.b32 	%r1724, %r1722, %r1723, 1;
	shf.l.wrap.b32 	%r1725, %r1723, %r1722, 1;
	mov.b64 	%rd2416, {%r1725, %r1724};
	xor.b64  	%rd2417, %rd2416, %rd2397;
	mov.b64 	{%r1726, %r1727}, %rd2409;
	shf.l.wrap.b32 	%r1728, %r1726, %r1727, 1;
	shf.l.wrap.b32 	%r1729, %r1727, %r1726, 1;
	mov.b64 	%rd2418, {%r1729, %r1728};
	xor.b64  	%rd2419, %rd2418, %rd2401;
	mov.b64 	{%r1730, %r1731}, %rd2413;
	shf.l.wrap.b32 	%r1732, %r1730, %r1731, 1;
	shf.l.wrap.b32 	%r1733, %r1731, %r1730, 1;
	mov.b64 	%rd2420, {%r1733, %r1732};
	xor.b64  	%rd2421, %rd2420, %rd2405;
	mov.b64 	{%r1734, %r1735}, %rd2397;
	shf.l.wrap.b32 	%r1736, %r1734, %r1735, 1;
	shf.l.wrap.b32 	%r1737, %r1735, %r1734, 1;
	mov.b64 	%rd2422, {%r1737, %r1736};
	xor.b64  	%rd2423, %rd2422, %rd2409;
	xor.b64  	%rd2424, %rd2393, %rd2415;
	xor.b64  	%rd2425, %rd2334, %rd2415;
	xor.b64  	%rd2426, %rd2349, %rd2415;
	xor.b64  	%rd2427, %rd2364, %rd2415;
	xor.b64  	%rd2428, %rd2379, %rd2415;
	xor.b64  	%rd2429, %rd2322, %rd2417;
	xor.b64  	%rd2430, %rd2337, %rd2417;
	xor.b64  	%rd2431, %rd2352, %rd2417;
	xor.b64  	%rd2432, %rd2367, %rd2417;
	xor.b64  	%rd2433, %rd2382, %rd2417;
	xor.b64  	%rd2434, %rd2325, %rd2419;
	xor.b64  	%rd2435, %rd2340, %rd2419;
	xor.b64  	%rd2436, %rd2355, %rd2419;
	xor.b64  	%rd2437, %rd2370, %rd2419;
	xor.b64  	%rd2438, %rd2385, %rd2419;
	xor.b64  	%rd2439, %rd2328, %rd2421;
	xor.b64  	%rd2440, %rd2343, %rd2421;
	xor.b64  	%rd2441, %rd2358, %rd2421;
	xor.b64  	%rd2442, %rd2373, %rd2421;
	xor.b64  	%rd2443, %rd2388, %rd2421;
	xor.b64  	%rd2444, %rd2331, %rd2423;
	xor.b64  	%rd2445, %rd2346, %rd2423;
	xor.b64  	%rd2446, %rd2361, %rd2423;
	xor.b64  	%rd2447, %rd2376, %rd2423;
	xor.b64  	%rd2448, %rd2391, %rd2423;
	mov.b64 	{%r1738, %r1739}, %rd2429;
	shf.l.wrap.b32 	%r1740, %r1738, %r1739, 1;
	shf.l.wrap.b32 	%r1741, %r1739, %r1738, 1;
	mov.b64 	%rd2449, {%r1741, %r1740};
	mov.b64 	{%r1742, %r1743}, %rd2434;
	shf.l.wrap.b32 	%r1744, %r1743, %r1742, 30;
	shf.l.wrap.b32 	%r1745, %r1742, %r1743, 30;
	mov.b64 	%rd2450, {%r1745, %r1744};
	mov.b64 	{%r1746, %r1747}, %rd2439;
	shf.l.wrap.b32 	%r1748, %r1746, %r1747, 28;
	shf.l.wrap.b32 	%r1749, %r1747, %r1746, 28;
	mov.b64 	%rd2451, {%r1749, %r1748};
	mov.b64 	{%r1750, %r1751}, %rd2444;
	shf.l.wrap.b32 	%r1752, %r1750, %r1751, 27;
	shf.l.wrap.b32 	%r1753, %r1751, %r1750, 27;
	mov.b64 	%rd2452, {%r1753, %r1752};
	mov.b64 	{%r1754, %r1755}, %rd2425;
	shf.l.wrap.b32 	%r1756, %r1755, %r1754, 4;
	shf.l.wrap.b32 	%r1757, %r1754, %r1755, 4;
	mov.b64 	%rd2453, {%r1757, %r1756};
	mov.b64 	{%r1758, %r1759}, %rd2430;
	shf.l.wrap.b32 	%r1760, %r1759, %r1758, 12;
	shf.l.wrap.b32 	%r1761, %r1758, %r1759, 12;
	mov.b64 	%rd2454, {%r1761, %r1760};
	mov.b64 	{%r1762, %r1763}, %rd2435;
	shf.l.wrap.b32 	%r1764, %r1762, %r1763, 6;
	shf.l.wrap.b32 	%r1765, %r1763, %r1762, 6;
	mov.b64 	%rd2455, {%r1765, %r1764};
	mov.b64 	{%r1766, %r1767}, %rd2440;
	shf.l.wrap.b32 	%r1768, %r1767, %r1766, 23;
	shf.l.wrap.b32 	%r1769, %r1766, %r1767, 23;
	mov.b64 	%rd2456, {%r1769, %r1768};
	mov.b64 	{%r1770, %r1771}, %rd2445;
	shf.l.wrap.b32 	%r1772, %r1770, %r1771, 20;
	shf.l.wrap.b32 	%r1773, %r1771, %r1770, 20;
	mov.b64 	%rd2457, {%r1773, %r1772};
	mov.b64 	{%r1774, %r1775}, %rd2426;
	shf.l.wrap.b32 	%r1776, %r1774, %r1775, 3;
	shf.l.wrap.b32 	%r1777, %r1775, %r1774, 3;
	mov.b64 	%rd2458, {%r1777, %r1776};
	mov.b64 	{%r1778, %r1779}, %rd2431;
	shf.l.wrap.b32 	%r1780, %r1778, %r1779, 10;
	shf.l.wrap.b32 	%r1781, %r1779, %r1778, 10;
	mov.b64 	%rd2459, {%r1781, %r1780};
	mov.b64 	{%r1782, %r1783}, %rd2436;
	shf.l.wrap.b32 	%r1784, %r1783, %r1782, 11;
	shf.l.wrap.b32 	%r1785, %r1782, %r1783, 11;
	mov.b64 	%rd2460, {%r1785, %r1784};
	mov.b64 	{%r1786, %r1787}, %rd2441;
	shf.l.wrap.b32 	%r1788, %r1786, %r1787, 25;
	shf.l.wrap.b32 	%r1789, %r1787, %r1786, 25;
	mov.b64 	%rd2461, {%r1789, %r1788};
	mov.b64 	{%r1790, %r1791}, %rd2446;
	shf.l.wrap.b32 	%r1792, %r1791, %r1790, 7;
	shf.l.wrap.b32 	%r1793, %r1790, %r1791, 7;
	mov.b64 	%rd2462, {%r1793, %r1792};
	mov.b64 	{%r1794, %r1795}, %rd2427;
	shf.l.wrap.b32 	%r1796, %r1795, %r1794, 9;
	shf.l.wrap.b32 	%r1797, %r1794, %r1795, 9;
	mov.b64 	%rd2463, {%r1797, %r1796};
	mov.b64 	{%r1798, %r1799}, %rd2432;
	shf.l.wrap.b32 	%r1800, %r1799, %r1798, 13;
	shf.l.wrap.b32 	%r1801, %r1798, %r1799, 13;
	mov.b64 	%rd2464, {%r1801, %r1800};
	mov.b64 	{%r1802, %r1803}, %rd2437;
	shf.l.wrap.b32 	%r1804, %r1802, %r1803, 15;
	shf.l.wrap.b32 	%r1805, %r1803, %r1802, 15;
	mov.b64 	%rd2465, {%r1805, %r1804};
	mov.b64 	{%r1806, %r1807}, %rd2442;
	shf.l.wrap.b32 	%r1808, %r1806, %r1807, 21;
	shf.l.wrap.b32 	%r1809, %r1807, %r1806, 21;
	mov.b64 	%rd2466, {%r1809, %r1808};
	mov.b64 	{%r1810, %r1811}, %rd2447;
	shf.l.wrap.b32 	%r1812, %r1810, %r1811, 8;
	shf.l.wrap.b32 	%r1813, %r1811, %r1810, 8;
	mov.b64 	%rd2467, {%r1813, %r1812};
	mov.b64 	{%r1814, %r1815}, %rd2428;
	shf.l.wrap.b32 	%r1816, %r1814, %r1815, 18;
	shf.l.wrap.b32 	%r1817, %r1815, %r1814, 18;
	mov.b64 	%rd2468, {%r1817, %r1816};
	mov.b64 	{%r1818, %r1819}, %rd2433;
	shf.l.wrap.b32 	%r1820, %r1818, %r1819, 2;
	shf.l.wrap.b32 	%r1821, %r1819, %r1818, 2;
	mov.b64 	%rd2469, {%r1821, %r1820};
	mov.b64 	{%r1822, %r1823}, %rd2438;
	shf.l.wrap.b32 	%r1824, %r1823, %r1822, 29;
	shf.l.wrap.b32 	%r1825, %r1822, %r1823, 29;
	mov.b64 	%rd2470, {%r1825, %r1824};
	mov.b64 	{%r1826, %r1827}, %rd2443;
	shf.l.wrap.b32 	%r1828, %r1827, %r1826, 24;
	shf.l.wrap.b32 	%r1829, %r1826, %r1827, 24;
	mov.b64 	%rd2471, {%r1829, %r1828};
	mov.b64 	{%r1830, %r1831}, %rd2448;
	shf.l.wrap.b32 	%r1832, %r1830, %r1831, 14;
	shf.l.wrap.b32 	%r1833, %r1831, %r1830, 14;
	mov.b64 	%rd2472, {%r1833, %r1832};
	not.b64 	%rd2473, %rd2454;
	and.b64  	%rd2474, %rd2460, %rd2473;
	not.b64 	%rd2475, %rd2460;
	and.b64  	%rd2476, %rd2466, %rd2475;
	xor.b64  	%rd2477, %rd2476, %rd2454;
	not.b64 	%rd2478, %rd2466;
	and.b64  	%rd2479, %rd2472, %rd2478;
	xor.b64  	%rd2480, %rd2479, %rd2460;
	not.b64 	%rd2481, %rd2472;
	and.b64  	%rd2482, %rd2424, %rd2481;
	xor.b64  	%rd2483, %rd2482, %rd2466;
	not.b64 	%rd2484, %rd2424;
	and.b64  	%rd2485, %rd2454, %rd2484;
	xor.b64  	%rd2486, %rd2485, %rd2472;
	not.b64 	%rd2487, %rd2457;
	and.b64  	%rd2488, %rd2458, %rd2487;
	xor.b64  	%rd2489, %rd2488, %rd2451;
	not.b64 	%rd2490, %rd2458;
	and.b64  	%rd2491, %rd2464, %rd2490;
	xor.b64  	%rd2492, %rd2491, %rd2457;
	not.b64 	%rd2493, %rd2464;
	and.b64  	%rd2494, %rd2470, %rd2493;
	xor.b64  	%rd2495, %rd2494, %rd2458;
	not.b64 	%rd2496, %rd2470;
	and.b64  	%rd2497, %rd2451, %rd2496;
	xor.b64  	%rd2498, %rd2497, %rd2464;
	not.b64 	%rd2499, %rd2451;
	and.b64  	%rd2500, %rd2457, %rd2499;
	xor.b64  	%rd2501, %rd2500, %rd2470;
	not.b64 	%rd2502, %rd2455;
	and.b64  	%rd2503, %rd2461, %rd2502;
	xor.b64  	%rd2504, %rd2503, %rd2449;
	not.b64 	%rd2505, %rd2461;
	and.b64  	%rd2506, %rd2467, %rd2505;
	xor.b64  	%rd2507, %rd2506, %rd2455;
	not.b64 	%rd2508, %rd2467;
	and.b64  	%rd2509, %rd2468, %rd2508;
	xor.b64  	%rd2510, %rd2509, %rd2461;
	not.b64 	%rd2511, %rd2468;
	and.b64  	%rd2512, %rd2449, %rd2511;
	xor.b64  	%rd2513, %rd2512, %rd2467;
	not.b64 	%rd2514, %rd2449;
	and.b64  	%rd2515, %rd2455, %rd2514;
	xor.b64  	%rd2516, %rd2515, %rd2468;
	not.b64 	%rd2517, %rd2453;
	and.b64  	%rd2518, %rd2459, %rd2517;
	xor.b64  	%rd2519, %rd2518, %rd2452;
	not.b64 	%rd2520, %rd2459;
	and.b64  	%rd2521, %rd2465, %rd2520;
	xor.b64  	%rd2522, %rd2521, %rd2453;
	not.b64 	%rd2523, %rd2465;
	and.b64  	%rd2524, %rd2471, %rd2523;
	xor.b64  	%rd2525, %rd2524, %rd2459;
	not.b64 	%rd2526, %rd2471;
	and.b64  	%rd2527, %rd2452, %rd2526;
	xor.b64  	%rd2528, %rd2527, %rd2465;
	not.b64 	%rd2529, %rd2452;
	and.b64  	%rd2530, %rd2453, %rd2529;
	xor.b64  	%rd2531, %rd2530, %rd2471;
	not.b64 	%rd2532, %rd2456;
	and.b64  	%rd2533, %rd2462, %rd2532;
	xor.b64  	%rd2534, %rd2533, %rd2450;
	not.b64 	%rd2535, %rd2462;
	and.b64  	%rd2536, %rd2463, %rd2535;
	xor.b64  	%rd2537, %rd2536, %rd2456;
	not.b64 	%rd2538, %rd2463;
	and.b64  	%rd2539, %rd2469, %rd2538;
	xor.b64  	%rd2540, %rd2539, %rd2462;
	not.b64 	%rd2541, %rd2469;
	and.b64  	%rd2542, %rd2450, %rd2541;
	xor.b64  	%rd2543, %rd2542, %rd2463;
	not.b64 	%rd2544, %rd2450;
	and.b64  	%rd2545, %rd2456, %rd2544;
	xor.b64  	%rd2546, %rd2545, %rd2469;
	xor.b64  	%rd2548, %rd2474, %rd2547;
	xor.b64  	%rd2549, %rd2548, %rd2424;
	xor.b64  	%rd2550, %rd2489, %rd2549;
	xor.b64  	%rd2551, %rd2550, %rd2504;
	xor.b64  	%rd2552, %rd2551, %rd2519;
	xor.b64  	%rd2553, %rd2552, %rd2534;
	xor.b64  	%rd2554, %rd2492, %rd2477;
	xor.b64  	%rd2555, %rd2554, %rd2507;
	xor.b64  	%rd2556, %rd2555, %rd2522;
	xor.b64  	%rd2557, %rd2556, %rd2537;
	xor.b64  	%rd2558, %rd2495, %rd2480;
	xor.b64  	%rd2559, %rd2558, %rd2510;
	xor.b64  	%rd2560, %rd2559, %rd2525;
	xor.b64  	%rd2561, %rd2560, %rd2540;
	xor.b64  	%rd2562, %rd2498, %rd2483;
	xor.b64  	%rd2563, %rd2562, %rd2513;
	xor.b64  	%rd2564, %rd2563, %rd2528;
	xor.b64  	%rd2565, %rd2564, %rd2543;
	xor.b64  	%rd2566, %rd2501, %rd2486;
	xor.b64  	%rd2567, %rd2566, %rd2516;
	xor.b64  	%rd2568, %rd2567, %rd2531;
	xor.b64  	%rd2569, %rd2568, %rd2546;
	mov.b64 	{%r1834, %r1835}, %rd2557;
	shf.l.wrap.b32 	%r1836, %r1834, %r1835, 1;
	shf.l.wrap.b32 	%r1837, %r1835, %r1834, 1;
	mov.b64 	%rd2570, {%r1837, %r1836};
	xor.b64  	%rd2571, %rd2570, %rd2569;
	mov.b64 	{%r1838, %r1839}, %rd2561;
	shf.l.wrap.b32 	%r1840, %r1838, %r1839, 1;
	shf.l.wrap.b32 	%r1841, %r1839, %r1838, 1;
	mov.b64 	%rd2572, {%r1841, %r1840};
	xor.b64  	%rd2573, %rd2572, %rd2553;
	mov.b64 	{%r1842, %r1843}, %rd2565;
	shf.l.wrap.b32 	%r1844, %r1842, %r1843, 1;
	shf.l.wrap.b32 	%r1845, %r1843, %r1842, 1;
	mov.b64 	%rd2574, {%r1845, %r1844};
	xor.b64  	%rd2575, %rd2574, %rd2557;
	mov.b64 	{%r1846, %r1847}, %rd2569;
	shf.l.wrap.b32 	%r1848, %r1846, %r1847, 1;
	shf.l.wrap.b32 	%r1849, %r1847, %r1846, 1;
	mov.b64 	%rd2576, {%r1849, %r1848};
	xor.b64  	%rd2577, %rd2576, %rd2561;
	mov.b64 	{%r1850, %r1851}, %rd2553;
	shf.l.wrap.b32 	%r1852, %r1850, %r1851, 1;
	shf.l.wrap.b32 	%r1853, %r1851, %r1850, 1;
	mov.b64 	%rd2578, {%r1853, %r1852};
	xor.b64  	%rd2579, %rd2578, %rd2565;
	xor.b64  	%rd2580, %rd2549, %rd2571;
	xor.b64  	%rd2581, %rd2489, %rd2571;
	xor.b64  	%rd2582, %rd2504, %rd2571;
	xor.b64  	%rd2583, %rd2519, %rd2571;
	xor.b64  	%rd2584, %rd2534, %rd2571;
	xor.b64  	%rd2585, %rd2477, %rd2573;
	xor.b64  	%rd2586, %rd2492, %rd2573;
	xor.b64  	%rd2587, %rd2507, %rd2573;
	xor.b64  	%rd2588, %rd2522, %rd2573;
	xor.b64  	%rd2589, %rd2537, %rd2573;
	xor.b64  	%rd2590, %rd2480, %rd2575;
	xor.b64  	%rd2591, %rd2495, %rd2575;
	xor.b64  	%rd2592, %rd2510, %rd2575;
	xor.b64  	%rd2593, %rd2525, %rd2575;
	xor.b64  	%rd2594, %rd2540, %rd2575;
	xor.b64  	%rd2595, %rd2483, %rd2577;
	xor.b64  	%rd2596, %rd2498, %rd2577;
	xor.b64  	%rd2597, %rd2513, %rd2577;
	xor.b64  	%rd2598, %rd2528, %rd2577;
	xor.b64  	%rd2599, %rd2543, %rd2577;
	xor.b64  	%rd2600, %rd2486, %rd2579;
	xor.b64  	%rd2601, %rd2501, %rd2579;
	xor.b64  	%rd2602, %rd2516, %rd2579;
	xor.b64  	%rd2603, %rd2531, %rd2579;
	xor.b64  	%rd2604, %rd2546, %rd2579;
	mov.b64 	{%r1854, %r1855}, %rd2585;
	shf.l.wrap.b32 	%r1856, %r1854, %r1855, 1;
	shf.l.wrap.b32 	%r1857, %r1855, %r1854, 1;
	mov.b64 	%rd2605, {%r1857, %r1856};
	mov.b64 	{%r1858, %r1859}, %rd2590;
	shf.l.wrap.b32 	%r1860, %r1859, %r1858, 30;
	shf.l.wrap.b32 	%r1861, %r1858, %r1859, 30;
	mov.b64 	%rd2606, {%r1861, %r1860};
	mov.b64 	{%r1862, %r1863}, %rd2595;
	shf.l.wrap.b32 	%r1864, %r1862, %r1863, 28;
	shf.l.wrap.b32 	%r1865, %r1863, %r1862, 28;
	mov.b64 	%rd2607, {%r1865, %r1864};
	mov.b64 	{%r1866, %r1867}, %rd2600;
	shf.l.wrap.b32 	%r1868, %r1866, %r1867, 27;
	shf.l.wrap.b32 	%r1869, %r1867, %r1866, 27;
	mov.b64 	%rd2608, {%r1869, %r1868};
	mov.b64 	{%r1870, %r1871}, %rd2581;
	shf.l.wrap.b32 	%r1872, %r1871, %r1870, 4;
	shf.l.wrap.b32 	%r1873, %r1870, %r1871, 4;
	mov.b64 	%rd2609, {%r1873, %r1872};
	mov.b64 	{%r1874, %r1875}, %rd2586;
	shf.l.wrap.b32 	%r1876, %r1875, %r1874, 12;
	shf.l.wrap.b32 	%r1877, %r1874, %r1875, 12;
	mov.b64 	%rd2610, {%r1877, %r1876};
	mov.b64 	{%r1878, %r1879}, %rd2591;
	shf.l.wrap.b32 	%r1880, %r1878, %r1879, 6;
	shf.l.wrap.b32 	%r1881, %r1879, %r1878, 6;
	mov.b64 	%rd2611, {%r1881, %r1880};
	mov.b64 	{%r1882, %r1883}, %rd2596;
	shf.l.wrap.b32 	%r1884, %r1883, %r1882, 23;
	shf.l.wrap.b32 	%r1885, %r1882, %r1883, 23;
	mov.b64 	%rd2612, {%r1885, %r1884};
	mov.b64 	{%r1886, %r1887}, %rd2601;
	shf.l.wrap.b32 	%r1888, %r1886, %r1887, 20;
	shf.l.wrap.b32 	%r1889, %r1887, %r1886, 20;
	mov.b64 	%rd2613, {%r1889, %r1888};
	mov.b64 	{%r1890, %r1891}, %rd2582;
	shf.l.wrap.b32 	%r1892, %r1890, %r1891, 3;
	shf.l.wrap.b32 	%r1893, %r1891, %r1890, 3;
	mov.b64 	%rd2614, {%r1893, %r1892};
	mov.b64 	{%r1894, %r1895}, %rd2587;
	shf.l.wrap.b32 	%r1896, %r1894, %r1895, 10;
	shf.l.wrap.b32 	%r1897, %r1895, %r1894, 10;
	mov.b64 	%rd2615, {%r1897, %r1896};
	mov.b64 	{%r1898, %r1899}, %rd2592;
	shf.l.wrap.b32 	%r1900, %r1899, %r1898, 11;
	shf.l.wrap.b32 	%r1901, %r1898, %r1899, 11;
	mov.b64 	%rd2616, {%r1901, %r1900};
	mov.b64 	{%r1902, %r1903}, %rd2597;
	shf.l.wrap.b32 	%r1904, %r1902, %r1903, 25;
	shf.l.wrap.b32 	%r1905, %r1903, %r1902, 25;
	mov.b64 	%rd2617, {%r1905, %r1904};
	mov.b64 	{%r1906, %r1907}, %rd2602;
	shf.l.wrap.b32 	%r1908, %r1907, %r1906, 7;
	shf.l.wrap.b32 	%r1909, %r1906, %r1907, 7;
	mov.b64 	%rd2618, {%r1909, %r1908};
	mov.b64 	{%r1910, %r1911}, %rd2583;
	shf.l.wrap.b32 	%r1912, %r1911, %r1910, 9;
	shf.l.wrap.b32 	%r1913, %r1910, %r1911, 9;
	mov.b64 	%rd2619, {%r1913, %r1912};
	mov.b64 	{%r1914, %r1915}, %rd2588;
	shf.l.wrap.b32 	%r1916, %r1915, %r1914, 13;
	shf.l.wrap.b32 	%r1917, %r1914, %r1915, 13;
	mov.b64 	%rd2620, {%r1917, %r1916};
	mov.b64 	{%r1918, %r1919}, %rd2593;
	shf.l.wrap.b32 	%r1920, %r1918, %r1919, 15;
	shf.l.wrap.b32 	%r1921, %r1919, %r1918, 15;
	mov.b64 	%rd2621, {%r1921, %r1920};
	mov.b64 	{%r1922, %r1923}, %rd2598;
	shf.l.wrap.b32 	%r1924, %r1922, %r1923, 21;
	shf.l.wrap.b32 	%r1925, %r1923, %r1922, 21;
	mov.b64 	%rd2622, {%r1925, %r1924};
	mov.b64 	{%r1926, %r1927}, %rd2603;
	shf.l.wrap.b32 	%r1928, %r1926, %r1927, 8;
	shf.l.wrap.b32 	%r1929, %r1927, %r1926, 8;
	mov.b64 	%rd2623, {%r1929, %r1928};
	mov.b64 	{%r1930, %r1931}, %rd2584;
	shf.l.wrap.b32 	%r1932, %r1930, %r1931, 18;
	shf.l.wrap.b32 	%r1933, %r1931, %r1930, 18;
	mov.b64 	%rd2624, {%r1933, %r1932};
	mov.b64 	{%r1934, %r1935}, %rd2589;
	shf.l.wrap.b32 	%r1936, %r1934, %r1935, 2;
	shf.l.wrap.b32 	%r1937, %r1935, %r1934, 2;
	mov.b64 	%rd2625, {%r1937, %r1936};
	mov.b64 	{%r1938, %r1939}, %rd2594;
	shf.l.wrap.b32 	%r1940, %r1939, %r1938, 29;
	shf.l.wrap.b32 	%r1941, %r1938, %r1939, 29;
	mov.b64 	%rd2626, {%r1941, %r1940};
	mov.b64 	{%r1942, %r1943}, %rd2599;
	shf.l.wrap.b32 	%r1944, %r1943, %r1942, 24;
	shf.l.wrap.b32 	%r1945, %r1942, %r1943, 24;
	mov.b64 	%rd2627, {%r1945, %r1944};
	mov.b64 	{%r1946, %r1947}, %rd2604;
	shf.l.wrap.b32 	%r1948, %r1946, %r1947, 14;
	shf.l.wrap.b32 	%r1949, %r1947, %r1946, 14;
	mov.b64 	%rd2628, {%r1949, %r1948};
	not.b64 	%rd2629, %rd2610;
	and.b64  	%rd2630, %rd2616, %rd2629;
	not.b64 	%rd2631, %rd2616;
	and.b64  	%rd2632, %rd2622, %rd2631;
	xor.b64  	%rd2633, %rd2632, %rd2610;
	not.b64 	%rd2634, %rd2622;
	and.b64  	%rd2635, %rd2628, %rd2634;
	xor.b64  	%rd2636, %rd2635, %rd2616;
	not.b64 	%rd2637, %rd2628;
	and.b64  	%rd2638, %rd2580, %rd2637;
	xor.b64  	%rd2639, %rd2638, %rd2622;
	not.b64 	%rd2640, %rd2580;
	and.b64  	%rd2641, %rd2610, %rd2640;
	xor.b64  	%rd2642, %rd2641, %rd2628;
	not.b64 	%rd2643, %rd2613;
	and.b64  	%rd2644, %rd2614, %rd2643;
	xor.b64  	%rd2645, %rd2644, %rd2607;
	not.b64 	%rd2646, %rd2614;
	and.b64  	%rd2647, %rd2620, %rd2646;
	xor.b64  	%rd2648, %rd2647, %rd2613;
	not.b64 	%rd2649, %rd2620;
	and.b64  	%rd2650, %rd2626, %rd2649;
	xor.b64  	%rd2651, %rd2650, %rd2614;
	not.b64 	%rd2652, %rd2626;
	and.b64  	%rd2653, %rd2607, %rd2652;
	xor.b64  	%rd2654, %rd2653, %rd2620;
	not.b64 	%rd2655, %rd2607;
	and.b64  	%rd2656, %rd2613, %rd2655;
	xor.b64  	%rd2657, %rd2656, %rd2626;
	not.b64 	%rd2658, %rd2611;
	and.b64  	%rd2659, %rd2617, %rd2658;
	xor.b64  	%rd2660, %rd2659, %rd2605;
	not.b64 	%rd2661, %rd2617;
	and.b64  	%rd2662, %rd2623, %rd2661;
	xor.b64  	%rd2663, %rd2662, %rd2611;
	not.b64 	%rd2664, %rd2623;
	and.b64  	%rd2665, %rd2624, %rd2664;
	xor.b64  	%rd2666, %rd2665, %rd2617;
	not.b64 	%rd2667, %rd2624;
	and.b64  	%rd2668, %rd2605, %rd2667;
	xor.b64  	%rd2669, %rd2668, %rd2623;
	not.b64 	%rd2670, %rd2605;
	and.b64  	%rd2671, %rd2611, %rd2670;
	xor.b64  	%rd2672, %rd2671, %rd2624;
	not.b64 	%rd2673, %rd2609;
	and.b64  	%rd2674, %rd2615, %rd2673;
	xor.b64  	%rd2675, %rd2674, %rd2608;
	not.b64 	%rd2676, %rd2615;
	and.b64  	%rd2677, %rd2621, %rd2676;
	xor.b64  	%rd2678, %rd2677, %rd2609;
	not.b64 	%rd2679, %rd2621;
	and.b64  	%rd2680, %rd2627, %rd2679;
	xor.b64  	%rd2681, %rd2680, %rd2615;
	not.b64 	%rd2682, %rd2627;
	and.b64  	%rd2683, %rd2608, %rd2682;
	xor.b64  	%rd2684, %rd2683, %rd2621;
	not.b64 	%rd2685, %rd2608;
	and.b64  	%rd2686, %rd2609, %rd2685;
	xor.b64  	%rd2687, %rd2686, %rd2627;
	not.b64 	%rd2688, %rd2612;
	and.b64  	%rd2689, %rd2618, %rd2688;
	xor.b64  	%rd2690, %rd2689, %rd2606;
	not.b64 	%rd2691, %rd2618;
	and.b64  	%rd2692, %rd2619, %rd2691;
	xor.b64  	%rd2693, %rd2692, %rd2612;
	not.b64 	%rd2694, %rd2619;
	and.b64  	%rd2695, %rd2625, %rd2694;
	xor.b64  	%rd2696, %rd2695, %rd2618;
	not.b64 	%rd2697, %rd2625;
	and.b64  	%rd2698, %rd2606, %rd2697;
	xor.b64  	%rd2699, %rd2698, %rd2619;
	not.b64 	%rd2700, %rd2606;
	and.b64  	%rd2701, %rd2612, %rd2700;
	xor.b64  	%rd2702, %rd2701, %rd2625;
	xor.b64  	%rd2703, %rd2630, %rd13;
	xor.b64  	%rd2704, %rd2703, %rd2580;
	xor.b64  	%rd2705, %rd2645, %rd2704;
	xor.b64  	%rd2706, %rd2705, %rd2660;
	xor.b64  	%rd2707, %rd2706, %rd2675;
	xor.b64  	%rd2708, %rd2707, %rd2690;
	xor.b64  	%rd2709, %rd2648, %rd2633;
	xor.b64  	%rd2710, %rd2709, %rd2663;
	xor.b64  	%rd2711, %rd2710, %rd2678;
	xor.b64  	%rd2712, %rd2711, %rd2693;
	xor.b64  	%rd2713, %rd2651, %rd2636;
	xor.b64  	%rd2714, %rd2713, %rd2666;
	xor.b64  	%rd2715, %rd2714, %rd2681;
	xor.b64  	%rd2716, %rd2715, %rd2696;
	xor.b64  	%rd2717, %rd2654, %rd2639;
	xor.b64  	%rd2718, %rd2717, %rd2669;
	xor.b64  	%rd2719, %rd2718, %rd2684;
	xor.b64  	%rd2720, %rd2719, %rd2699;
	xor.b64  	%rd2721, %rd2657, %rd2642;
	xor.b64  	%rd2722, %rd2721, %rd2672;
	xor.b64  	%rd2723, %rd2722, %rd2687;
	xor.b64  	%rd2724, %rd2723, %rd2702;
	mov.b64 	{%r1950, %r1951}, %rd2712;
	shf.l.wrap.b32 	%r1952, %r1950, %r1951, 1;
	shf.l.wrap.b32 	%r1953, %r1951, %r1950, 1;
	mov.b64 	%rd2725, {%r1953, %r1952};
	xor.b64  	%rd2726, %rd2725, %rd2724;
	mov.b64 	{%r1954, %r1955}, %rd2716;
	shf.l.wrap.b32 	%r1956, %r1954, %r1955, 1;
	shf.l.wrap.b32 	%r1957, %r1955, %r1954, 1;
	mov.b64 	%rd2727, {%r1957, %r1956};
	xor.b64  	%rd2728, %rd2727, %rd2708;
	mov.b64 	{%r1958, %r1959}, %rd2720;
	shf.l.wrap.b32 	%r1960, %r1958, %r1959, 1;
	shf.l.wrap.b32 	%r1961, %r1959, %r1958, 1;
	mov.b64 	%rd2729, {%r1961, %r1960};
	xor.b64  	%rd2730, %rd2729, %rd2712;
	mov.b64 	{%r1962, %r1963}, %rd2724;
	shf.l.wrap.b32 	%r1964, %r1962, %r1963, 1;
	shf.l.wrap.b32 	%r1965, %r1963, %r1962, 1;
	mov.b64 	%rd2731, {%r1965, %r1964};
	xor.b64  	%rd2732, %rd2731, %rd2716;
	mov.b64 	{%r1966, %r1967}, %rd2708;
	shf.l.wrap.b32 	%r1968, %r1966, %r1967, 1;
	shf.l.wrap.b32 	%r1969, %r1967, %r1966, 1;
	mov.b64 	%rd2733, {%r1969, %r1968};
	xor.b64  	%rd2734, %rd2733, %rd2720;
	xor.b64  	%rd2735, %rd2704, %rd2726;
	xor.b64  	%rd2736, %rd2645, %rd2726;
	xor.b64  	%rd2737, %rd2660, %rd2726;
	xor.b64  	%rd2738, %rd2675, %rd2726;
	xor.b64  	%rd2739, %rd2690, %rd2726;
	xor.b64  	%rd2740, %rd2633, %rd2728;
	xor.b64  	%rd2741, %rd2648, %rd2728;
	xor.b64  	%rd2742, %rd2663, %rd2728;
	xor.b64  	%rd2743, %rd2678, %rd2728;
	xor.b64  	%rd2744, %rd2693, %rd2728;
	xor.b64  	%rd2745, %rd2636, %rd2730;
	xor.b64  	%rd2746, %rd2651, %rd2730;
	xor.b64  	%rd2747, %rd2666, %rd2730;
	xor.b64  	%rd2748, %rd2681, %rd2730;
	xor.b64  	%rd2749, %rd2696, %rd2730;
	xor.b64  	%rd2750, %rd2639, %rd2732;
	xor.b64  	%rd2751, %rd2654, %rd2732;
	xor.b64  	%rd2752, %rd2669, %rd2732;
	xor.b64  	%rd2753, %rd2684, %rd2732;
	xor.b64  	%rd2754, %rd2699, %rd2732;
	xor.b64  	%rd2755, %rd2642, %rd2734;
	xor.b64  	%rd2756, %rd2657, %rd2734;
	xor.b64  	%rd2757, %rd2672, %rd2734;
	xor.b64  	%rd2758, %rd2687, %rd2734;
	xor.b64  	%rd2759, %rd2702, %rd2734;
	mov.b64 	{%r1970, %r1971}, %rd2740;
	shf.l.wrap.b32 	%r1972, %r1970, %r1971, 1;
	shf.l.wrap.b32 	%r1973, %r1971, %r1970, 1;
	mov.b64 	%rd2760, {%r1973, %r1972};
	mov.b64 	{%r1974, %r1975}, %rd2745;
	shf.l.wrap.b32 	%r1976, %r1975, %r1974, 30;
	shf.l.wrap.b32 	%r1977, %r1974, %r1975, 30;
	mov.b64 	%rd2761, {%r1977, %r1976};
	mov.b64 	{%r1978, %r1979}, %rd2750;
	shf.l.wrap.b32 	%r1980, %r1978, %r1979, 28;
	shf.l.wrap.b32 	%r1981, %r1979, %r1978, 28;
	mov.b64 	%rd2762, {%r1981, %r1980};
	mov.b64 	{%r1982, %r1983}, %rd2755;
	shf.l.wrap.b32 	%r1984, %r1982, %r1983, 27;
	shf.l.wrap.b32 	%r1985, %r1983, %r1982, 27;
	mov.b64 	%rd2763, {%r1985, %r1984};
	mov.b64 	{%r1986, %r1987}, %rd2736;
	shf.l.wrap.b32 	%r1988, %r1987, %r1986, 4;
	shf.l.wrap.b32 	%r1989, %r1986, %r1987, 4;
	mov.b64 	%rd2764, {%r1989, %r1988};
	mov.b64 	{%r1990, %r1991}, %rd2741;
	shf.l.wrap.b32 	%r1992, %r1991, %r1990, 12;
	shf.l.wrap.b32 	%r1993, %r1990, %r1991, 12;
	mov.b64 	%rd2765, {%r1993, %r1992};
	mov.b64 	{%r1994, %r1995}, %rd2746;
	shf.l.wrap.b32 	%r1996, %r1994, %r1995, 6;
	shf.l.wrap.b32 	%r1997, %r1995, %r1994, 6;
	mov.b64 	%rd2766, {%r1997, %r1996};
	mov.b64 	{%r1998, %r1999}, %rd2751;
	shf.l.wrap.b32 	%r2000, %r1999, %r1998, 23;
	shf.l.wrap.b32 	%r2001, %r1998, %r1999, 23;
	mov.b64 	%rd2767, {%r2001, %r2000};
	mov.b64 	{%r2002, %r2003}, %rd2756;
	shf.l.wrap.b32 	%r2004, %r2002, %r2003, 20;
	shf.l.wrap.b32 	%r2005, %r2003, %r2002, 20;
	mov.b64 	%rd2768, {%r2005, %r2004};
	mov.b64 	{%r2006, %r2007}, %rd2737;
	shf.l.wrap.b32 	%r2008, %r2006, %r2007, 3;
	shf.l.wrap.b32 	%r2009, %r2007, %r2006, 3;
	mov.b64 	%rd2769, {%r2009, %r2008};
	mov.b64 	{%r2010, %r2011}, %rd2742;
	shf.l.wrap.b32 	%r2012, %r2010, %r2011, 10;
	shf.l.wrap.b32 	%r2013, %r2011, %r2010, 10;
	mov.b64 	%rd2770, {%r2013, %r2012};
	mov.b64 	{%r2014, %r2015}, %rd2747;
	shf.l.wrap.b32 	%r2016, %r2015, %r2014, 11;
	shf.l.wrap.b32 	%r2017, %r2014, %r2015, 11;
	mov.b64 	%rd2771, {%r2017, %r2016};
	mov.b64 	{%r2018, %r2019}, %rd2752;
	shf.l.wrap.b32 	%r2020, %r2018, %r2019, 25;
	shf.l.wrap.b32 	%r2021, %r2019, %r2018, 25;
	mov.b64 	%rd2772, {%r2021, %r2020};
	mov.b64 	{%r2022, %r2023}, %rd2757;
	shf.l.wrap.b32 	%r2024, %r2023, %r2022, 7;
	shf.l.wrap.b32 	%r2025, %r2022, %r2023, 7;
	mov.b64 	%rd2773, {%r2025, %r2024};
	mov.b64 	{%r2026, %r2027}, %rd2738;
	shf.l.wrap.b32 	%r2028, %r2027, %r2026, 9;
	shf.l.wrap.b32 	%r2029, %r2026, %r2027, 9;
	mov.b64 	%rd2774, {%r2029, %r2028};
	mov.b64 	{%r2030, %r2031}, %rd2743;
	shf.l.wrap.b32 	%r2032, %r2031, %r2030, 13;
	shf.l.wrap.b32 	%r2033, %r2030, %r2031, 13;
	mov.b64 	%rd2775, {%r2033, %r2032};
	mov.b64 	{%r2034, %r2035}, %rd2748;
	shf.l.wrap.b32 	%r2036, %r2034, %r2035, 15;
	shf.l.wrap.b32 	%r2037, %r2035, %r2034, 15;
	mov.b64 	%rd2776, {%r2037, %r2036};
	mov.b64 	{%r2038, %r2039}, %rd2753;
	shf.l.wrap.b32 	%r2040, %r2038, %r2039, 21;
	shf.l.wrap.b32 	%r2041, %r2039, %r2038, 21;
	mov.b64 	%rd2777, {%r2041, %r2040};
	mov.b64 	{%r2042, %r2043}, %rd2758;
	shf.l.wrap.b32 	%r2044, %r2042, %r2043, 8;
	shf.l.wrap.b32 	%r2045, %r2043, %r2042, 8;
	mov.b64 	%rd2778, {%r2045, %r2044};
	mov.b64 	{%r2046, %r2047}, %rd2739;
	shf.l.wrap.b32 	%r2048, %r2046, %r2047, 18;
	shf.l.wrap.b32 	%r2049, %r2047, %r2046, 18;
	mov.b64 	%rd2779, {%r2049, %r2048};
	mov.b64 	{%r2050, %r2051}, %rd2744;
	shf.l.wrap.b32 	%r2052, %r2050, %r2051, 2;
	shf.l.wrap.b32 	%r2053, %r2051, %r2050, 2;
	mov.b64 	%rd2780, {%r2053, %r2052};
	mov.b64 	{%r2054, %r2055}, %rd2749;
	shf.l.wrap.b32 	%r2056, %r2055, %r2054, 29;
	shf.l.wrap.b32 	%r2057, %r2054, %r2055, 29;
	mov.b64 	%rd2781, {%r2057, %r2056};
	mov.b64 	{%r2058, %r2059}, %rd2754;
	shf.l.wrap.b32 	%r2060, %r2059, %r2058, 24;
	shf.l.wrap.b32 	%r2061, %r2058, %r2059, 24;
	mov.b64 	%rd2782, {%r2061, %r2060};
	mov.b64 	{%r2062, %r2063}, %rd2759;
	shf.l.wrap.b32 	%r2064, %r2062, %r2063, 14;
	shf.l.wrap.b32 	%r2065, %r2063, %r2062, 14;
	mov.b64 	%rd2783, {%r2065, %r2064};
	not.b64 	%rd2784, %rd2765;
	and.b64  	%rd2785, %rd2771, %rd2784;
	not.b64 	%rd2786, %rd2771;
	and.b64  	%rd2787, %rd2777, %rd2786;
	xor.b64  	%rd2788, %rd2787, %rd2765;
	not.b64 	%rd2789, %rd2777;
	and.b64  	%rd2790, %rd2783, %rd2789;
	xor.b64  	%rd2791, %rd2790, %rd2771;
	not.b64 	%rd2792, %rd2783;
	and.b64  	%rd2793, %rd2735, %rd2792;
	xor.b64  	%rd2794, %rd2793, %rd2777;
	not.b64 	%rd2795, %rd2735;
	and.b64  	%rd2796, %rd2765, %rd2795;
	xor.b64  	%rd2797, %rd2796, %rd2783;
	not.b64 	%rd2798, %rd2768;
	and.b64  	%rd2799, %rd2769, %rd2798;
	xor.b64  	%rd2800, %rd2799, %rd2762;
	not.b64 	%rd2801, %rd2769;
	and.b64  	%rd2802, %rd2775, %rd2801;
	xor.b64  	%rd2803, %rd2802, %rd2768;
	not.b64 	%rd2804, %rd2775;
	and.b64  	%rd2805, %rd2781, %rd2804;
	xor.b64  	%rd2806, %rd2805, %rd2769;
	not.b64 	%rd2807, %rd2781;
	and.b64  	%rd2808, %rd2762, %rd2807;
	xor.b64  	%rd2809, %rd2808, %rd2775;
	not.b64 	%rd2810, %rd2762;
	and.b64  	%rd2811, %rd2768, %rd2810;
	xor.b64  	%rd2812, %rd2811, %rd2781;
	not.b64 	%rd2813, %rd2766;
	and.b64  	%rd2814, %rd2772, %rd2813;
	xor.b64  	%rd2815, %rd2814, %rd2760;
	not.b64 	%rd2816, %rd2772;
	and.b64  	%rd2817, %rd2778, %rd2816;
	xor.b64  	%rd2818, %rd2817, %rd2766;
	not.b64 	%rd2819, %rd2778;
	and.b64  	%rd2820, %rd2779, %rd2819;
	xor.b64  	%rd2821, %rd2820, %rd2772;
	not.b64 	%rd2822, %rd2779;
	and.b64  	%rd2823, %rd2760, %rd2822;
	xor.b64  	%rd2824, %rd2823, %rd2778;
	not.b64 	%rd2825, %rd2760;
	and.b64  	%rd2826, %rd2766, %rd2825;
	xor.b64  	%rd2827, %rd2826, %rd2779;
	not.b64 	%rd2828, %rd2764;
	and.b64  	%rd2829, %rd2770, %rd2828;
	xor.b64  	%rd2830, %rd2829, %rd2763;
	not.b64 	%rd2831, %rd2770;
	and.b64  	%rd2832, %rd2776, %rd2831;
	xor.b64  	%rd2833, %rd2832, %rd2764;
	not.b64 	%rd2834, %rd2776;
	and.b64  	%rd2835, %rd2782, %rd2834;
	xor.b64  	%rd2836, %rd2835, %rd2770;
	not.b64 	%rd2837, %rd2782;
	and.b64  	%rd2838, %rd2763, %rd2837;
	xor.b64  	%rd2839, %rd2838, %rd2776;
	not.b64 	%rd2840, %rd2763;
	and.b64  	%rd2841, %rd2764, %rd2840;
	xor.b64  	%rd2842, %rd2841, %rd2782;
	not.b64 	%rd2843, %rd2767;
	and.b64  	%rd2844, %rd2773, %rd2843;
	xor.b64  	%rd2845, %rd2844, %rd2761;
	not.b64 	%rd2846, %rd2773;
	and.b64  	%rd2847, %rd2774, %rd2846;
	xor.b64  	%rd2848, %rd2847, %rd2767;
	not.b64 	%rd2849, %rd2774;
	and.b64  	%rd2850, %rd2780, %rd2849;
	xor.b64  	%rd2851, %rd2850, %rd2773;
	not.b64 	%rd2852, %rd2780;
	and.b64  	%rd2853, %rd2761, %rd2852;
	xor.b64  	%rd2854, %rd2853, %rd2774;
	not.b64 	%rd2855, %rd2761;
	and.b64  	%rd2856, %rd2767, %rd2855;
	xor.b64  	%rd2857, %rd2856, %rd2780;
	xor.b64  	%rd2859, %rd2785, %rd2858;
	xor.b64  	%rd2860, %rd2859, %rd2735;
	xor.b64  	%rd2861, %rd2800, %rd2860;
	xor.b64  	%rd2862, %rd2861, %rd2815;
	xor.b64  	%rd2863, %rd2862, %rd2830;
	xor.b64  	%rd2864, %rd2863, %rd2845;
	xor.b64  	%rd2865, %rd2803, %rd2788;
	xor.b64  	%rd2866, %rd2865, %rd2818;
	xor.b64  	%rd2867, %rd2866, %rd2833;
	xor.b64  	%rd2868, %rd2867, %rd2848;
	xor.b64  	%rd2869, %rd2806, %rd2791;
	xor.b64  	%rd2870, %rd2869, %rd2821;
	xor.b64  	%rd2871, %rd2870, %rd2836;
	xor.b64  	%rd2872, %rd2871, %rd2851;
	xor.b64  	%rd2873, %rd2809, %rd2794;
	xor.b64  	%rd2874, %rd2873, %rd2824;
	xor.b64  	%rd2875, %rd2874, %rd2839;
	xor.b64  	%rd2876, %rd2875, %rd2854;
	xor.b64  	%rd2877, %rd2812, %rd2797;
	xor.b64  	%rd2878, %rd2877, %rd2827;
	xor.b64  	%rd2879, %rd2878, %rd2842;
	xor.b64  	%rd2880, %rd2879, %rd2857;
	mov.b64 	{%r2066, %r2067}, %rd2868;
	shf.l.wrap.b32 	%r2068, %r2066, %r2067, 1;
	shf.l.wrap.b32 	%r2069, %r2067, %r2066, 1;
	mov.b64 	%rd2881, {%r2069, %r2068};
	xor.b64  	%rd2882, %rd2881, %rd2880;
	mov.b64 	{%r2070, %r2071}, %rd2872;
	shf.l.wrap.b32 	%r2072, %r2070, %r2071, 1;
	shf.l.wrap.b32 	%r2073, %r2071, %r2070, 1;
	mov.b64 	%rd2883, {%r2073, %r2072};
	xor.b64  	%rd2884, %rd2883, %rd2864;
	mov.b64 	{%r2074, %r2075}, %rd2876;
	shf.l.wrap.b32 	%r2076, %r2074, %r2075, 1;
	shf.l.wrap.b32 	%r2077, %r2075, %r2074, 1;
	mov.b64 	%rd2885, {%r2077, %r2076};
	xor.b64  	%rd2886, %rd2885, %rd2868;
	mov.b64 	{%r2078, %r2079}, %rd2880;
	shf.l.wrap.b32 	%r2080, %r2078, %r2079, 1;
	shf.l.wrap.b32 	%r2081, %r2079, %r2078, 1;
	mov.b64 	%rd2887, {%r2081, %r2080};
	xor.b64  	%rd2888, %rd2887, %rd2872;
	mov.b64 	{%r2082, %r2083}, %rd2864;
	shf.l.wrap.b32 	%r2084, %r2082, %r2083, 1;
	shf.l.wrap.b32 	%r2085, %r2083, %r2082, 1;
	mov.b64 	%rd2889, {%r2085, %r2084};
	xor.b64  	%rd2890, %rd2889, %rd2876;
	xor.b64  	%rd2891, %rd2860, %rd2882;
	xor.b64  	%rd2892, %rd2800, %rd2882;
	xor.b64  	%rd2893, %rd2815, %rd2882;
	xor.b64  	%rd2894, %rd2830, %rd2882;
	xor.b64  	%rd2895, %rd2845, %rd2882;
	xor.b64  	%rd2896, %rd2788, %rd2884;
	xor.b64  	%rd2897, %rd2803, %rd2884;
	xor.b64  	%rd2898, %rd2818, %rd2884;
	xor.b64  	%rd2899, %rd2833, %rd2884;
	xor.b64  	%rd2900, %rd2848, %rd2884;
	xor.b64  	%rd2901, %rd2791, %rd2886;
	xor.b64  	%rd2902, %rd2806, %rd2886;
	xor.b64  	%rd2903, %rd2821, %rd2886;
	xor.b64  	%rd2904, %rd2836, %rd2886;
	xor.b64  	%rd2905, %rd2851, %rd2886;
	xor.b64  	%rd2906, %rd2794, %rd2888;
	xor.b64  	%rd2907, %rd2809, %rd2888;
	xor.b64  	%rd2908, %rd2824, %rd2888;
	xor.b64  	%rd2909, %rd2839, %rd2888;
	xor.b64  	%rd2910, %rd2854, %rd2888;
	xor.b64  	%rd2911, %rd2797, %rd2890;
	xor.b64  	%rd2912, %rd2812, %rd2890;
	xor.b64  	%rd2913, %rd2827, %rd2890;
	xor.b64  	%rd2914, %rd2842, %rd2890;
	xor.b64  	%rd2915, %rd2857, %rd2890;
	mov.b64 	{%r2086, %r2087}, %rd2896;
	shf.l.wrap.b32 	%r2088, %r2086, %r2087, 1;
	shf.l.wrap.b32 	%r2089, %r2087, %r2086, 1;
	mov.b64 	%rd2916, {%r2089, %r2088};
	mov.b64 	{%r2090, %r2091}, %rd2901;
	shf.l.wrap.b32 	%r2092, %r2091, %r2090, 30;
	shf.l.wrap.b32 	%r2093, %r2090, %r2091, 30;
	mov.b64 	%rd2917, {%r2093, %r2092};
	mov.b64 	{%r2094, %r2095}, %rd2906;
	shf.l.wrap.b32 	%r2096, %r2094, %r2095, 28;
	shf.l.wrap.b32 	%r2097, %r2095, %r2094, 28;
	mov.b64 	%rd2918, {%r2097, %r2096};
	mov.b64 	{%r2098, %r2099}, %rd2911;
	shf.l.wrap.b32 	%r2100, %r2098, %r2099, 27;
	shf.l.wrap.b32 	%r2101, %r2099, %r2098, 27;
	mov.b64 	%rd2919, {%r2101, %r2100};
	mov.b64 	{%r2102, %r2103}, %rd2892;
	shf.l.wrap.b32 	%r2104, %r2103, %r2102, 4;
	shf.l.wrap.b32 	%r2105, %r2102, %r2103, 4;
	mov.b64 	%rd2920, {%r2105, %r2104};
	mov.b64 	{%r2106, %r2107}, %rd2897;
	shf.l.wrap.b32 	%r2108, %r2107, %r2106, 12;
	shf.l.wrap.b32 	%r2109, %r2106, %r2107, 12;
	mov.b64 	%rd2921, {%r2109, %r2108};
	mov.b64 	{%r2110, %r2111}, %rd2902;
	shf.l.wrap.b32 	%r2112, %r2110, %r2111, 6;
	shf.l.wrap.b32 	%r2113, %r2111, %r2110, 6;
	mov.b64 	%rd2922, {%r2113, %r2112};
	mov.b64 	{%r2114, %r2115}, %rd2907;
	shf.l.wrap.b32 	%r2116, %r2115, %r2114, 23;
	shf.l.wrap.b32 	%r2117, %r2114, %r2115, 23;
	mov.b64 	%rd2923, {%r2117, %r2116};
	mov.b64 	{%r2118, %r2119}, %rd2912;
	shf.l.wrap.b32 	%r2120, %r2118, %r2119, 20;
	shf.l.wrap.b32 	%r2121, %r2119, %r2118, 20;
	mov.b64 	%rd2924, {%r2121, %r2120};
	mov.b64 	{%r2122, %r2123}, %rd2893;
	shf.l.wrap.b32 	%r2124, %r2122, %r2123, 3;
	shf.l.wrap.b32 	%r2125, %r2123, %r2122, 3;
	mov.b64 	%rd2925, {%r2125, %r2124};
	mov.b64 	{%r2126, %r2127}, %rd2898;
	shf.l.wrap.b32 	%r2128, %r2126, %r2127, 10;
	shf.l.wrap.b32 	%r2129, %r2127, %r2126, 10;
	mov.b64 	%rd2926, {%r2129, %r2128};
	mov.b64 	{%r2130, %r2131}, %rd2903;
	shf.l.wrap.b32 	%r2132, %r2131, %r2130, 11;
	shf.l.wrap.b32 	%r2133, %r2130, %r2131, 11;
	mov.b64 	%rd2927, {%r2133, %r2132};
	mov.b64 	{%r2134, %r2135}, %rd2908;
	shf.l.wrap.b32 	%r2136, %r2134, %r2135, 25;
	shf.l.wrap.b32 	%r2137, %r2135, %r2134, 25;
	mov.b64 	%rd2928, {%r2137, %r2136};
	mov.b64 	{%r2138, %r2139}, %rd2913;
	shf.l.wrap.b32 	%r2140, %r2139, %r2138, 7;
	shf.l.wrap.b32 	%r2141, %r2138, %r2139, 7;
	mov.b64 	%rd2929, {%r2141, %r2140};
	mov.b64 	{%r2142, %r2143}, %rd2894;
	shf.l.wrap.b32 	%r2144, %r2143, %r2142, 9;
	shf.l.wrap.b32 	%r2145, %r2142, %r2143, 9;
	mov.b64 	%rd2930, {%r2145, %r2144};
	mov.b64 	{%r2146, %r2147}, %rd2899;
	shf.l.wrap.b32 	%r2148, %r2147, %r2146, 13;
	shf.l.wrap.b32 	%r2149, %r2146, %r2147, 13;
	mov.b64 	%rd2931, {%r2149, %r2148};
	mov.b64 	{%r2150, %r2151}, %rd2904;
	shf.l.wrap.b32 	%r2152, %r2150, %r2151, 15;
	shf.l.wrap.b32 	%r2153, %r2151, %r2150, 15;
	mov.b64 	%rd2932, {%r2153, %r2152};
	mov.b64 	{%r2154, %r2155}, %rd2909;
	shf.l.wrap.b32 	%r2156, %r2154, %r2155, 21;
	shf.l.wrap.b32 	%r2157, %r2155, %r2154, 21;
	mov.b64 	%rd2933, {%r2157, %r2156};
	mov.b64 	{%r2158, %r2159}, %rd2914;
	shf.l.wrap.b32 	%r2160, %r2158, %r2159, 8;
	shf.l.wrap.b32 	%r2161, %r2159, %r2158, 8;
	mov.b64 	%rd2934, {%r2161, %r2160};
	mov.b64 	{%r2162, %r2163}, %rd2895;
	shf.l.wrap.b32 	%r2164, %r2162, %r2163, 18;
	shf.l.wrap.b32 	%r2165, %r2163, %r2162, 18;
	mov.b64 	%rd2935, {%r2165, %r2164};
	mov.b64 	{%r2166, %r2167}, %rd2900;
	shf.l.wrap.b32 	%r2168, %r2166, %r2167, 2;
	shf.l.wrap.b32 	%r2169, %r2167, %r2166, 2;
	mov.b64 	%rd2936, {%r2169, %r2168};
	mov.b64 	{%r2170, %r2171}, %rd2905;
	shf.l.wrap.b32 	%r2172, %r2171, %r2170, 29;
	shf.l.wrap.b32 	%r2173, %r2170, %r2171, 29;
	mov.b64 	%rd2937, {%r2173, %r2172};
	mov.b64 	{%r2174, %r2175}, %rd2910;
	shf.l.wrap.b32 	%r2176, %r2175, %r2174, 24;
	shf.l.wrap.b32 	%r2177, %r2174, %r2175, 24;
	mov.b64 	%rd2938, {%r2177, %r2176};
	mov.b64 	{%r2178, %r2179}, %rd2915;
	shf.l.wrap.b32 	%r2180, %r2178, %r2179, 14;
	shf.l.wrap.b32 	%r2181, %r2179, %r2178, 14;
	mov.b64 	%rd2939, {%r2181, %r2180};
	not.b64 	%rd2940, %rd2921;
	and.b64  	%rd2941, %rd2927, %rd2940;
	not.b64 	%rd2942, %rd2927;
	and.b64  	%rd2943, %rd2933, %rd2942;
	xor.b64  	%rd2944, %rd2943, %rd2921;
	not.b64 	%rd2945, %rd2933;
	and.b64  	%rd2946, %rd2939, %rd2945;
	xor.b64  	%rd2947, %rd2946, %rd2927;
	not.b64 	%rd2948, %rd2939;
	and.b64  	%rd2949, %rd2891, %rd2948;
	xor.b64  	%rd2950, %rd2949, %rd2933;
	not.b64 	%rd2951, %rd2891;
	and.b64  	%rd2952, %rd2921, %rd2951;
	xor.b64  	%rd2953, %rd2952, %rd2939;
	not.b64 	%rd2954, %rd2924;
	and.b64  	%rd2955, %rd2925, %rd2954;
	xor.b64  	%rd2956, %rd2955, %rd2918;
	not.b64 	%rd2957, %rd2925;
	and.b64  	%rd2958, %rd2931, %rd2957;
	xor.b64  	%rd2959, %rd2958, %rd2924;
	not.b64 	%rd2960, %rd2931;
	and.b64  	%rd2961, %rd2937, %rd2960;
	xor.b64  	%rd2962, %rd2961, %rd2925;
	not.b64 	%rd2963, %rd2937;
	and.b64  	%rd2964, %rd2918, %rd2963;
	xor.b64  	%rd2965, %rd2964, %rd2931;
	not.b64 	%rd2966, %rd2918;
	and.b64  	%rd2967, %rd2924, %rd2966;
	xor.b64  	%rd2968, %rd2967, %rd2937;
	not.b64 	%rd2969, %rd2922;
	and.b64  	%rd2970, %rd2928, %rd2969;
	xor.b64  	%rd2971, %rd2970, %rd2916;
	not.b64 	%rd2972, %rd2928;
	and.b64  	%rd2973, %rd2934, %rd2972;
	xor.b64  	%rd2974, %rd2973, %rd2922;
	not.b64 	%rd2975, %rd2934;
	and.b64  	%rd2976, %rd2935, %rd2975;
	xor.b64  	%rd2977, %rd2976, %rd2928;
	not.b64 	%rd2978, %rd2935;
	and.b64  	%rd2979, %rd2916, %rd2978;
	xor.b64  	%rd2980, %rd2979, %rd2934;
	not.b64 	%rd2981, %rd2916;
	and.b64  	%rd2982, %rd2922, %rd2981;
	xor.b64  	%rd2983, %rd2982, %rd2935;
	not.b64 	%rd2984, %rd2920;
	and.b64  	%rd2985, %rd2926, %rd2984;
	xor.b64  	%rd2986, %rd2985, %rd2919;
	not.b64 	%rd2987, %rd2926;
	and.b64  	%rd2988, %rd2932, %rd2987;
	xor.b64  	%rd2989, %rd2988, %rd2920;
	not.b64 	%rd2990, %rd2932;
	and.b64  	%rd2991, %rd2938, %rd2990;
	xor.b64  	%rd2992, %rd2991, %rd2926;
	not.b64 	%rd2993, %rd2938;
	and.b64  	%rd2994, %rd2919, %rd2993;
	xor.b64  	%rd2995, %rd2994, %rd2932;
	not.b64 	%rd2996, %rd2919;
	and.b64  	%rd2997, %rd2920, %rd2996;
	xor.b64  	%rd2998, %rd2997, %rd2938;
	not.b64 	%rd2999, %rd2923;
	and.b64  	%rd3000, %rd2929, %rd2999;
	xor.b64  	%rd3001, %rd3000, %rd2917;
	not.b64 	%rd3002, %rd2929;
	and.b64  	%rd3003, %rd2930, %rd3002;
	xor.b64  	%rd3004, %rd3003, %rd2923;
	not.b64 	%rd3005, %rd2930;
	and.b64  	%rd3006, %rd2936, %rd3005;
	xor.b64  	%rd3007, %rd3006, %rd2929;
	not.b64 	%rd3008, %rd2936;
	and.b64  	%rd3009, %rd2917, %rd3008;
	xor.b64  	%rd3010, %rd3009, %rd2930;
	not.b64 	%rd3011, %rd2917;
	and.b64  	%rd3012, %rd2923, %rd3011;
	xor.b64  	%rd3013, %rd3012, %rd2936;
	xor.b64  	%rd3015, %rd2941, %rd3014;
	xor.b64  	%rd3016, %rd3015, %rd2891;
	xor.b64  	%rd3017, %rd2956, %rd3016;
	xor.b64  	%rd3018, %rd3017, %rd2971;
	xor.b64  	%rd3019, %rd3018, %rd2986;
	xor.b64  	%rd3020, %rd3019, %rd3001;
	xor.b64  	%rd3021, %rd2959, %rd2944;
	xor.b64  	%rd3022, %rd3021, %rd2974;
	xor.b64  	%rd3023, %rd3022, %rd2989;
	xor.b64  	%rd3024, %rd3023, %rd3004;
	xor.b64  	%rd3025, %rd2962, %rd2947;
	xor.b64  	%rd3026, %rd3025, %rd2977;
	xor.b64  	%rd3027, %rd3026, %rd2992;
	xor.b64  	%rd3028, %rd3027, %rd3007;
	xor.b64  	%rd3029, %rd2965, %rd2950;
	xor.b64  	%rd3030, %rd3029, %rd2980;
	xor.b64  	%rd3031, %rd3030, %rd2995;
	xor.b64  	%rd3032, %rd3031, %rd3010;
	xor.b64  	%rd3033, %rd2968, %rd2953;
	xor.b64  	%rd3034, %rd3033, %rd2983;
	xor.b64  	%rd3035, %rd3034, %rd2998;
	xor.b64  	%rd3036, %rd3035, %rd3013;
	mov.b64 	{%r2182, %r2183}, %rd3024;
	shf.l.wrap.b32 	%r2184, %r2182, %r2183, 1;
	shf.l.wrap.b32 	%r2185, %r2183, %r2182, 1;
	mov.b64 	%rd3037, {%r2185, %r2184};
	xor.b64  	%rd3038, %rd3037, %rd3036;
	mov.b64 	{%r2186, %r2187}, %rd3028;
	shf.l.wrap.b32 	%r2188, %r2186, %r2187, 1;
	shf.l.wrap.b32 	%r2189, %r2187, %r2186, 1;
	mov.b64 	%rd3039, {%r2189, %r2188};
	xor.b64  	%rd3040, %rd3039, %rd3020;
	mov.b64 	{%r2190, %r2191}, %rd3032;
	shf.l.wrap.b32 	%r2192, %r2190, %r2191, 1;
	shf.l.wrap.b32 	%r2193, %r2191, %r2190, 1;
	mov.b64 	%rd3041, {%r2193, %r2192};
	xor.b64  	%rd3042, %rd3041, %rd3024;
	mov.b64 	{%r2194, %r2195}, %rd3036;
	shf.l.wrap.b32 	%r2196, %r2194, %r2195, 1;
	shf.l.wrap.b32 	%r2197, %r2195, %r2194, 1;
	mov.b64 	%rd3043, {%r2197, %r2196};
	xor.b64  	%rd3044, %rd3043, %rd3028;
	mov.b64 	{%r2198, %r2199}, %rd3020;
	shf.l.wrap.b32 	%r2200, %r2198, %r2199, 1;
	shf.l.wrap.b32 	%r2201, %r2199, %r2198, 1;
	mov.b64 	%rd3045, {%r2201, %r2200};
	xor.b64  	%rd3046, %rd3045, %rd3032;
	xor.b64  	%rd3047, %rd3016, %rd3038;
	xor.b64  	%rd3048, %rd2956, %rd3038;
	xor.b64  	%rd3049, %rd2971, %rd3038;
	xor.b64  	%rd3050, %rd2986, %rd3038;
	xor.b64  	%rd3051, %rd3001, %rd3038;
	xor.b64  	%rd3052, %rd2944, %rd3040;
	xor.b64  	%rd3053, %rd2959, %rd3040;
	xor.b64  	%rd3054, %rd2974, %rd3040;
	xor.b64  	%rd3055, %rd2989, %rd3040;
	xor.b64  	%rd3056, %rd3004, %rd3040;
	xor.b64  	%rd3057, %rd2947, %rd3042;
	xor.b64  	%rd3058, %rd2962, %rd3042;
	xor.b64  	%rd3059, %rd2977, %rd3042;
	xor.b64  	%rd3060, %rd2992, %rd3042;
	xor.b64  	%rd3061, %rd3007, %rd3042;
	xor.b64  	%rd3062, %rd2950, %rd3044;
	xor.b64  	%rd3063, %rd2965, %rd3044;
	xor.b64  	%rd3064, %rd2980, %rd3044;
	xor.b64  	%rd3065, %rd2995, %rd3044;
	xor.b64  	%rd3066, %rd3010, %rd3044;
	xor.b64  	%rd3067, %rd2953, %rd3046;
	xor.b64  	%rd3068, %rd2968, %rd3046;
	xor.b64  	%rd3069, %rd2983, %rd3046;
	xor.b64  	%rd3070, %rd2998, %rd3046;
	xor.b64  	%rd3071, %rd3013, %rd3046;
	mov.b64 	{%r2202, %r2203}, %rd3052;
	shf.l.wrap.b32 	%r2204, %r2202, %r2203, 1;
	shf.l.wrap.b32 	%r2205, %r2203, %r2202, 1;
	mov.b64 	%rd3072, {%r2205, %r2204};
	mov.b64 	{%r2206, %r2207}, %rd3057;
	shf.l.wrap.b32 	%r2208, %r2207, %r2206, 30;
	shf.l.wrap.b32 	%r2209, %r2206, %r2207, 30;
	mov.b64 	%rd3073, {%r2209, %r2208};
	mov.b64 	{%r2210, %r2211}, %rd3062;
	shf.l.wrap.b32 	%r2212, %r2210, %r2211, 28;
	shf.l.wrap.b32 	%r2213, %r2211, %r2210, 28;
	mov.b64 	%rd3074, {%r2213, %r2212};
	mov.b64 	{%r2214, %r2215}, %rd3067;
	shf.l.wrap.b32 	%r2216, %r2214, %r2215, 27;
	shf.l.wrap.b32 	%r2217, %r2215, %r2214, 27;
	mov.b64 	%rd3075, {%r2217, %r2216};
	mov.b64 	{%r2218, %r2219}, %rd3048;
	shf.l.wrap.b32 	%r2220, %r2219, %r2218, 4;
	shf.l.wrap.b32 	%r2221, %r2218, %r2219, 4;
	mov.b64 	%rd3076, {%r2221, %r2220};
	mov.b64 	{%r2222, %r2223}, %rd3053;
	shf.l.wrap.b32 	%r2224, %r2223, %r2222, 12;
	shf.l.wrap.b32 	%r2225, %r2222, %r2223, 12;
	mov.b64 	%rd3077, {%r2225, %r2224};
	mov.b64 	{%r2226, %r2227}, %rd3058;
	shf.l.wrap.b32 	%r2228, %r2226, %r2227, 6;
	shf.l.wrap.b32 	%r2229, %r2227, %r2226, 6;
	mov.b64 	%rd3078, {%r2229, %r2228};
	mov.b64 	{%r2230, %r2231}, %rd3063;
	shf.l.wrap.b32 	%r2232, %r2231, %r2230, 23;
	shf.l.wrap.b32 	%r2233, %r2230, %r2231, 23;
	mov.b64 	%rd3079, {%r2233, %r2232};
	mov.b64 	{%r2234, %r2235}, %rd3068;
	shf.l.wrap.b32 	%r2236, %r2234, %r2235, 20;
	shf.l.wrap.b32 	%r2237, %r2235, %r2234, 20;
	mov.b64 	%rd3080, {%r2237, %r2236};
	mov.b64 	{%r2238, %r2239}, %rd3049;
	shf.l.wrap.b32 	%r2240, %r2238, %r2239, 3;
	shf.l.wrap.b32 	%r2241, %r2239, %r2238, 3;
	mov.b64 	%rd3081, {%r2241, %r2240};
	mov.b64 	{%r2242, %r2243}, %rd3054;
	shf.l.wrap.b32 	%r2244, %r2242, %r2243, 10;
	shf.l.wrap.b32 	%r2245, %r2243, %r2242, 10;
	mov.b64 	%rd3082, {%r2245, %r2244};
	mov.b64 	{%r2246, %r2247}, %rd3059;
	shf.l.wrap.b32 	%r2248, %r2247, %r2246, 11;
	shf.l.wrap.b32 	%r2249, %r2246, %r2247, 11;
	mov.b64 	%rd3083, {%r2249, %r2248};
	mov.b64 	{%r2250, %r2251}, %rd3064;
	shf.l.wrap.b32 	%r2252, %r2250, %r2251, 25;
	shf.l.wrap.b32 	%r2253, %r2251, %r2250, 25;
	mov.b64 	%rd3084, {%r2253, %r2252};
	mov.b64 	{%r2254, %r2255}, %rd3069;
	shf.l.wrap.b32 	%r2256, %r2255, %r2254, 7;
	shf.l.wrap.b32 	%r2257, %r2254, %r2255, 7;
	mov.b64 	%rd3085, {%r2257, %r2256};
	mov.b64 	{%r2258, %r2259}, %rd3050;
	shf.l.wrap.b32 	%r2260, %r2259, %r2258, 9;
	shf.l.wrap.b32 	%r2261, %r2258, %r2259, 9;
	mov.b64 	%rd3086, {%r2261, %r2260};
	mov.b64 	{%r2262, %r2263}, %rd3055;
	shf.l.wrap.b32 	%r2264, %r2263, %r2262, 13;
	shf.l.wrap.b32 	%r2265, %r2262, %r2263, 13;
	mov.b64 	%rd3087, {%r2265, %r2264};
	mov.b64 	{%r2266, %r2267}, %rd3060;
	shf.l.wrap.b32 	%r2268, %r2266, %r2267, 15;
	shf.l.wrap.b32 	%r2269, %r2267, %r2266, 15;
	mov.b64 	%rd3088, {%r2269, %r2268};
	mov.b64 	{%r2270, %r2271}, %rd3065;
	shf.l.wrap.b32 	%r2272, %r2270, %r2271, 21;
	shf.l.wrap.b32 	%r2273, %r2271, %r2270, 21;
	mov.b64 	%rd3089, {%r2273, %r2272};
	mov.b64 	{%r2274, %r2275}, %rd3070;
	shf.l.wrap.b32 	%r2276, %r2274, %r2275, 8;
	shf.l.wrap.b32 	%r2277, %r2275, %r2274, 8;
	mov.b64 	%rd3090, {%r2277, %r2276};
	mov.b64 	{%r2278, %r2279}, %rd3051;
	shf.l.wrap.b32 	%r2280, %r2278, %r2279, 18;
	shf.l.wrap.b32 	%r2281, %r2279, %r2278, 18;
	mov.b64 	%rd3091, {%r2281, %r2280};
	mov.b64 	{%r2282, %r2283}, %rd3056;
	shf.l.wrap.b32 	%r2284, %r2282, %r2283, 2;
	shf.l.wrap.b32 	%r2285, %r2283, %r2282, 2;
	mov.b64 	%rd3092, {%r2285, %r2284};
	mov.b64 	{%r2286, %r2287}, %rd3061;
	shf.l.wrap.b32 	%r2288, %r2287, %r2286, 29;
	shf.l.wrap.b32 	%r2289, %r2286, %r2287, 29;
	mov.b64 	%rd3093, {%r2289, %r2288};
	mov.b64 	{%r2290, %r2291}, %rd3066;
	shf.l.wrap.b32 	%r2292, %r2291, %r2290, 24;
	shf.l.wrap.b32 	%r2293, %r2290, %r2291, 24;
	mov.b64 	%rd3094, {%r2293, %r2292};
	mov.b64 	{%r2294, %r2295}, %rd3071;
	shf.l.wrap.b32 	%r2296, %r2294, %r2295, 14;
	shf.l.wrap.b32 	%r2297, %r2295, %r2294, 14;
	mov.b64 	%rd3095, {%r2297, %r2296};
	not.b64 	%rd3096, %rd3077;
	and.b64  	%rd3097, %rd3083, %rd3096;
	not.b64 	%rd3098, %rd3083;
	and.b64  	%rd3099, %rd3089, %rd3098;
	xor.b64  	%rd3100, %rd3099, %rd3077;
	not.b64 	%rd3101, %rd3089;
	and.b64  	%rd3102, %rd3095, %rd3101;
	xor.b64  	%rd3103, %rd3102, %rd3083;
	not.b64 	%rd3104, %rd3095;
	and.b64  	%rd3105, %rd3047, %rd3104;
	xor.b64  	%rd3106, %rd3105, %rd3089;
	not.b64 	%rd3107, %rd3047;
	and.b64  	%rd3108, %rd3077, %rd3107;
	xor.b64  	%rd3109, %rd3108, %rd3095;
	not.b64 	%rd3110, %rd3080;
	and.b64  	%rd3111, %rd3081, %rd3110;
	xor.b64  	%rd3112, %rd3111, %rd3074;
	not.b64 	%rd3113, %rd3081;
	and.b64  	%rd3114, %rd3087, %rd3113;
	xor.b64  	%rd3115, %rd3114, %rd3080;
	not.b64 	%rd3116, %rd3087;
	and.b64  	%rd3117, %rd3093, %rd3116;
	xor.b64  	%rd3118, %rd3117, %rd3081;
	not.b64 	%rd3119, %rd3093;
	and.b64  	%rd3120, %rd3074, %rd3119;
	xor.b64  	%rd3121, %rd3120, %rd3087;
	not.b64 	%rd3122, %rd3074;
	and.b64  	%rd3123, %rd3080, %rd3122;
	xor.b64  	%rd3124, %rd3123, %rd3093;
	not.b64 	%rd3125, %rd3078;
	and.b64  	%rd3126, %rd3084, %rd3125;
	xor.b64  	%rd3127, %rd3126, %rd3072;
	not.b64 	%rd3128, %rd3084;
	and.b64  	%rd3129, %rd3090, %rd3128;
	xor.b64  	%rd3130, %rd3129, %rd3078;
	not.b64 	%rd3131, %rd3090;
	and.b64  	%rd3132, %rd3091, %rd3131;
	xor.b64  	%rd3133, %rd3132, %rd3084;
	not.b64 	%rd3134, %rd3091;
	and.b64  	%rd3135, %rd3072, %rd3134;
	xor.b64  	%rd3136, %rd3135, %rd3090;
	not.b64 	%rd3137, %rd3072;
	and.b64  	%rd3138, %rd3078, %rd3137;
	xor.b64  	%rd3139, %rd3138, %rd3091;
	not.b64 	%rd3140, %rd3076;
	and.b64  	%rd3141, %rd3082, %rd3140;
	xor.b64  	%rd3142, %rd3141, %rd3075;
	not.b64 	%rd3143, %rd3082;
	and.b64  	%rd3144, %rd3088, %rd3143;
	xor.b64  	%rd3145, %rd3144, %rd3076;
	not.b64 	%rd3146, %rd3088;
	and.b64  	%rd3147, %rd3094, %rd3146;
	xor.b64  	%rd3148, %rd3147, %rd3082;
	not.b64 	%rd3149, %rd3094;
	and.b64  	%rd3150, %rd3075, %rd3149;
	xor.b64  	%rd3151, %rd3150, %rd3088;
	not.b64 	%rd3152, %rd3075;
	and.b64  	%rd3153, %rd3076, %rd3152;
	xor.b64  	%rd3154, %rd3153, %rd3094;
	not.b64 	%rd3155, %rd3079;
	and.b64  	%rd3156, %rd3085, %rd3155;
	xor.b64  	%rd3157, %rd3156, %rd3073;
	not.b64 	%rd3158, %rd3085;
	and.b64  	%rd3159, %rd3086, %rd3158;
	xor.b64  	%rd3160, %rd3159, %rd3079;
	not.b64 	%rd3161, %rd3086;
	and.b64  	%rd3162, %rd3092, %rd3161;
	xor.b64  	%rd3163, %rd3162, %rd3085;
	not.b64 	%rd3164, %rd3092;
	and.b64  	%rd3165, %rd3073, %rd3164;
	xor.b64  	%rd3166, %rd3165, %rd3086;
	not.b64 	%rd3167, %rd3073;
	and.b64  	%rd3168, %rd3079, %rd3167;
	xor.b64  	%rd3169, %rd3168, %rd3092;
	xor.b64  	%rd3171, %rd3097, %rd3170;
	xor.b64  	%rd3172, %rd3171, %rd3047;
	xor.b64  	%rd3173, %rd3112, %rd3172;
	xor.b64  	%rd3174, %rd3173, %rd3127;
	xor.b64  	%rd3175, %rd3174, %rd3142;
	xor.b64  	%rd3176, %rd3175, %rd3157;
	xor.b64  	%rd3177, %rd3115, %rd3100;
	xor.b64  	%rd3178, %rd3177, %rd3130;
	xor.b64  	%rd3179, %rd3178, %rd3145;
	xor.b64  	%rd3180, %rd3179, %rd3160;
	xor.b64  	%rd3181, %rd3118, %rd3103;
	xor.b64  	%rd3182, %rd3181, %rd3133;
	xor.b64  	%rd3183, %rd3182, %rd3148;
	xor.b64  	%rd3184, %rd3183, %rd3163;
	xor.b64  	%rd3185, %rd3121, %rd3106;
	xor.b64  	%rd3186, %rd3185, %rd3136;
	xor.b64  	%rd3187, %rd3186, %rd3151;
	xor.b64  	%rd3188, %rd3187, %rd3166;
	xor.b64  	%rd3189, %rd3124, %rd3109;
	xor.b64  	%rd3190, %rd3189, %rd3139;
	xor.b64  	%rd3191, %rd3190, %rd3154;
	xor.b64  	%rd3192, %rd3191, %rd3169;
	mov.b64 	{%r2298, %r2299}, %rd3180;
	shf.l.wrap.b32 	%r2300, %r2298, %r2299, 1;
	shf.l.wrap.b32 	%r2301, %r2299, %r2298, 1;
	mov.b64 	%rd3193, {%r2301, %r2300};
	xor.b64  	%rd3194, %rd3193, %rd3192;
	mov.b64 	{%r2302, %r2303}, %rd3184;
	shf.l.wrap.b32 	%r2304, %r2302, %r2303, 1;
	shf.l.wrap.b32 	%r2305, %r2303, %r2302, 1;
	mov.b64 	%rd3195, {%r2305, %r2304};
	xor.b64  	%rd3196, %rd3195, %rd3176;
	mov.b64 	{%r2306, %r2307}, %rd3188;
	shf.l.wrap.b32 	%r2308, %r2306, %r2307, 1;
	shf.l.wrap.b32 	%r2309, %r2307, %r2306, 1;
	mov.b64 	%rd3197, {%r2309, %r2308};
	xor.b64  	%rd3198, %rd3197, %rd3180;
	mov.b64 	{%r2310, %r2311}, %rd3192;
	shf.l.wrap.b32 	%r2312, %r2310, %r2311, 1;
	shf.l.wrap.b32 	%r2313, %r2311, %r2310, 1;
	mov.b64 	%rd3199, {%r2313, %r2312};
	xor.b64  	%rd3200, %rd3199, %rd3184;
	mov.b64 	{%r2314, %r2315}, %rd3176;
	shf.l.wrap.b32 	%r2316, %r2314, %r2315, 1;
	shf.l.wrap.b32 	%r2317, %r2315, %r2314, 1;
	mov.b64 	%rd3201, {%r2317, %r2316};
	xor.b64  	%rd3202, %rd3201, %rd3188;
	xor.b64  	%rd3203, %rd3172, %rd3194;
	xor.b64  	%rd3204, %rd3112, %rd3194;
	xor.b64  	%rd3205, %rd3127, %rd3194;
	xor.b64  	%rd3206, %rd3142, %rd3194;
	xor.b64  	%rd3207, %rd3157, %rd3194;
	xor.b64  	%rd3208, %rd3100, %rd3196;
	xor.b64  	%rd3209, %rd3115, %rd3196;
	xor.b64  	%rd3210, %rd3130, %rd3196;
	xor.b64  	%rd3211, %rd3145, %rd3196;
	xor.b64  	%rd3212, %rd3160, %rd3196;
	xor.b64  	%rd3213, %rd3103, %rd3198;
	xor.b64  	%rd3214, %rd3118, %rd3198;
	xor.b64  	%rd3215, %rd3133, %rd3198;
	xor.b64  	%rd3216, %rd3148, %rd3198;
	xor.b64  	%rd3217, %rd3163, %rd3198;
	xor.b64  	%rd3218, %rd3106, %rd3200;
	xor.b64  	%rd3219, %rd3121, %rd3200;
	xor.b64  	%rd3220, %rd3136, %rd3200;
	xor.b64  	%rd3221, %rd3151, %rd3200;
	xor.b64  	%rd3222, %rd3166, %rd3200;
	xor.b64  	%rd3223, %rd3109, %rd3202;
	xor.b64  	%rd3224, %rd3124, %rd3202;
	xor.b64  	%rd3225, %rd3139, %rd3202;
	xor.b64  	%rd3226, %rd3154, %rd3202;
	xor.b64  	%rd3227, %rd3169, %rd3202;
	mov.b64 	{%r2318, %r2319}, %rd3208;
	shf.l.wrap.b32 	%r2320, %r2318, %r2319, 1;
	shf.l.wrap.b32 	%r2321, %r2319, %r2318, 1;
	mov.b64 	%rd3228, {%r2321, %r2320};
	mov.b64 	{%r2322, %r2323}, %rd3213;
	shf.l.wrap.b32 	%r2324, %r2323, %r2322, 30;
	shf.l.wrap.b32 	%r2325, %r2322, %r2323, 30;
	mov.b64 	%rd3229, {%r2325, %r2324};
	mov.b64 	{%r2326, %r2327}, %rd3218;
	shf.l.wrap.b32 	%r2328, %r2326, %r2327, 28;
	shf.l.wrap.b32 	%r2329, %r2327, %r2326, 28;
	mov.b64 	%rd3230, {%r2329, %r2328};
	mov.b64 	{%r2330, %r2331}, %rd3223;
	shf.l.wrap.b32 	%r2332, %r2330, %r2331, 27;
	shf.l.wrap.b32 	%r2333, %r2331, %r2330, 27;
	mov.b64 	%rd3231, {%r2333, %r2332};
	mov.b64 	{%r2334, %r2335}, %rd3204;
	shf.l.wrap.b32 	%r2336, %r2335, %r2334, 4;
	shf.l.wrap.b32 	%r2337, %r2334, %r2335, 4;
	mov.b64 	%rd3232, {%r2337, %r2336};
	mov.b64 	{%r2338, %r2339}, %rd3209;
	shf.l.wrap.b32 	%r2340, %r2339, %r2338, 12;
	shf.l.wrap.b32 	%r2341, %r2338, %r2339, 12;
	mov.b64 	%rd3233, {%r2341, %r2340};
	mov.b64 	{%r2342, %r2343}, %rd3214;
	shf.l.wrap.b32 	%r2344, %r2342, %r2343, 6;
	shf.l.wrap.b32 	%r2345, %r2343, %r2342, 6;
	mov.b64 	%rd3234, {%r2345, %r2344};
	mov.b64 	{%r2346, %r2347}, %rd3219;
	shf.l.wrap.b32 	%r2348, %r2347, %r2346, 23;
	shf.l.wrap.b32 	%r2349, %r2346, %r2347, 23;
	mov.b64 	%rd3235, {%r2349, %r2348};
	mov.b64 	{%r2350, %r2351}, %rd3224;
	shf.l.wrap.b32 	%r2352, %r2350, %r2351, 20;
	shf.l.wrap.b32 	%r2353, %r2351, %r2350, 20;
	mov.b64 	%rd3236, {%r2353, %r2352};
	mov.b64 	{%r2354, %r2355}, %rd3205;
	shf.l.wrap.b32 	%r2356, %r2354, %r2355, 3;
	shf.l.wrap.b32 	%r2357, %r2355, %r2354, 3;
	mov.b64 	%rd3237, {%r2357, %r2356};
	mov.b64 	{%r2358, %r2359}, %rd3210;
	shf.l.wrap.b32 	%r2360, %r2358, %r2359, 10;
	shf.l.wrap.b32 	%r2361, %r2359, %r2358, 10;
	mov.b64 	%rd3238, {%r2361, %r2360};
	mov.b64 	{%r2362, %r2363}, %rd3215;
	shf.l.wrap.b32 	%r2364, %r2363, %r2362, 11;
	shf.l.wrap.b32 	%r2365, %r2362, %r2363, 11;
	mov.b64 	%rd3239, {%r2365, %r2364};
	mov.b64 	{%r2366, %r2367}, %rd3220;
	shf.l.wrap.b32 	%r2368, %r2366, %r2367, 25;
	shf.l.wrap.b32 	%r2369, %r2367, %r2366, 25;
	mov.b64 	%rd3240, {%r2369, %r2368};
	mov.b64 	{%r2370, %r2371}, %rd3225;
	shf.l.wrap.b32 	%r2372, %r2371, %r2370, 7;
	shf.l.wrap.b32 	%r2373, %r2370, %r2371, 7;
	mov.b64 	%rd3241, {%r2373, %r2372};
	mov.b64 	{%r2374, %r2375}, %rd3206;
	shf.l.wrap.b32 	%r2376, %r2375, %r2374, 9;
	shf.l.wrap.b32 	%r2377, %r2374, %r2375, 9;
	mov.b64 	%rd3242, {%r2377, %r2376};
	mov.b64 	{%r2378, %r2379}, %rd3211;
	shf.l.wrap.b32 	%r2380, %r2379, %r2378, 13;
	shf.l.wrap.b32 	%r2381, %r2378, %r2379, 13;
	mov.b64 	%rd3243, {%r2381, %r2380};
	mov.b64 	{%r2382, %r2383}, %rd3216;
	shf.l.wrap.b32 	%r2384, %r2382, %r2383, 15;
	shf.l.wrap.b32 	%r2385, %r2383, %r2382, 15;
	mov.b64 	%rd3244, {%r2385, %r2384};
	mov.b64 	{%r2386, %r2387}, %rd3221;
	shf.l.wrap.b32 	%r2388, %r2386, %r2387, 21;
	shf.l.wrap.b32 	%r2389, %r2387, %r2386, 21;
	mov.b64 	%rd3245, {%r2389, %r2388};
	mov.b64 	{%r2390, %r2391}, %rd3226;
	shf.l.wrap.b32 	%r2392, %r2390, %r2391, 8;
	shf.l.wrap.b32 	%r2393, %r2391, %r2390, 8;
	mov.b64 	%rd3246, {%r2393, %r2392};
	mov.b64 	{%r2394, %r2395}, %rd3207;
	shf.l.wrap.b32 	%r2396, %r2394, %r2395, 18;
	shf.l.wrap.b32 	%r2397, %r2395, %r2394, 18;
	mov.b64 	%rd3247, {%r2397, %r2396};
	mov.b64 	{%r2398, %r2399}, %rd3212;
	shf.l.wrap.b32 	%r2400, %r2398, %r2399, 2;
	shf.l.wrap.b32 	%r2401, %r2399, %r2398, 2;
	mov.b64 	%rd3248, {%r2401, %r2400};
	mov.b64 	{%r2402, %r2403}, %rd3217;
	shf.l.wrap.b32 	%r2404, %r2403, %r2402, 29;
	shf.l.wrap.b32 	%r2405, %r2402, %r2403, 29;
	mov.b64 	%rd3249, {%r2405, %r2404};
	mov.b64 	{%r2406, %r2407}, %rd3222;
	shf.l.wrap.b32 	%r2408, %r2407, %r2406, 24;
	shf.l.wrap.b32 	%r2409, %r2406, %r2407, 24;
	mov.b64 	%rd3250, {%r2409, %r2408};
	mov.b64 	{%r2410, %r2411}, %rd3227;
	shf.l.wrap.b32 	%r2412, %r2410, %r2411, 14;
	shf.l.wrap.b32 	%r2413, %r2411, %r2410, 14;
	mov.b64 	%rd3251, {%r2413, %r2412};
	not.b64 	%rd3252, %rd3233;
	and.b64  	%rd3253, %rd3239, %rd3252;
	not.b64 	%rd3254, %rd3239;
	and.b64  	%rd3255, %rd3245, %rd3254;
	xor.b64  	%rd3256, %rd3255, %rd3233;
	not.b64 	%rd3257, %rd3245;
	and.b64  	%rd3258, %rd3251, %rd3257;
	xor.b64  	%rd3259, %rd3258, %rd3239;
	not.b64 	%rd3260, %rd3251;
	and.b64  	%rd3261, %rd3203, %rd3260;
	xor.b64  	%rd3262, %rd3261, %rd3245;
	not.b64 	%rd3263, %rd3203;
	and.b64  	%rd3264, %rd3233, %rd3263;
	xor.b64  	%rd3265, %rd3264, %rd3251;
	not.b64 	%rd3266, %rd3236;
	and.b64  	%rd3267, %rd3237, %rd3266;
	xor.b64  	%rd3268, %rd3267, %rd3230;
	not.b64 	%rd3269, %rd3237;
	and.b64  	%rd3270, %rd3243, %rd3269;
	xor.b64  	%rd3271, %rd3270, %rd3236;
	not.b64 	%rd3272, %rd3243;
	and.b64  	%rd3273, %rd3249, %rd3272;
	xor.b64  	%rd3274, %rd3273, %rd3237;
	not.b64 	%rd3275, %rd3249;
	and.b64  	%rd3276, %rd3230, %rd3275;
	xor.b64  	%rd3277, %rd3276, %rd3243;
	not.b64 	%rd3278, %rd3230;
	and.b64  	%rd3279, %rd3236, %rd3278;
	xor.b64  	%rd3280, %rd3279, %rd3249;
	not.b64 	%rd3281, %rd3234;
	and.b64  	%rd3282, %rd3240, %rd3281;
	xor.b64  	%rd3283, %rd3282, %rd3228;
	not.b64 	%rd3284, %rd3240;
	and.b64  	%rd3285, %rd3246, %rd3284;
	xor.b64  	%rd3286, %rd3285, %rd3234;
	not.b64 	%rd3287, %rd3246;
	and.b64  	%rd3288, %rd3247, %rd3287;
	xor.b64  	%rd3289, %rd3288, %rd3240;
	not.b64 	%rd3290, %rd3247;
	and.b64  	%rd3291, %rd3228, %rd3290;
	xor.b64  	%rd3292, %rd3291, %rd3246;
	not.b64 	%rd3293, %rd3228;
	and.b64  	%rd3294, %rd3234, %rd3293;
	xor.b64  	%rd3295, %rd3294, %rd3247;
	not.b64 	%rd3296, %rd3232;
	and.b64  	%rd3297, %rd3238, %rd3296;
	xor.b64  	%rd3298, %rd3297, %rd3231;
	not.b64 	%rd3299, %rd3238;
	and.b64  	%rd3300, %rd3244, %rd3299;
	xor.b64  	%rd3301, %rd3300, %rd3232;
	not.b64 	%rd3302, %rd3244;
	and.b64  	%rd3303, %rd3250, %rd3302;
	xor.b64  	%rd3304, %rd3303, %rd3238;
	not.b64 	%rd3305, %rd3250;
	and.b64  	%rd3306, %rd3231, %rd3305;
	xor.b64  	%rd3307, %rd3306, %rd3244;
	not.b64 	%rd3308, %rd3231;
	and.b64  	%rd3309, %rd3232, %rd3308;
	xor.b64  	%rd3310, %rd3309, %rd3250;
	not.b64 	%rd3311, %rd3235;
	and.b64  	%rd3312, %rd3241, %rd3311;
	xor.b64  	%rd3313, %rd3312, %rd3229;
	not.b64 	%rd3314, %rd3241;
	and.b64  	%rd3315, %rd3242, %rd3314;
	xor.b64  	%rd3316, %rd3315, %rd3235;
	not.b64 	%rd3317, %rd3242;
	and.b64  	%rd3318, %rd3248, %rd3317;
	xor.b64  	%rd3319, %rd3318, %rd3241;
	not.b64 	%rd3320, %rd3248;
	and.b64  	%rd3321, %rd3229, %rd3320;
	xor.b64  	%rd3322, %rd3321, %rd3242;
	not.b64 	%rd3323, %rd3229;
	and.b64  	%rd3324, %rd3235, %rd3323;
	xor.b64  	%rd3325, %rd3324, %rd3248;
	xor.b64  	%rd3327, %rd3253, %rd3326;
	xor.b64  	%rd3328, %rd3327, %rd3203;
	xor.b64  	%rd3329, %rd3268, %rd3328;
	xor.b64  	%rd3330, %rd3329, %rd3283;
	xor.b64  	%rd3331, %rd3330, %rd3298;
	xor.b64  	%rd3332, %rd3331, %rd3313;
	xor.b64  	%rd3333, %rd3271, %rd3256;
	xor.b64  	%rd3334, %rd3333, %rd3286;
	xor.b64  	%rd3335, %rd3334, %rd3301;
	xor.b64  	%rd3336, %rd3335, %rd3316;
	xor.b64  	%rd3337, %rd3274, %rd3259;
	xor.b64  	%rd3338, %rd3337, %rd3289;
	xor.b64  	%rd3339, %rd3338, %rd3304;
	xor.b64  	%rd3340, %rd3339, %rd3319;
	xor.b64  	%rd3341, %rd3277, %rd3262;
	xor.b64  	%rd3342, %rd3341, %rd3292;
	xor.b64  	%rd3343, %rd3342, %rd3307;
	xor.b64  	%rd3344, %rd3343, %rd3322;
	xor.b64  	%rd3345, %rd3280, %rd3265;
	xor.b64  	%rd3346, %rd3345, %rd3295;
	xor.b64  	%rd3347, %rd3346, %rd3310;
	xor.b64  	%rd3348, %rd3347, %rd3325;
	mov.b64 	{%r2414, %r2415}, %rd3336;
	shf.l.wrap.b32 	%r2416, %r2414, %r2415, 1;
	shf.l.wrap.b32 	%r2417, %r2415, %r2414, 1;
	mov.b64 	%rd3349, {%r2417, %r2416};
	xor.b64  	%rd3350, %rd3349, %rd3348;
	mov.b64 	{%r2418, %r2419}, %rd3340;
	shf.l.wrap.b32 	%r2420, %r2418, %r2419, 1;
	shf.l.wrap.b32 	%r2421, %r2419, %r2418, 1;
	mov.b64 	%rd3351, {%r2421, %r2420};
	xor.b64  	%rd3352, %rd3351, %rd3332;
	mov.b64 	{%r2422, %r2423}, %rd3344;
	shf.l.wrap.b32 	%r2424, %r2422, %r2423, 1;
	shf.l.wrap.b32 	%r2425, %r2423, %r2422, 1;
	mov.b64 	%rd3353, {%r2425, %r2424};
	xor.b64  	%rd3354, %rd3353, %rd3336;
	mov.b64 	{%r2426, %r2427}, %rd3348;
	shf.l.wrap.b32 	%r2428, %r2426, %r2427, 1;
	shf.l.wrap.b32 	%r2429, %r2427, %r2426, 1;
	mov.b64 	%rd3355, {%r2429, %r2428};
	xor.b64  	%rd3356, %rd3355, %rd3340;
	mov.b64 	{%r2430, %r2431}, %rd3332;
	shf.l.wrap.b32 	%r2432, %r2430, %r2431, 1;
	shf.l.wrap.b32 	%r2433, %r2431, %r2430, 1;
	mov.b64 	%rd3357, {%r2433, %r2432};
	xor.b64  	%rd3358, %rd3357, %rd3344;
	xor.b64  	%rd3359, %rd3328, %rd3350;
	xor.b64  	%rd3360, %rd3268, %rd3350;
	xor.b64  	%rd3361, %rd3283, %rd3350;
	xor.b64  	%rd3362, %rd3298, %rd3350;
	xor.b64  	%rd3363, %rd3313, %rd3350;
	xor.b64  	%rd3364, %rd3256, %rd3352;
	xor.b64  	%rd3365, %rd3271, %rd3352;
	xor.b64  	%rd3366, %rd3286, %rd3352;
	xor.b64  	%rd3367, %rd3301, %rd3352;
	xor.b64  	%rd3368, %rd3316, %rd3352;
	xor.b64  	%rd3369, %rd3259, %rd3354;
	xor.b64  	%rd3370, %rd3274, %rd3354;
	xor.b64  	%rd3371, %rd3289, %rd3354;
	xor.b64  	%rd3372, %rd3304, %rd3354;
	xor.b64  	%rd3373, %rd3319, %rd3354;
	xor.b64  	%rd3374, %rd3262, %rd3356;
	xor.b64  	%rd3375, %rd3277, %rd3356;
	xor.b64  	%rd3376, %rd3292, %rd3356;
	xor.b64  	%rd3377, %rd3307, %rd3356;
	xor.b64  	%rd3378, %rd3322, %rd3356;
	xor.b64  	%rd3379, %rd3265, %rd3358;
	xor.b64  	%rd3380, %rd3280, %rd3358;
	xor.b64  	%rd3381, %rd3295, %rd3358;
	xor.b64  	%rd3382, %rd3310, %rd3358;
	xor.b64  	%rd3383, %rd3325, %rd3358;
	mov.b64 	{%r2434, %r2435}, %rd3364;
	shf.l.wrap.b32 	%r2436, %r2434, %r2435, 1;
	shf.l.wrap.b32 	%r2437, %r2435, %r2434, 1;
	mov.b64 	%rd3384, {%r2437, %r2436};
	mov.b64 	{%r2438, %r2439}, %rd3369;
	shf.l.wrap.b32 	%r2440, %r2439, %r2438, 30;
	shf.l.wrap.b32 	%r2441, %r2438, %r2439, 30;
	mov.b64 	%rd3385, {%r2441, %r2440};
	mov.b64 	{%r2442, %r2443}, %rd3374;
	shf.l.wrap.b32 	%r2444, %r2442, %r2443, 28;
	shf.l.wrap.b32 	%r2445, %r2443, %r2442, 28;
	mov.b64 	%rd3386, {%r2445, %r2444};
	mov.b64 	{%r2446, %r2447}, %rd3379;
	shf.l.wrap.b32 	%r2448, %r2446, %r2447, 27;
	shf.l.wrap.b32 	%r2449, %r2447, %r2446, 27;
	mov.b64 	%rd3387, {%r2449, %r2448};
	mov.b64 	{%r2450, %r2451}, %rd3360;
	shf.l.wrap.b32 	%r2452, %r2451, %r2450, 4;
	shf.l.wrap.b32 	%r2453, %r2450, %r2451, 4;
	mov.b64 	%rd3388, {%r2453, %r2452};
	mov.b64 	{%r2454, %r2455}, %rd3365;
	shf.l.wrap.b32 	%r2456, %r2455, %r2454, 12;
	shf.l.wrap.b32 	%r2457, %r2454, %r2455, 12;
	mov.b64 	%rd3389, {%r2457, %r2456};
	mov.b64 	{%r2458, %r2459}, %rd3370;
	shf.l.wrap.b32 	%r2460, %r2458, %r2459, 6;
	shf.l.wrap.b32 	%r2461, %r2459, %r2458, 6;
	mov.b64 	%rd3390, {%r2461, %r2460};
	mov.b64 	{%r2462, %r2463}, %rd3375;
	shf.l.wrap.b32 	%r2464, %r2463, %r2462, 23;
	shf.l.wrap.b32 	%r2465, %r2462, %r2463, 23;
	mov.b64 	%rd3391, {%r2465, %r2464};
	mov.b64 	{%r2466, %r2467}, %rd3380;
	shf.l.wrap.b32 	%r2468, %r2466, %r2467, 20;
	shf.l.wrap.b32 	%r2469, %r2467, %r2466, 20;
	mov.b64 	%rd3392, {%r2469, %r2468};
	mov.b64 	{%r2470, %r2471}, %rd3361;
	shf.l.wrap.b32 	%r2472, %r2470, %r2471, 3;
	shf.l.wrap.b32 	%r2473, %r2471, %r2470, 3;
	mov.b64 	%rd3393, {%r2473, %r2472};
	mov.b64 	{%r2474, %r2475}, %rd3366;
	shf.l.wrap.b32 	%r2476, %r2474, %r2475, 10;
	shf.l.wrap.b32 	%r2477, %r2475, %r2474, 10;
	mov.b64 	%rd3394, {%r2477, %r2476};
	mov.b64 	{%r2478, %r2479}, %rd3371;
	shf.l.wrap.b32 	%r2480, %r2479, %r2478, 11;
	shf.l.wrap.b32 	%r2481, %r2478, %r2479, 11;
	mov.b64 	%rd3395, {%r2481, %r2480};
	mov.b64 	{%r2482, %r2483}, %rd3376;
	shf.l.wrap.b32 	%r2484, %r2482, %r2483, 25;
	shf.l.wrap.b32 	%r2485, %r2483, %r2482, 25;
	mov.b64 	%rd3396, {%r2485, %r2484};
	mov.b64 	{%r2486, %r2487}, %rd3381;
	shf.l.wrap.b32 	%r2488, %r2487, %r2486, 7;
	shf.l.wrap.b32 	%r2489, %r2486, %r2487, 7;
	mov.b64 	%rd3397, {%r2489, %r2488};
	mov.b64 	{%r2490, %r2491}, %rd3362;
	shf.l.wrap.b32 	%r2492, %r2491, %r2490, 9;
	shf.l.wrap.b32 	%r2493, %r2490, %r2491, 9;
	mov.b64 	%rd3398, {%r2493, %r2492};
	mov.b64 	{%r2494, %r2495}, %rd3367;
	shf.l.wrap.b32 	%r2496, %r2495, %r2494, 13;
	shf.l.wrap.b32 	%r2497, %r2494, %r2495, 13;
	mov.b64 	%rd3399, {%r2497, %r2496};
	mov.b64 	{%r2498, %r2499}, %rd3372;
	shf.l.wrap.b32 	%r2500, %r2498, %r2499, 15;
	shf.l.wrap.b32 	%r2501, %r2499, %r2498, 15;
	mov.b64 	%rd3400, {%r2501, %r2500};
	mov.b64 	{%r2502, %r2503}, %rd3377;
	shf.l.wrap.b32 	%r2504, %r2502, %r2503, 21;
	shf.l.wrap.b32 	%r2505, %r2503, %r2502, 21;
	mov.b64 	%rd3401, {%r2505, %r2504};
	mov.b64 	{%r2506, %r2507}, %rd3382;
	shf.l.wrap.b32 	%r2508, %r2506, %r2507, 8;
	shf.l.wrap.b32 	%r2509, %r2507, %r2506, 8;
	mov.b64 	%rd3402, {%r2509, %r2508};
	mov.b64 	{%r2510, %r2511}, %rd3363;
	shf.l.wrap.b32 	%r2512, %r2510, %r2511, 18;
	shf.l.wrap.b32 	%r2513, %r2511, %r2510, 18;
	mov.b64 	%rd3403, {%r2513, %r2512};
	mov.b64 	{%r2514, %r2515}, %rd3368;
	shf.l.wrap.b32 	%r2516, %r2514, %r2515, 2;
	shf.l.wrap.b32 	%r2517, %r2515, %r2514, 2;
	mov.b64 	%rd3404, {%r2517, %r2516};
	mov.b64 	{%r2518, %r2519}, %rd3373;
	shf.l.wrap.b32 	%r2520, %r2519, %r2518, 29;
	shf.l.wrap.b32 	%r2521, %r2518, %r2519, 29;
	mov.b64 	%rd3405, {%r2521, %r2520};
	mov.b64 	{%r2522, %r2523}, %rd3378;
	shf.l.wrap.b32 	%r2524, %r2523, %r2522, 24;
	shf.l.wrap.b32 	%r2525, %r2522, %r2523, 24;
	mov.b64 	%rd3406, {%r2525, %r2524};
	mov.b64 	{%r2526, %r2527}, %rd3383;
	shf.l.wrap.b32 	%r2528, %r2526, %r2527, 14;
	shf.l.wrap.b32 	%r2529, %r2527, %r2526, 14;
	mov.b64 	%rd3407, {%r2529, %r2528};
	not.b64 	%rd3408, %rd3389;
	and.b64  	%rd3409, %rd3395, %rd3408;
	not.b64 	%rd3410, %rd3395;
	and.b64  	%rd3411, %rd3401, %rd3410;
	xor.b64  	%rd3412, %rd3411, %rd3389;
	not.b64 	%rd3413, %rd3401;
	and.b64  	%rd3414, %rd3407, %rd3413;
	xor.b64  	%rd3415, %rd3414, %rd3395;
	not.b64 	%rd3416, %rd3407;
	and.b64  	%rd3417, %rd3359, %rd3416;
	xor.b64  	%rd3418, %rd3417, %rd3401;
	not.b64 	%rd3419, %rd3359;
	and.b64  	%rd3420, %rd3389, %rd3419;
	xor.b64  	%rd3421, %rd3420, %rd3407;
	not.b64 	%rd3422, %rd3392;
	and.b64  	%rd3423, %rd3393, %rd3422;
	xor.b64  	%rd3424, %rd3423, %rd3386;
	not.b64 	%rd3425, %rd3393;
	and.b64  	%rd3426, %rd3399, %rd3425;
	xor.b64  	%rd3427, %rd3426, %rd3392;
	not.b64 	%rd3428, %rd3399;
	and.b64  	%rd3429, %rd3405, %rd3428;
	xor.b64  	%rd3430, %rd3429, %rd3393;
	not.b64 	%rd3431, %rd3405;
	and.b64  	%rd3432, %rd3386, %rd3431;
	xor.b64  	%rd3433, %rd3432, %rd3399;
	not.b64 	%rd3434, %rd3386;
	and.b64  	%rd3435, %rd3392, %rd3434;
	xor.b64  	%rd3436, %rd3435, %rd3405;
	not.b64 	%rd3437, %rd3390;
	and.b64  	%rd3438, %rd3396, %rd3437;
	xor.b64  	%rd3439, %rd3438, %rd3384;
	not.b64 	%rd3440, %rd3396;
	and.b64  	%rd3441, %rd3402, %rd3440;
	xor.b64  	%rd3442, %rd3441, %rd3390;
	not.b64 	%rd3443, %rd3402;
	and.b64  	%rd3444, %rd3403, %rd3443;
	xor.b64  	%rd3445, %rd3444, %rd3396;
	not.b64 	%rd3446, %rd3403;
	and.b64  	%rd3447, %rd3384, %rd3446;
	xor.b64  	%rd3448, %rd3447, %rd3402;
	not.b64 	%rd3449, %rd3384;
	and.b64  	%rd3450, %rd3390, %rd3449;
	xor.b64  	%rd3451, %rd3450, %rd3403;
	not.b64 	%rd3452, %rd3388;
	and.b64  	%rd3453, %rd3394, %rd3452;
	xor.b64  	%rd3454, %rd3453, %rd3387;
	not.b64 	%rd3455, %rd3394;
	and.b64  	%rd3456, %rd3400, %rd3455;
	xor.b64  	%rd3457, %rd3456, %rd3388;
	not.b64 	%rd3458, %rd3400;
	and.b64  	%rd3459, %rd3406, %rd3458;
	xor.b64  	%rd3460, %rd3459, %rd3394;
	not.b64 	%rd3461, %rd3406;
	and.b64  	%rd3462, %rd3387, %rd3461;
	xor.b64  	%rd3463, %rd3462, %rd3400;
	not.b64 	%rd3464, %rd3387;
	and.b64  	%rd3465, %rd3388, %rd3464;
	xor.b64  	%rd3466, %rd3465, %rd3406;
	not.b64 	%rd3467, %rd3391;
	and.b64  	%rd3468, %rd3397, %rd3467;
	xor.b64  	%rd3469, %rd3468, %rd3385;
	not.b64 	%rd3470, %rd3397;
	and.b64  	%rd3471, %rd3398, %rd3470;
	xor.b64  	%rd3472, %rd3471, %rd3391;
	not.b64 	%rd3473, %rd3398;
	and.b64  	%rd3474, %rd3404, %rd3473;
	xor.b64  	%rd3475, %rd3474, %rd3397;
	not.b64 	%rd3476, %rd3404;
	and.b64  	%rd3477, %rd3385, %rd3476;
	xor.b64  	%rd3478, %rd3477, %rd3398;
	not.b64 	%rd3479, %rd3385;
	and.b64  	%rd3480, %rd3391, %rd3479;
	xor.b64  	%rd3481, %rd3480, %rd3404;
	xor.b64  	%rd3483, %rd3409, %rd3482;
	xor.b64  	%rd3484, %rd3483, %rd3359;
	xor.b64  	%rd3485, %rd3424, %rd3484;
	xor.b64  	%rd3486, %rd3485, %rd3439;
	xor.b64  	%rd3487, %rd3486, %rd3454;
	xor.b64  	%rd3488, %rd3487, %rd3469;
	xor.b64  	%rd3489, %rd3427, %rd3412;
	xor.b64  	%rd3490, %rd3489, %rd3442;
	xor.b64  	%rd3491, %rd3490, %rd3457;
	xor.b64  	%rd3492, %rd3491, %rd3472;
	xor.b64  	%rd3493, %rd3430, %rd3415;
	xor.b64  	%rd3494, %rd3493, %rd3445;
	xor.b64  	%rd3495, %rd3494, %rd3460;
	xor.b64  	%rd3496, %rd3495, %rd3475;
	xor.b64  	%rd3497, %rd3433, %rd3418;
	xor.b64  	%rd3498, %rd3497, %rd3448;
	xor.b64  	%rd3499, %rd3498, %rd3463;
	xor.b64  	%rd3500, %rd3499, %rd3478;
	xor.b64  	%rd3501, %rd3436, %rd3421;
	xor.b64  	%rd3502, %rd3501, %rd3451;
	xor.b64  	%rd3503, %rd3502, %rd3466;
	xor.b64  	%rd3504, %rd3503, %rd3481;
	mov.b64 	{%r2530, %r2531}, %rd3492;
	shf.l.wrap.b32 	%r2532, %r2530, %r2531, 1;
	shf.l.wrap.b32 	%r2533, %r2531, %r2530, 1;
	mov.b64 	%rd3505, {%r2533, %r2532};
	xor.b64  	%rd3506, %rd3505, %rd3504;
	mov.b64 	{%r2534, %r2535}, %rd3496;
	shf.l.wrap.b32 	%r2536, %r2534, %r2535, 1;
	shf.l.wrap.b32 	%r2537, %r2535, %r2534, 1;
	mov.b64 	%rd3507, {%r2537, %r2536};
	xor.b64  	%rd3508, %rd3507, %rd3488;
	mov.b64 	{%r2538, %r2539}, %rd3500;
	shf.l.wrap.b32 	%r2540, %r2538, %r2539, 1;
	shf.l.wrap.b32 	%r2541, %r2539, %r2538, 1;
	mov.b64 	%rd3509, {%r2541, %r2540};
	xor.b64  	%rd3510, %rd3509, %rd3492;
	mov.b64 	{%r2542, %r2543}, %rd3504;
	shf.l.wrap.b32 	%r2544, %r2542, %r2543, 1;
	shf.l.wrap.b32 	%r2545, %r2543, %r2542, 1;
	mov.b64 	%rd3511, {%r2545, %r2544};
	xor.b64  	%rd3512, %rd3511, %rd3496;
	mov.b64 	{%r2546, %r2547}, %rd3488;
	shf.l.wrap.b32 	%r2548, %r2546, %r2547, 1;
	shf.l.wrap.b32 	%r2549, %r2547, %r2546, 1;
	mov.b64 	%rd3513, {%r2549, %r2548};
	xor.b64  	%rd3514, %rd3513, %rd3500;
	xor.b64  	%rd3515, %rd3484, %rd3506;
	xor.b64  	%rd3516, %rd3424, %rd3506;
	xor.b64  	%rd3517, %rd3439, %rd3506;
	xor.b64  	%rd3518, %rd3454, %rd3506;
	xor.b64  	%rd3519, %rd3469, %rd3506;
	xor.b64  	%rd3520, %rd3412, %rd3508;
	xor.b64  	%rd3521, %rd3427, %rd3508;
	xor.b64  	%rd3522, %rd3442, %rd3508;
	xor.b64  	%rd3523, %rd3457, %rd3508;
	xor.b64  	%rd3524, %rd3472, %rd3508;
	xor.b64  	%rd3525, %rd3415, %rd3510;
	xor.b64  	%rd3526, %rd3430, %rd3510;
	xor.b64  	%rd3527, %rd3445, %rd3510;
	xor.b64  	%rd3528, %rd3460, %rd3510;
	xor.b64  	%rd3529, %rd3475, %rd3510;
	xor.b64  	%rd3530, %rd3418, %rd3512;
	xor.b64  	%rd3531, %rd3433, %rd3512;
	xor.b64  	%rd3532, %rd3448, %rd3512;
	xor.b64  	%rd3533, %rd3463, %rd3512;
	xor.b64  	%rd3534, %rd3478, %rd3512;
	xor.b64  	%rd3535, %rd3421, %rd3514;
	xor.b64  	%rd3536, %rd3436, %rd3514;
	xor.b64  	%rd3537, %rd3451, %rd3514;
	xor.b64  	%rd3538, %rd3466, %rd3514;
	xor.b64  	%rd3539, %rd3481, %rd3514;
	mov.b64 	{%r2550, %r2551}, %rd3520;
	shf.l.wrap.b32 	%r2552, %r2550, %r2551, 1;
	shf.l.wrap.b32 	%r2553, %r2551, %r2550, 1;
	mov.b64 	%rd3540, {%r2553, %r2552};
	mov.b64 	{%r2554, %r2555}, %rd3525;
	shf.l.wrap.b32 	%r2556, %r2555, %r2554, 30;
	shf.l.wrap.b32 	%r2557, %r2554, %r2555, 30;
	mov.b64 	%rd3541, {%r2557, %r2556};
	mov.b64 	{%r2558, %r2559}, %rd3530;
	shf.l.wrap.b32 	%r2560, %r2558, %r2559, 28;
	shf.l.wrap.b32 	%r2561, %r2559, %r2558, 28;
	mov.b64 	%rd3542, {%r2561, %r2560};
	mov.b64 	{%r2562, %r2563}, %rd3535;
	shf.l.wrap.b32 	%r2564, %r2562, %r2563, 27;
	shf.l.wrap.b32 	%r2565, %r2563, %r2562, 27;
	mov.b64 	%rd3543, {%r2565, %r2564};
	mov.b64 	{%r2566, %r2567}, %rd3516;
	shf.l.wrap.b32 	%r2568, %r2567, %r2566, 4;
	shf.l.wrap.b32 	%r2569, %r2566, %r2567, 4;
	mov.b64 	%rd3544, {%r2569, %r2568};
	mov.b64 	{%r2570, %r2571}, %rd3521;
	shf.l.wrap.b32 	%r2572, %r2571, %r2570, 12;
	shf.l.wrap.b32 	%r2573, %r2570, %r2571, 12;
	mov.b64 	%rd3545, {%r2573, %r2572};
	mov.b64 	{%r2574, %r2575}, %rd3526;
	shf.l.wrap.b32 	%r2576, %r2574, %r2575, 6;
	shf.l.wrap.b32 	%r2577, %r2575, %r2574, 6;
	mov.b64 	%rd3546, {%r2577, %r2576};
	mov.b64 	{%r2578, %r2579}, %rd3531;
	shf.l.wrap.b32 	%r2580, %r2579, %r2578, 23;
	shf.l.wrap.b32 	%r2581, %r2578, %r2579, 23;
	mov.b64 	%rd3547, {%r2581, %r2580};
	mov.b64 	{%r2582, %r2583}, %rd3536;
	shf.l.wrap.b32 	%r2584, %r2582, %r2583, 20;
	shf.l.wrap.b32 	%r2585, %r2583, %r2582, 20;
	mov.b64 	%rd3548, {%r2585, %r2584};
	mov.b64 	{%r2586, %r2587}, %rd3517;
	shf.l.wrap.b32 	%r2588, %r2586, %r2587, 3;
	shf.l.wrap.b32 	%r2589, %r2587, %r2586, 3;
	mov.b64 	%rd3549, {%r2589, %r2588};
	mov.b64 	{%r2590, %r2591}, %rd3522;
	shf.l.wrap.b32 	%r2592, %r2590, %r2591, 10;
	shf.l.wrap.b32 	%r2593, %r2591, %r2590, 10;
	mov.b64 	%rd3550, {%r2593, %r2592};
	mov.b64 	{%r2594, %r2595}, %rd3527;
	shf.l.wrap.b32 	%r2596, %r2595, %r2594, 11;
	shf.l.wrap.b32 	%r2597, %r2594, %r2595, 11;
	mov.b64 	%rd3551, {%r2597, %r2596};
	mov.b64 	{%r2598, %r2599}, %rd3532;
	shf.l.wrap.b32 	%r2600, %r2598, %r2599, 25;
	shf.l.wrap.b32 	%r2601, %r2599, %r2598, 25;
	mov.b64 	%rd3552, {%r2601, %r2600};
	mov.b64 	{%r2602, %r2603}, %rd3537;
	shf.l.wrap.b32 	%r2604, %r2603, %r2602, 7;
	shf.l.wrap.b32 	%r2605, %r2602, %r2603, 7;
	mov.b64 	%rd3553, {%r2605, %r2604};
	mov.b64 	{%r2606, %r2607}, %rd3518;
	shf.l.wrap.b32 	%r2608, %r2607, %r2606, 9;
	shf.l.wrap.b32 	%r2609, %r2606, %r2607, 9;
	mov.b64 	%rd3554, {%r2609, %r2608};
	mov.b64 	{%r2610, %r2611}, %rd3523;
	shf.l.wrap.b32 	%r2612, %r2611, %r2610, 13;
	shf.l.wrap.b32 	%r2613, %r2610, %r2611, 13;
	mov.b64 	%rd3555, {%r2613, %r2612};
	mov.b64 	{%r2614, %r2615}, %rd3528;
	shf.l.wrap.b32 	%r2616, %r2614, %r2615, 15;
	shf.l.wrap.b32 	%r2617, %r2615, %r2614, 15;
	mov.b64 	%rd3556, {%r2617, %r2616};
	mov.b64 	{%r2618, %r2619}, %rd3533;
	shf.l.wrap.b32 	%r2620, %r2618, %r2619, 21;
	shf.l.wrap.b32 	%r2621, %r2619, %r2618, 21;
	mov.b64 	%rd3557, {%r2621, %r2620};
	mov.b64 	{%r2622, %r2623}, %rd3538;
	shf.l.wrap.b32 	%r2624, %r2622, %r2623, 8;
	shf.l.wrap.b32 	%r2625, %r2623, %r2622, 8;
	mov.b64 	%rd3558, {%r2625, %r2624};
	mov.b64 	{%r2626, %r2627}, %rd3519;
	shf.l.wrap.b32 	%r2628, %r2626, %r2627, 18;
	shf.l.wrap.b32 	%r2629, %r2627, %r2626, 18;
	mov.b64 	%rd3559, {%r2629, %r2628};
	mov.b64 	{%r2630, %r2631}, %rd3524;
	shf.l.wrap.b32 	%r2632, %r2630, %r2631, 2;
	shf.l.wrap.b32 	%r2633, %r2631, %r2630, 2;
	mov.b64 	%rd3560, {%r2633, %r2632};
	mov.b64 	{%r2634, %r2635}, %rd3529;
	shf.l.wrap.b32 	%r2636, %r2635, %r2634, 29;
	shf.l.wrap.b32 	%r2637, %r2634, %r2635, 29;
	mov.b64 	%rd3561, {%r2637, %r2636};
	mov.b64 	{%r2638, %r2639}, %rd3534;
	shf.l.wrap.b32 	%r2640, %r2639, %r2638, 24;
	shf.l.wrap.b32 	%r2641, %r2638, %r2639, 24;
	mov.b64 	%rd3562, {%r2641, %r2640};
	mov.b64 	{%r2642, %r2643}, %rd3539;
	shf.l.wrap.b32 	%r2644, %r2642, %r2643, 14;
	shf.l.wrap.b32 	%r2645, %r2643, %r2642, 14;
	mov.b64 	%rd3563, {%r2645, %r2644};
	not.b64 	%rd3564, %rd3545;
	and.b64  	%rd3565, %rd3551, %rd3564;
	not.b64 	%rd3566, %rd3551;
	and.b64  	%rd3567, %rd3557, %rd3566;
	not.b64 	%rd3568, %rd3557;
	and.b64  	%rd3569, %rd3563, %rd3568;
	not.b64 	%rd3570, %rd3563;
	and.b64  	%rd3571, %rd3515, %rd3570;
	not.b64 	%rd3572, %rd3515;
	and.b64  	%rd3573, %rd3545, %rd3572;
	not.b64 	%rd3574, %rd3548;
	and.b64  	%rd3575, %rd3549, %rd3574;
	not.b64 	%rd3576, %rd3549;
	and.b64  	%rd3577, %rd3555, %rd3576;
	xor.b64  	%rd3578, %rd3577, %rd3548;
	not.b64 	%rd3579, %rd3555;
	and.b64  	%rd3580, %rd3561, %rd3579;
	not.b64 	%rd3581, %rd3561;
	and.b64  	%rd3582, %rd3542, %rd3581;
	not.b64 	%rd3583, %rd3542;
	and.b64  	%rd3584, %rd3548, %rd3583;
	not.b64 	%rd3585, %rd3546;
	and.b64  	%rd3586, %rd3552, %rd3585;
	not.b64 	%rd3587, %rd3552;
	and.b64  	%rd3588, %rd3558, %rd3587;
	not.b64 	%rd3589, %rd3558;
	and.b64  	%rd3590, %rd3559, %rd3589;
	xor.b64  	%rd3591, %rd3590, %rd3552;
	not.b64 	%rd3592, %rd3559;
	and.b64  	%rd3593, %rd3540, %rd3592;
	xor.b64  	%rd3594, %rd3593, %rd3558;
	not.b64 	%rd3595, %rd3540;
	and.b64  	%rd3596, %rd3546, %rd3595;
	xor.b64  	%rd3597, %rd3596, %rd3559;
	not.b64 	%rd3598, %rd3544;
	and.b64  	%rd3599, %rd3550, %rd3598;
	xor.b64  	%rd3600, %rd3599, %rd3543;
	not.b64 	%rd3601, %rd3550;
	and.b64  	%rd3602, %rd3556, %rd3601;
	xor.b64  	%rd3603, %rd3602, %rd3544;
	not.b64 	%rd3604, %rd3556;
	and.b64  	%rd3605, %rd3562, %rd3604;
	xor.b64  	%rd3606, %rd3605, %rd3550;
	not.b64 	%rd3607, %rd3562;
	and.b64  	%rd3608, %rd3543, %rd3607;
	xor.b64  	%rd3609, %rd3608, %rd3556;
	not.b64 	%rd3610, %rd3543;
	and.b64  	%rd3611, %rd3544, %rd3610;
	xor.b64  	%rd3612, %rd3611, %rd3562;
	not.b64 	%rd3613, %rd3547;
	and.b64  	%rd3614, %rd3553, %rd3613;
	xor.b64  	%rd3615, %rd3614, %rd3541;
	not.b64 	%rd3616, %rd3553;
	and.b64  	%rd3617, %rd3554, %rd3616;
	xor.b64  	%rd3618, %rd3617, %rd3547;
	not.b64 	%rd3619, %rd3554;
	and.b64  	%rd3620, %rd3560, %rd3619;
	xor.b64  	%rd3621, %rd3620, %rd3553;
	not.b64 	%rd3622, %rd3560;
	and.b64  	%rd3623, %rd3541, %rd3622;
	xor.b64  	%rd3624, %rd3623, %rd3554;
	not.b64 	%rd3625, %rd3541;
	and.b64  	%rd3626, %rd3547, %rd3625;
	xor.b64  	%rd3627, %rd3626, %rd3560;
	xor.b64  	%rd3629, %rd3565, %rd3628;
	xor.b64  	%rd3630, %rd3629, %rd3515;
	xor.b64  	%rd3631, %rd3586, %rd3575;
	xor.b64  	%rd3632, %rd3631, %rd3600;
	xor.b64  	%rd3633, %rd3632, %rd3615;
	xor.b64  	%rd3634, %rd3633, %rd3540;
	xor.b64  	%rd3635, %rd3634, %rd3542;
	xor.b64  	%rd3636, %rd3635, %rd3630;
	xor.b64  	%rd3637, %rd3588, %rd3567;
	xor.b64  	%rd3638, %rd3637, %rd3603;
	xor.b64  	%rd3639, %rd3638, %rd3618;
	xor.b64  	%rd3640, %rd3639, %rd3546;
	xor.b64  	%rd3641, %rd3640, %rd3545;
	xor.b64  	%rd3642, %rd3641, %rd3578;
	xor.b64  	%rd3643, %rd3569, %rd3580;
	xor.b64  	%rd3644, %rd3643, %rd3606;
	xor.b64  	%rd3645, %rd3644, %rd3621;
	xor.b64  	%rd3646, %rd3645, %rd3551;
	xor.b64  	%rd3647, %rd3646, %rd3549;
	xor.b64  	%rd3648, %rd3647, %rd3591;
	xor.b64  	%rd3649, %rd3571, %rd3582;
	xor.b64  	%rd3650, %rd3649, %rd3594;
	xor.b64  	%rd3651, %rd3650, %rd3624;
	xor.b64  	%rd3652, %rd3651, %rd3557;
	xor.b64  	%rd3653, %rd3652, %rd3555;
	xor.b64  	%rd3654, %rd3653, %rd3609;
	xor.b64  	%rd3655, %rd3573, %rd3584;
	xor.b64  	%rd3656, %rd3655, %rd3597;
	xor.b64  	%rd3657, %rd3656, %rd3612;
	xor.b64  	%rd3658, %rd3657, %rd3563;
	xor.b64  	%rd3659, %rd3658, %rd3561;
	xor.b64  	%rd3660, %rd3659, %rd3627;
	mov.b64 	{%r2646, %r2647}, %rd3642;
	shf.l.wrap.b32 	%r2648, %r2646, %r2647, 1;
	shf.l.wrap.b32 	%r2649, %r2647, %r2646, 1;
	mov.b64 	%rd3661, {%r2649, %r2648};
	xor.b64  	%rd3662, %rd3661, %rd3660;
	mov.b64 	{%r2650, %r2651}, %rd3648;
	shf.l.wrap.b32 	%r2652, %r2650, %r2651, 1;
	shf.l.wrap.b32 	%r2653, %r2651, %r2650, 1;
	mov.b64 	%rd3663, {%r2653, %r2652};
	xor.b64  	%rd3664, %rd3663, %rd3636;
	mov.b64 	{%r2654, %r2655}, %rd3654;
	shf.l.wrap.b32 	%r2656, %r2654, %r2655, 1;
	shf.l.wrap.b32 	%r2657, %r2655, %r2654, 1;
	mov.b64 	%rd3665, {%r2657, %r2656};
	xor.b64  	%rd3666, %rd3665, %rd3642;
	mov.b64 	{%r2658, %r2659}, %rd3660;
	shf.l.wrap.b32 	%r2660, %r2658, %r2659, 1;
	shf.l.wrap.b32 	%r2661, %r2659, %r2658, 1;
	mov.b64 	%rd3667, {%r2661, %r2660};
	xor.b64  	%rd3668, %rd3667, %rd3648;
	mov.b64 	{%r2662, %r2663}, %rd3636;
	shf.l.wrap.b32 	%r2664, %r2662, %r2663, 1;
	shf.l.wrap.b32 	%r2665, %r2663, %r2662, 1;
	mov.b64 	%rd3669, {%r2665, %r2664};
	xor.b64  	%rd3670, %rd3669, %rd3654;
	xor.b64  	%rd3671, %rd3630, %rd3662;
	xor.b64  	%rd3672, %rd3578, %rd3664;
	xor.b64  	%rd3673, %rd3591, %rd3666;
	xor.b64  	%rd3674, %rd3609, %rd3668;
	xor.b64  	%rd3675, %rd3627, %rd3670;
	mov.b64 	{%r2666, %r2667}, %rd3672;
	shf.l.wrap.b32 	%r2668, %r2667, %r2666, 12;
	shf.l.wrap.b32 	%r2669, %r2666, %r2667, 12;
	mov.b64 	%rd3676, {%r2669, %r2668};
	mov.b64 	{%r2670, %r2671}, %rd3673;
	shf.l.wrap.b32 	%r2672, %r2671, %r2670, 11;
	shf.l.wrap.b32 	%r2673, %r2670, %r2671, 11;
	mov.b64 	%rd3677, {%r2673, %r2672};
	mov.b64 	{%r2674, %r2675}, %rd3674;
	shf.l.wrap.b32 	%r2676, %r2674, %r2675, 21;
	shf.l.wrap.b32 	%r2677, %r2675, %r2674, 21;
	mov.b64 	%rd3678, {%r2677, %r2676};
	mov.b64 	{%r2678, %r2679}, %rd3675;
	shf.l.wrap.b32 	%r2680, %r2678, %r2679, 14;
	shf.l.wrap.b32 	%r2681, %r2679, %r2678, 14;
	mov.b64 	%rd3679, {%r2681, %r2680};
	not.b64 	%rd3680, %rd3676;
	and.b64  	%rd3681, %rd3677, %rd3680;
	not.b64 	%rd3682, %rd3677;
	and.b64  	%rd3683, %rd3678, %rd3682;
	xor.b64  	%rd3684, %rd3683, %rd3676;
	not.b64 	%rd3685, %rd3678;
	and.b64  	%rd3686, %rd3679, %rd3685;
	xor.b64  	%rd3687, %rd3686, %rd3677;
	not.b64 	%rd3688, %rd3679;
	and.b64  	%rd3689, %rd3671, %rd3688;
	xor.b64  	%rd3690, %rd3689, %rd3678;
	xor.b64  	%rd3691, %rd3681, %rd14;
	xor.b64  	%rd3692, %rd3691, %rd3671;
	cvt.u16.u64 	%rs82, %rd3692;
	shr.u64 	%rd3693, %rd3692, 8;
	cvt.u16.u64 	%rs81, %rd3693;
	shr.u64 	%rd3694, %rd3692, 16;
	cvt.u16.u64 	%rs80, %rd3694;
	shr.u64 	%rd3695, %rd3692, 24;
	cvt.u16.u64 	%rs79, %rd3695;
	shr.u64 	%rd3696, %rd3692, 32;
	cvt.u16.u64 	%rs78, %rd3696;
	shr.u64 	%rd3697, %rd3692, 40;
	cvt.u16.u64 	%rs77, %rd3697;
	shr.u64 	%rd3698, %rd3692, 48;
	cvt.u16.u64 	%rs76, %rd3698;
	shr.u64 	%rd3699, %rd3692, 56;
	cvt.u16.u64 	%rs75, %rd3699;
	cvt.u16.u64 	%rs9, %rd3684;
	shr.u64 	%rd3700, %rd3684, 8;
	cvt.u16.u64 	%rs10, %rd3700;
	shr.u64 	%rd3701, %rd3684, 16;
	cvt.u16.u64 	%rs11, %rd3701;
	shr.u64 	%rd3702, %rd3684, 24;
	cvt.u16.u64 	%rs12, %rd3702;
	shr.u64 	%rd3703, %rd3684, 32;
	cvt.u16.u64 	%rs13, %rd3703;
	shr.u64 	%rd3704, %rd3684, 40;
	cvt.u16.u64 	%rs14, %rd3704;
	shr.u64 	%rd3705, %rd3684, 48;
	cvt.u16.u64 	%rs15, %rd3705;
	shr.u64 	%rd3706, %rd3684, 56;
	cvt.u16.u64 	%rs16, %rd3706;
	cvt.u32.u64 	%r2682, %rd3695;
	cvt.u32.u64 	%r2683, %rd3694;
	prmt.b32 	%r2684, %r2683, %r2682, 0x3340U;
	cvt.u32.u64 	%r2685, %rd3692;
	cvt.u32.u64 	%r2686, %rd3693;
	prmt.b32 	%r2687, %r2685, %r2686, 0x3340U;
	prmt.b32 	%r2688, %r2687, %r2684, 0x5410U;
	cvt.u32.u64 	%r2689, %rd3699;
	cvt.u32.u64 	%r2690, %rd3698;
	prmt.b32 	%r2691, %r2690, %r2689, 0x3340U;
	{ .reg .b32 tmp; mov.b64 {tmp, %r2692}, %rd3692; }
	cvt.u32.u64 	%r2693, %rd3697;
	prmt.b32 	%r2694, %r2692, %r2693, 0x3340U;
	prmt.b32 	%r2695, %r2694, %r2691, 0x5410U;
	mov.b64 	%rd40, {%r2688, %r2695};
	cvt.u32.u64 	%r2696, %rd3706;
	cvt.u32.u64 	%r2697, %rd3705;
	prmt.b32 	%r2698, %r2697, %r2696, 0x3340U;
	{ .reg .b32 tmp; mov.b64 {tmp, %r2699}, %rd3684; }
	cvt.u32.u64 	%r2700, %rd3704;
	prmt.b32 	%r2701, %r2699, %r2700, 0x3340U;
	prmt.b32 	%r2702, %r2701, %r2698, 0x5410U;
	cvt.u32.u64 	%r2703, %rd3702;
	cvt.u32.u64 	%r2704, %rd3701;
	prmt.b32 	%r2705, %r2704, %r2703, 0x3340U;
	cvt.u32.u64 	%r2706, %rd3684;
	cvt.u32.u64 	%r2707, %rd3700;
	prmt.b32 	%r2708, %r2706, %r2707, 0x3340U;
	prmt.b32 	%r2709, %r2708, %r2705, 0x5410U;
	st.local.v4.b32 	[%rd3], {%r2688, %r2695, %r2709, %r2702};
	cvt.u16.u64 	%rs17, %rd3687;
	shr.u64 	%rd3707, %rd3687, 8;
	cvt.u16.u64 	%rs18, %rd3707;
	shr.u64 	%rd3708, %rd3687, 16;
	cvt.u16.u64 	%rs19, %rd3708;
	shr.u64 	%rd3709, %rd3687, 24;
	cvt.u16.u64 	%rs20, %rd3709;
	shr.u64 	%rd3710, %rd3687, 32;
	cvt.u16.u64 	%rs21, %rd3710;
	shr.u64 	%rd3711, %rd3687, 40;
	cvt.u16.u64 	%rs22, %rd3711;
	shr.u64 	%rd3712, %rd3687, 48;
	cvt.u16.u64 	%rs23, %rd3712;
	shr.u64 	%rd3713, %rd3687, 56;
	cvt.u16.u64 	%rs24, %rd3713;
	cvt.u16.u64 	%rs25, %rd3690;
	shr.u64 	%rd3714, %rd3690, 8;
	cvt.u16.u64 	%rs26, %rd3714;
	shr.u64 	%rd3715, %rd3690, 16;
	cvt.u16.u64 	%rs27, %rd3715;
	shr.u64 	%rd3716, %rd3690, 24;
	cvt.u16.u64 	%rs28, %rd3716;
	shr.u64 	%rd3717, %rd3690, 32;
	cvt.u16.u64 	%rs29, %rd3717;
	shr.u64 	%rd3718, %rd3690, 40;
	cvt.u16.u64 	%rs30, %rd3718;
	shr.u64 	%rd3719, %rd3690, 48;
	cvt.u16.u64 	%rs31, %rd3719;
	shr.u64 	%rd3720, %rd3690, 56;
	cvt.u16.u64 	%rs32, %rd3720;
	cvt.u32.u64 	%r2710, %rd3713;
	cvt.u32.u64 	%r2711, %rd3712;
	prmt.b32 	%r2712, %r2711, %r2710, 0x3340U;
	{ .reg .b32 tmp; mov.b64 {tmp, %r2713}, %rd3687; }
	cvt.u32.u64 	%r2714, %rd3711;
	prmt.b32 	%r2715, %r2713, %r2714, 0x3340U;
	prmt.b32 	%r2716, %r2715, %r2712, 0x5410U;
	cvt.u32.u64 	%r2717, %rd3709;
	cvt.u32.u64 	%r2718, %rd3708;
	prmt.b32 	%r2719, %r2718, %r2717, 0x3340U;
	cvt.u32.u64 	%r2720, %rd3687;
	cvt.u32.u64 	%r2721, %rd3707;
	prmt.b32 	%r2722, %r2720, %r2721, 0x3340U;
	prmt.b32 	%r2723, %r2722, %r2719, 0x5410U;
	cvt.u32.u64 	%r2724, %rd3720;
	cvt.u32.u64 	%r2725, %rd3719;
	prmt.b32 	%r2726, %r2725, %r2724, 0x3340U;
	{ .reg .b32 tmp; mov.b64 {tmp, %r2727}, %rd3690; }
	cvt.u32.u64 	%r2728, %rd3718;
	prmt.b32 	%r2729, %r2727, %r2728, 0x3340U;
	prmt.b32 	%r2730, %r2729, %r2726, 0x5410U;
	cvt.u32.u64 	%r2731, %rd3716;
	cvt.u32.u64 	%r2732, %rd3715;
	prmt.b32 	%r2733, %r2732, %r2731, 0x3340U;
	cvt.u32.u64 	%r2734, %rd3690;
	cvt.u32.u64 	%r2735, %rd3714;
	prmt.b32 	%r2736, %r2734, %r2735, 0x3340U;
	prmt.b32 	%r2737, %r2736, %r2733, 0x5410U;
	st.local.v4.b32 	[%rd3+16], {%r2723, %r2716, %r2737, %r2730};
	mov.b64 	%rd3721, {%r2688, %r2738};
	cvt.u32.u64 	%r2, %rd3721;
	mov.b32 	%r2746, 0;
	@%p6 bra 	$L__BB0_9;
	ld.global.u32 	%r2739, [%rd1];
	setp.ne.s32 	%p7, %r2, %r2739;
	cvt.u16.u32 	%rs82, %r2;
	shr.u32 	%r2740, %r2, 8;
	cvt.u16.u32 	%rs81, %r2740;
	{ .reg .b16 tmp; mov.b32 {tmp, %rs80}, %r2; }
	shr.u32 	%r2741, %r2, 24;
	cvt.u16.u32 	%rs79, %r2741;
	@%p7 bra 	$L__BB0_16;
	setp.eq.s32 	%p8, %r6, 8;
	@%p8 bra 	$L__BB0_12;
	setp.lt.u32 	%p9, %r6, 16;
	mov.b32 	%r2746, 4;
	@%p9 bra 	$L__BB0_9;
	ld.global.u64 	%rd3722, [%rd1];
	setp.ne.s64 	%p10, %rd40, %rd3722;
	@%p10 bra 	$L__BB0_16;
	setp.eq.s32 	%p11, %r6, 16;
	shr.u64 	%rd3723, %rd40, 56;
	cvt.u16.u64 	%rs75, %rd3723;
	shr.u64 	%rd3724, %rd40, 48;
	cvt.u16.u64 	%rs76, %rd3724;
	shr.u64 	%rd3725, %rd40, 40;
	cvt.u16.u64 	%rs77, %rd3725;
	shr.u64 	%rd3726, %rd40, 32;
	cvt.u16.u64 	%rs78, %rd3726;
	shr.u64 	%rd3727, %rd40, 24;
	cvt.u16.u64 	%rs79, %rd3727;
	shr.u64 	%rd3728, %rd40, 16;
	cvt.u16.u64 	%rs80, %rd3728;
	shr.u64 	%rd3729, %rd40, 8;
	cvt.u16.u64 	%rs81, %rd3729;
	cvt.u16.u64 	%rs82, %rd40;
	mov.b32 	%r2746, 8;
	@%p11 bra 	$L__BB0_12;
$L__BB0_9:
	setp.ge.s32 	%p12, %r2746, %r1;
	@%p12 bra 	$L__BB0_10;
	bra.uni 	$L__BB0_15;
$L__BB0_10:
	@%p15 bra 	$L__BB0_12;
	cvt.u64.u32 	%rd3733, %r1;
	add.s64 	%rd3734, %rd3, %rd3733;
	ld.local.u8 	%rs63, [%rd3734];
	add.s64 	%rd3735, %rd1, %rd3733;
	ld.global.u8 	%rs64, [%rd3735];
	xor.b16  	%rs65, %rs64, %rs63;
	and.b16  	%rs66, %rs65, 255;
	setp.gt.u16 	%p16, %rs66, 15;
	@%p16 bra 	$L__BB0_16;
$L__BB0_12:
	atom.relaxed.global.cas.b32 	%r2744, [%rd2], 0, 1;
	setp.ne.s32 	%p18, %r2744, 0;
	@%p18 bra 	$L__BB0_17;
	ld.param.u64 	%rd3739, [_Z18mine_storage_slotsPhimmmS_S_Pi_param_6];
	ld.param.u64 	%rd3738, [_Z18mine_storage_slotsPhimmmS_S_Pi_param_5];
	cvta.to.global.u64 	%rd3736, %rd3738;
	cvta.to.global.u64 	%rd3737, %rd3739;
	st.global.u8 	[%rd3736], %rd20;
	st.global.u8 	[%rd3736+1], %rd21;
	st.global.u8 	[%rd3736+2], %rd22;
	st.global.u8 	[%rd3736+3], %rd23;
	st.global.u8 	[%rd3736+4], %rd24;
	st.global.u8 	[%rd3736+5], %rd25;
	st.global.u8 	[%rd3736+6], %rd26;
	st.global.u8 	[%rd3736+7], %rd27;
	st.global.u8 	[%rd3736+8], %rd28;
	st.global.u8 	[%rd3736+9], %rd29;
	st.global.u8 	[%rd3736+10], %rd30;
	st.global.u8 	[%rd3736+11], %rd31;
	st.global.u8 	[%rd3736+12], %rd32;
	st.global.u8 	[%rd3736+13], %rd33;
	st.global.u8 	[%rd3736+14], %rd34;
	st.global.u8 	[%rd3736+15], %rd35;
	st.global.u8 	[%rd3736+16], %rd36;
	st.global.u8 	[%rd3736+17], %rd37;
	st.global.u8 	[%rd3736+18], %rd38;
	st.global.u8 	[%rd3736+19], %rd39;
	st.global.u8 	[%rd3737], %rs82;
	st.global.u8 	[%rd3737+1], %rs81;
	st.global.u8 	[%rd3737+2], %rs80;
	st.global.u8 	[%rd3737+3], %rs79;
	st.global.u8 	[%rd3737+4], %rs78;
	st.global.u8 	[%rd3737+5], %rs77;
	st.global.u8 	[%rd3737+6], %rs76;
	st.global.u8 	[%rd3737+7], %rs75;
	st.global.u8 	[%rd3737+8], %rs9;
	st.global.u8 	[%rd3737+9], %rs10;
	st.global.u8 	[%rd3737+10], %rs11;
	st.global.u8 	[%rd3737+11], %rs12;
	st.global.u8 	[%rd3737+12], %rs13;
	st.global.u8 	[%rd3737+13], %rs14;
	st.global.u8 	[%rd3737+14], %rs15;
	st.global.u8 	[%rd3737+15], %rs16;
	st.global.u8 	[%rd3737+16], %rs17;
	st.global.u8 	[%rd3737+17], %rs18;
	st.global.u8 	[%rd3737+18], %rs19;
	st.global.u8 	[%rd3737+19], %rs20;
	st.global.u8 	[%rd3737+20], %rs21;
	st.global.u8 	[%rd3737+21], %rs22;
	st.global.u8 	[%rd3737+22], %rs23;
	st.global.u8 	[%rd3737+23], %rs24;
	st.global.u8 	[%rd3737+24], %rs25;
	st.global.u8 	[%rd3737+25], %rs26;
	st.global.u8 	[%rd3737+26], %rs27;
	st.global.u8 	[%rd3737+27], %rs28;
	st.global.u8 	[%rd3737+28], %rs29;
	st.global.u8 	[%rd3737+29], %rs30;
	st.global.u8 	[%rd3737+30], %rs31;
	st.global.u8 	[%rd3737+31], %rs32;
	bra.uni 	$L__BB0_17;
$L__BB0_14:
	add.s32 	%r2746, %r2746, 1;
	setp.eq.s32 	%p14, %r2746, %r1;
	@%p14 bra 	$L__BB0_10;
$L__BB0_15:
	cvt.u64.u32 	%rd3730, %r2746;
	add.s64 	%rd3731, %rd3, %rd3730;
	ld.local.u8 	%rs61, [%rd3731];
	add.s64 	%rd3732, %rd1, %rd3730;
	ld.global.u8 	%rs62, [%rd3732];
	setp.eq.s16 	%p13, %rs61, %rs62;
	@%p13 bra 	$L__BB0_14;
$L__BB0_16:
	add.s64 	%rd3740, %rd3740, 1;
	setp.ne.s64 	%p17, %rd3740, %rd44;
	@%p17 bra 	$L__BB0_3;
$L__BB0_17:
	ret;

}
	// .globl	verify_keccak_kernel
.visible .entry verify_keccak_kernel(
	.param .u64 .ptr .align 1 verify_keccak_kernel_param_0,
	.param .u64 verify_keccak_kernel_param_1,
	.param .u64 .ptr .align 1 verify_keccak_kernel_param_2
)
{
	.reg .b32 	%r<2673>;
	.reg .b64 	%rd<3683>;

	ld.param.u64 	%rd1, [verify_keccak_kernel_param_0];
	ld.param.u64 	%rd2, [verify_keccak_kernel_param_1];
	ld.param.u64 	%rd3, [verify_keccak_kernel_param_2];
	cvta.to.global.u64 	%rd4, %rd1;
	ld.global.u8 	%rd5, [%rd4];
	ld.global.u8 	%rd6, [%rd4+1];
	ld.global.u8 	%rd7, [%rd4+2];
	ld.global.u8 	%rd8, [%rd4+4];
	ld.global.u8 	%r1, [%rd4+5];
	ld.global.u8 	%r2, [%rd4+6];
	ld.global.u8 	%r3, [%rd4+7];
	ld.global.u8 	%rd9, [%rd4+8];
	ld.global.u8 	%rd10, [%rd4+9];
	ld.global.u8 	%rd11, [%rd4+10];
	ld.global.u8 	%rd12, [%rd4+12];
	ld.global.u8 	%r4, [%rd4+13];
	ld.global.u8 	%r5, [%rd4+14];
	ld.global.u8 	%r6, [%rd4+15];
	ld.global.u8 	%rd13, [%rd4+16];
	ld.global.u8 	%rd14, [%rd4+17];
	ld.global.u8 	%rd15, [%rd4+18];
	shl.b64 	%rd16, %rd5, 32;
	shl.b64 	%rd17, %rd6, 40;
	or.b64  	%rd18, %rd17, %rd16;
	shl.b64 	%rd19, %rd7, 48;
	or.b64  	%rd20, %rd19, %rd18;
	ld.global.u8 	%rd21, [%rd4+3];
	shl.b64 	%rd22, %rd21, 56;
	or.b64  	%rd23, %rd22, %rd20;
	mul.wide.u32 	%rd24, %r1, 256;
	or.b64  	%rd25, %rd24, %rd8;
	mul.wide.u32 	%rd26, %r2, 65536;
	or.b64  	%rd27, %rd26, %rd25;
	mul.wide.u32 	%rd28, %r3, 16777216;
	or.b64  	%rd29, %rd28, %rd27;
	shl.b64 	%rd30, %rd9, 32;
	or.b64  	%rd31, %rd30, %rd29;
	shl.b64 	%rd32, %rd10, 40;
	or.b64  	%rd33, %rd32, %rd31;
	shl.b64 	%rd34, %rd11, 48;
	or.b64  	%rd35, %rd34, %rd33;
	ld.global.u8 	%rd36, [%rd4+11];
	shl.b64 	%rd37, %rd36, 56;
	or.b64  	%rd38, %rd37, %rd35;
	mul.wide.u32 	%rd39, %r4, 256;
	or.b64  	%rd40, %rd39, %rd12;
	mul.wide.u32 	%rd41, %r5, 65536;
	or.b64  	%rd42, %rd41, %rd40;
	mul.wide.u32 	%rd43, %r6, 16777216;
	or.b64  	%rd44, %rd43, %rd42;
	shl.b64 	%rd45, %rd13, 32;
	or.b64  	%rd46, %rd45, %rd44;
	shl.b64 	%rd47, %rd14, 40;
	or.b64  	%rd48, %rd47, %rd46;
	shl.b64 	%rd49, %rd15, 48;
	or.b64  	%rd50, %rd49, %rd48;
	ld.global.u8 	%rd51, [%rd4+19];
	shl.b64 	%rd52, %rd51, 56;
	or.b64  	%rd53, %rd52, %rd50;
	{ .reg .b32 tmp; mov.b64 {%r7, tmp}, %rd2; }
	prmt.b32 	%r8, %r7, 0, 291;
	{ .reg .b32 tmp; mov.b64 {tmp, %r9}, %rd2; }
	prmt.b32 	%r10, %r9, 0, 291;
	mov.b64 	%rd54, {%r10, %r8};
	xor.b64  	%rd55, %rd23, -9223372036854775808;
	xor.b64  	%rd56, %rd54, %rd38;
	xor.b64  	%rd57, %rd53, 1;
	mov.b64 	{%r11, %r12}, %rd55;
	shf.l.wrap.b32 	%r13, %r11, %r12, 1;
	shf.l.wrap.b32 	%r14, %r12, %r11, 1;
	mov.b64 	%rd58, {%r14, %r13};
	mov.b64 	{%r15, %r16}, %rd56;
	shf.l.wrap.b32 	%r17, %r15, %r16, 1;
	shf.l.wrap.b32 	%r18, %r16, %r15, 1;
	mov.b64 	%rd59, {%r18, %r17};
	mov.b64 	{%r19, %r20}, %rd57;
	shf.l.wrap.b32 	%r21, %r19, %r20, 1;
	shf.l.wrap.b32 	%r22, %r20, %r19, 1;
	mov.b64 	%rd60, {%r22, %r21};
	xor.b64  	%rd61, %rd60, %rd55;
	xor.b64  	%rd62, %rd23, %rd59;
	xor.b64  	%rd63, %rd59, -9223372036854775808;
	xor.b64  	%rd64, %rd38, %rd61;
	xor.b64  	%rd65, %rd54, %rd61;
	xor.b64  	%rd66, %rd53, %rd56;
	xor.b64  	%rd67, %rd56, 1;
	mov.b64 	{%r23, %r24}, %rd62;
	shf.l.wrap.b32 	%r25, %r23, %r24, 1;
	shf.l.wrap.b32 	%r26, %r24, %r23, 1;
	mov.b64 	%rd68, {%r26, %r25};
	mov.b64 	{%r27, %r28}, %rd64;
	shf.l.wrap.b32 	%r29, %r28, %r27, 30;
	shf.l.wrap.b32 	%r30, %r27, %r28, 30;
	mov.b64 	%rd69, {%r30, %r29};
	mov.b64 	{%r31, %r32}, %rd66;
	shf.l.wrap.b32 	%r33, %r31, %r32, 28;
	shf.l.wrap.b32 	%r34, %r32, %r31, 28;
	mov.b64 	%rd70, {%r34, %r33};
	shf.l.wrap.b32 	%r35, %r19, %r20, 27;
	shf.l.wrap.b32 	%r36, %r20, %r19, 27;
	mov.b64 	%rd71, {%r36, %r35};
	shf.l.wrap.b32 	%r37, %r12, %r11, 5;
	shf.l.wrap.b32 	%r38, %r11, %r12, 5;
	mov.b64 	%rd72, {%r38, %r37};
	shf.l.wrap.b32 	%r39, %r16, %r15, 13;
	shf.l.wrap.b32 	%r40, %r15, %r16, 13;
	mov.b64 	%rd73, {%r40, %r39};
	mov.b64 	{%r41, %r42}, %rd65;
	shf.l.wrap.b32 	%r43, %r41, %r42, 6;
	shf.l.wrap.b32 	%r44, %r42, %r41, 6;
	mov.b64 	%rd74, {%r44, %r43};
	mov.b64 	{%r45, %r46}, %rd67;
	shf.l.wrap.b32 	%r47, %r46, %r45, 23;
	shf.l.wrap.b32 	%r48, %r45, %r46, 23;
	mov.b64 	%rd75, {%r48, %r47};
	shf.l.wrap.b32 	%r49, %r19, %r20, 20;
	shf.l.wrap.b32 	%r50, %r20, %r19, 20;
	mov.b64 	%rd76, {%r50, %r49};
	shf.l.wrap.b32 	%r51, %r11, %r12, 4;
	shf.l.wrap.b32 	%r52, %r12, %r11, 4;
	mov.b64 	%rd77, {%r52, %r51};
	shf.l.wrap.b32 	%r53, %r15, %r16, 11;
	shf.l.wrap.b32 	%r54, %r16, %r15, 11;
	mov.b64 	%rd78, {%r54, %r53};
	mov.b64 	{%r55, %r56}, %rd61;
	shf.l.wrap.b32 	%r57, %r56, %r55, 11;
	shf.l.wrap.b32 	%r58, %r55, %r56, 11;
	mov.b64 	%rd79, {%r58, %r57};
	shf.l.wrap.b32 	%r59, %r15, %r16, 25;
	shf.l.wrap.b32 	%r60, %r16, %r15, 25;
	mov.b64 	%rd80, {%r60, %r59};
	shf.l.wrap.b32 	%r61, %r20, %r19, 7;
	shf.l.wrap.b32 	%r62, %r19, %r20, 7;
	mov.b64 	%rd81, {%r62, %r61};
	shf.l.wrap.b32 	%r63, %r12, %r11, 10;
	shf.l.wrap.b32 	%r64, %r11, %r12, 10;
	mov.b64 	%rd82, {%r64, %r63};
	mov.b64 	{%r65, %r66}, %rd63;
	shf.l.wrap.b32 	%r67, %r66, %r65, 13;
	shf.l.wrap.b32 	%r68, %r65, %r66, 13;
	mov.b64 	%rd83, {%r68, %r67};
	shf.l.wrap.b32 	%r69, %r55, %r56, 15;
	shf.l.wrap.b32 	%r70, %r56, %r55, 15;
	mov.b64 	%rd84, {%r70, %r69};
	shf.l.wrap.b32 	%r71, %r15, %r16, 21;
	shf.l.wrap.b32 	%r72, %r16, %r15, 21;
	mov.b64 	%rd85, {%r72, %r71};
	shf.l.wrap.b32 	%r73, %r19, %r20, 8;
	shf.l.wrap.b32 	%r74, %r20, %r19, 8;
	mov.b64 	%rd86, {%r74, %r73};
	shf.l.wrap.b32 	%r75, %r11, %r12, 19;
	shf.l.wrap.b32 	%r76, %r12, %r11, 19;
	mov.b64 	%rd87, {%r76, %r75};
	shf.l.wrap.b32 	%r77, %r15, %r16, 3;
	shf.l.wrap.b32 	%r78, %r16, %r15, 3;
	mov.b64 	%rd88, {%r78, %r77};
	shf.l.wrap.b32 	%r79, %r56, %r55, 29;
	shf.l.wrap.b32 	%r80, %r55, %r56, 29;
	mov.b64 	%rd89, {%r80, %r79};
	shf.l.wrap.b32 	%r81, %r16, %r15, 24;
	shf.l.wrap.b32 	%r82, %r15, %r16, 24;
	mov.b64 	%rd90, {%r82, %r81};
	shf.l.wrap.b32 	%r83, %r19, %r20, 14;
	shf.l.wrap.b32 	%r84, %r20, %r19, 14;
	mov.b64 	%rd91, {%r84, %r83};
	not.b64 	%rd92, %rd73;
	and.b64  	%rd93, %rd79, %rd92;
	not.b64 	%rd94, %rd79;
	and.b64  	%rd95, %rd85, %rd94;
	xor.b64  	%rd96, %rd95, %rd73;
	not.b64 	%rd97, %rd85;
	and.b64  	%rd98, %rd91, %rd97;
	xor.b64  	%rd99, %rd98, %rd79;
	not.b64 	%rd100, %rd91;
	and.b64  	%rd101, %rd58, %rd100;
	xor.b64  	%rd102, %rd101, %rd85;
	not.b64 	%rd103, %rd58;
	and.b64  	%rd104, %rd73, %rd103;
	xor.b64  	%rd105, %rd104, %rd91;
	not.b64 	%rd106, %rd76;
	and.b64  	%rd107, %rd77, %rd106;
	xor.b64  	%rd108, %rd107, %rd70;
	not.b64 	%rd109, %rd77;
	and.b64  	%rd110, %rd83, %rd109;
	xor.b64  	%rd111, %rd110, %rd76;
	not.b64 	%rd112, %rd83;
	and.b64  	%rd113, %rd89, %rd112;
	xor.b64  	%rd114, %rd113, %rd77;
	not.b64 	%rd115, %rd89;
	and.b64  	%rd116, %rd70, %rd115;
	xor.b64  	%rd117, %rd116, %rd83;
	not.b64 	%rd118, %rd70;
	and.b64  	%rd119, %rd76, %rd118;
	xor.b64  	%rd120, %rd119, %rd89;
	not.b64 	%rd121, %rd74;
	and.b64  	%rd122, %rd80, %rd121;
	xor.b64  	%rd123, %rd122, %rd68;
	not.b64 	%rd124, %rd80;
	and.b64  	%rd125, %rd86, %rd124;
	xor.b64  	%rd126, %rd125, %rd74;
	not.b64 	%rd127, %rd86;
	and.b64  	%rd128, %rd87, %rd127;
	xor.b64  	%rd129, %rd128, %rd80;
	not.b64 	%rd130, %rd87;
	and.b64  	%rd131, %rd68, %rd130;
	xor.b64  	%rd132, %rd131, %rd86;
	not.b64 	%rd133, %rd68;
	and.b64  	%rd134, %rd74, %rd133;
	xor.b64  	%rd135, %rd134, %rd87;
	not.b64 	%rd136, %rd72;
	and.b64  	%rd137, %rd78, %rd136;
	xor.b64  	%rd138, %rd137, %rd71;
	not.b64 	%rd139, %rd78;
	and.b64  	%rd140, %rd84, %rd139;
	xor.b64  	%rd141, %rd140, %rd72;
	not.b64 	%rd142, %rd84;
	and.b64  	%rd143, %rd90, %rd142;
	xor.b64  	%rd144, %rd143, %rd78;
	not.b64 	%rd145, %rd90;
	and.b64  	%rd146, %rd71, %rd145;
	xor.b64  	%rd147, %rd146, %rd84;
	not.b64 	%rd148, %rd71;
	and.b64  	%rd149, %rd72, %rd148;
	xor.b64  	%rd150, %rd149, %rd90;
	not.b64 	%rd151, %rd75;
	and.b64  	%rd152, %rd81, %rd151;
	xor.b64  	%rd153, %rd152, %rd69;
	not.b64 	%rd154, %rd81;
	and.b64  	%rd155, %rd82, %rd154;
	xor.b64  	%rd156, %rd155, %rd75;
	not.b64 	%rd157, %rd82;
	and.b64  	%rd158, %rd88, %rd157;
	xor.b64  	%rd159, %rd158, %rd81;
	not.b64 	%rd160, %rd88;
	and.b64  	%rd161, %rd69, %rd160;
	xor.b64  	%rd162, %rd161, %rd82;
	not.b64 	%rd163, %rd69;
	and.b64  	%rd164, %rd75, %rd163;
	xor.b64  	%rd165, %rd164, %rd88;
	ld.const.u64 	%rd166, [keccak_round_constants];
	xor.b64  	%rd167, %rd93, %rd166;
	xor.b64  	%rd168, %rd167, %rd58;
	xor.b64  	%rd169, %rd108, %rd168;
	xor.b64  	%rd170, %rd169, %rd123;
	xor.b64  	%rd171, %rd170, %rd138;
	xor.b64  	%rd172, %rd171, %rd153;
	xor.b64  	%rd173, %rd111, %rd96;
	xor.b64  	%rd174, %rd173, %rd126;
	xor.b64  	%rd175, %rd174, %rd141;
	xor.b64  	%rd176, %rd175, %rd156;
	xor.b64  	%rd177, %rd114, %rd99;
	xor.b64  	%rd178, %rd177, %rd129;
	xor.b64  	%rd179, %rd178, %rd144;
	xor.b64  	%rd180, %rd179, %rd159;
	xor.b64  	%rd181, %rd117, %rd102;
	xor.b64  	%rd182, %rd181, %rd132;
	xor.b64  	%rd183, %rd182, %rd147;
	xor.b64  	%rd184, %rd183, %rd162;
	xor.b64  	%rd185, %rd120, %rd105;
	xor.b64  	%rd186, %rd185, %rd135;
	xor.b64  	%rd187, %rd186, %rd150;
	xor.b64  	%rd188, %rd187, %rd165;
	mov.b64 	{%r85, %r86}, %rd176;
	shf.l.wrap.b32 	%r87, %r85, %r86, 1;
	shf.l.wrap.b32 	%r88, %r86, %r85, 1;
	mov.b64 	%rd189, {%r88, %r87};
	xor.b64  	%rd190, %rd189, %rd188;
	mov.b64 	{%r89, %r90}, %rd180;
	shf.l.wrap.b32 	%r91, %r89, %r90, 1;
	shf.l.wrap.b32 	%r92, %r90, %r89, 1;
	mov.b64 	%rd191, {%r92, %r91};
	xor.b64  	%rd192, %rd191, %rd172;
	mov.b64 	{%r93, %r94}, %rd184;
	shf.l.wrap.b32 	%r95, %r93, %r94, 1;
	shf.l.wrap.b32 	%r96, %r94, %r93, 1;
	mov.b64 	%rd193, {%r96, %r95};
	xor.b64  	%rd194, %rd193, %rd176;
	mov.b64 	{%r97, %r98}, %rd188;
	shf.l.wrap.b32 	%r99, %r97, %r98, 1;
	shf.l.wrap.b32 	%r100, %r98, %r97, 1;
	mov.b64 	%rd195, {%r100, %r99};
	xor.b64  	%rd196, %rd195, %rd180;
	mov.b64 	{%r101, %r102}, %rd172;
	shf.l.wrap.b32 	%r103, %r101, %r102, 1;
	shf.l.wrap.b32 	%r104, %r102, %r101, 1;
	mov.b64 	%rd197, {%r104, %r103};
	xor.b64  	%rd198, %rd197, %rd184;
	xor.b64  	%rd199, %rd168, %rd190;
	xor.b64  	%rd200, %rd108, %rd190;
	xor.b64  	%rd201, %rd123, %rd190;
	xor.b64  	%rd202, %rd138, %rd190;
	xor.b64  	%rd203, %rd153, %rd190;
	xor.b64  	%rd204, %rd96, %rd192;
	xor.b64  	%rd205, %rd111, %rd192;
	xor.b64  	%rd206, %rd126, %rd192;
	xor.b64  	%rd207, %rd141, %rd192;
	xor.b64  	%rd208, %rd156, %rd192;
	xor.b64  	%rd209, %rd99, %rd194;
	xor.b64  	%rd210, %rd114, %rd194;
	xor.b64  	%rd211, %rd129, %rd194;
	xor.b64  	%rd212, %rd144, %rd194;
	xor.b64  	%rd213, %rd159, %rd194;
	xor.b64  	%rd214, %rd102, %rd196;
	xor.b64  	%rd215, %rd117, %rd196;
	xor.b64  	%rd216, %rd132, %rd196;
	xor.b64  	%rd217, %rd147, %rd196;
	xor.b64  	%rd218, %rd162, %rd196;
	xor.b64  	%rd219, %rd105, %rd198;
	xor.b64  	%rd220, %rd120, %rd198;
	xor.b64  	%rd221, %rd135, %rd198;
	xor.b64  	%rd222, %rd150, %rd198;
	xor.b64  	%rd223, %rd165, %rd198;
	mov.b64 	{%r105, %r106}, %rd204;
	shf.l.wrap.b32 	%r107, %r105, %r106, 1;
	shf.l.wrap.b32 	%r108, %r106, %r105, 1;
	mov.b64 	%rd224, {%r108, %r107};
	mov.b64 	{%r109, %r110}, %rd209;
	shf.l.wrap.b32 	%r111, %r110, %r109, 30;
	shf.l.wrap.b32 	%r112, %r109, %r110, 30;
	mov.b64 	%rd225, {%r112, %r111};
	mov.b64 	{%r113, %r114}, %rd214;
	shf.l.wrap.b32 	%r115, %r113, %r114, 28;
	shf.l.wrap.b32 	%r116, %r114, %r113, 28;
	mov.b64 	%rd226, {%r116, %r115};
	mov.b64 	{%r117, %r118}, %rd219;
	shf.l.wrap.b32 	%r119, %r117, %r118, 27;
	shf.l.wrap.b32 	%r120, %r118, %r117, 27;
	mov.b64 	%rd227, {%r120, %r119};
	mov.b64 	{%r121, %r122}, %rd200;
	shf.l.wrap.b32 	%r123, %r122, %r121, 4;
	shf.l.wrap.b32 	%r124, %r121, %r122, 4;
	mov.b64 	%rd228, {%r124, %r123};
	mov.b64 	{%r125, %r126}, %rd205;
	shf.l.wrap.b32 	%r127, %r126, %r125, 12;
	shf.l.wrap.b32 	%r128, %r125, %r126, 12;
	mov.b64 	%rd229, {%r128, %r127};
	mov.b64 	{%r129, %r130}, %rd210;
	shf.l.wrap.b32 	%r131, %r129, %r130, 6;
	shf.l.wrap.b32 	%r132, %r130, %r129, 6;
	mov.b64 	%rd230, {%r132, %r131};
	mov.b64 	{%r133, %r134}, %rd215;
	shf.l.wrap.b32 	%r135, %r134, %r133, 23;
	shf.l.wrap.b32 	%r136, %r133, %r134, 23;
	mov.b64 	%rd231, {%r136, %r135};
	mov.b64 	{%r137, %r138}, %rd220;
	shf.l.wrap.b32 	%r139, %r137, %r138, 20;
	shf.l.wrap.b32 	%r140, %r138, %r137, 20;
	mov.b64 	%rd232, {%r140, %r139};
	mov.b64 	{%r141, %r142}, %rd201;
	shf.l.wrap.b32 	%r143, %r141, %r142, 3;
	shf.l.wrap.b32 	%r144, %r142, %r141, 3;
	mov.b64 	%rd233, {%r144, %r143};
	mov.b64 	{%r145, %r146}, %rd206;
	shf.l.wrap.b32 	%r147, %r145, %r146, 10;
	shf.l.wrap.b32 	%r148, %r146, %r145, 10;
	mov.b64 	%rd234, {%r148, %r147};
	mov.b64 	{%r149, %r150}, %rd211;
	shf.l.wrap.b32 	%r151, %r150, %r149, 11;
	shf.l.wrap.b32 	%r152, %r149, %r150, 11;
	mov.b64 	%rd235, {%r152, %r151};
	mov.b64 	{%r153, %r154}, %rd216;
	shf.l.wrap.b32 	%r155, %r153, %r154, 25;
	shf.l.wrap.b32 	%r156, %r154, %r153, 25;
	mov.b64 	%rd236, {%r156, %r155};
	mov.b64 	{%r157, %r158}, %rd221;
	shf.l.wrap.b32 	%r159, %r158, %r157, 7;
	shf.l.wrap.b32 	%r160, %r157, %r158, 7;
	mov.b64 	%rd237, {%r160, %r159};
	mov.b64 	{%r161, %r162}, %rd202;
	shf.l.wrap.b32 	%r163, %r162, %r161, 9;
	shf.l.wrap.b32 	%r164, %r161, %r162, 9;
	mov.b64 	%rd238, {%r164, %r163};
	mov.b64 	{%r165, %r166}, %rd207;
	shf.l.wrap.b32 	%r167, %r166, %r165, 13;
	shf.l.wrap.b32 	%r168, %r165, %r166, 13;
	mov.b64 	%rd239, {%r168, %r167};
	mov.b64 	{%r169, %r170}, %rd212;
	shf.l.wrap.b32 	%r171, %r169, %r170, 15;
	shf.l.wrap.b32 	%r172, %r170, %r169, 15;
	mov.b64 	%rd240, {%r172, %r171};
	mov.b64 	{%r173, %r174}, %rd217;
	shf.l.wrap.b32 	%r175, %r173, %r174, 21;
	shf.l.wrap.b32 	%r176, %r174, %r173, 21;
	mov.b64 	%rd241, {%r176, %r175};
	mov.b64 	{%r177, %r178}, %rd222;
	shf.l.wrap.b32 	%r179, %r177, %r178, 8;
	shf.l.wrap.b32 	%r180, %r178, %r177, 8;
	mov.b64 	%rd242, {%r180, %r179};
	mov.b64 	{%r181, %r182}, %rd203;
	shf.l.wrap.b32 	%r183, %r181, %r182, 18;
	shf.l.wrap.b32 	%r184, %r182, %r181, 18;
	mov.b64 	%rd243, {%r184, %r183};
	mov.b64 	{%r185, %r186}, %rd208;
	shf.l.wrap.b32 	%r187, %r185, %r186, 2;
	shf.l.wrap.b32 	%r188, %r186, %r185, 2;
	mov.b64 	%rd244, {%r188, %r187};
	mov.b64 	{%r189, %r190}, %rd213;
	shf.l.wrap.b32 	%r191, %r190, %r189, 29;
	shf.l.wrap.b32 	%r192, %r189, %r190, 29;
	mov.b64 	%rd245, {%r192, %r191};
	mov.b64 	{%r193, %r194}, %rd218;
	shf.l.wrap.b32 	%r195, %r194, %r193, 24;
	shf.l.wrap.b32 	%r196, %r193, %r194, 24;
	mov.b64 	%rd246, {%r196, %r195};
	mov.b64 	{%r197, %r198}, %rd223;
	shf.l.wrap.b32 	%r199, %r197, %r198, 14;
	shf.l.wrap.b32 	%r200, %r198, %r197, 14;
	mov.b64 	%rd247, {%r200, %r199};
	not.b64 	%rd248, %rd229;
	and.b64  	%rd249, %rd235, %rd248;
	not.b64 	%rd250, %rd235;
	and.b64  	%rd251, %rd241, %rd250;
	xor.b64  	%rd252, %rd251, %rd229;
	not.b64 	%rd253, %rd241;
	and.b64  	%rd254, %rd247, %rd253;
	xor.b64  	%rd255, %rd254, %rd235;
	not.b64 	%rd256, %rd247;
	and.b64  	%rd257, %rd199, %rd256;
	xor.b64  	%rd258, %rd257, %rd241;
	not.b64 	%rd259, %rd199;
	and.b64  	%rd260, %rd229, %rd259;
	xor.b64  	%rd261, %rd260, %rd247;
	not.b64 	%rd262, %rd232;
	and.b64  	%rd263, %rd233, %rd262;
	xor.b64  	%rd264, %rd263, %rd226;
	not.b64 	%rd265, %rd233;
	and.b64  	%rd266, %rd239, %rd265;
	xor.b64  	%rd267, %rd266, %rd232;
	not.b64 	%rd268, %rd239;
	and.b64  	%rd269, %rd245, %rd268;
	xor.b64  	%rd270, %rd269, %rd233;
	not.b64 	%rd271, %rd245;
	and.b64  	%rd272, %rd226, %rd271;
	xor.b64  	%rd273, %rd272, %rd239;
	not.b64 	%rd274, %rd226;
	and.b64  	%rd275, %rd232, %rd274;
	xor.b64  	%rd276, %rd275, %rd245;
	not.b64 	%rd277, %rd230;
	and.b64  	%rd278, %rd236, %rd277;
	xor.b64  	%rd279, %rd278, %rd224;
	not.b64 	%rd280, %rd236;
	and.b64  	%rd281, %rd242, %rd280;
	xor.b64  	%rd282, %rd281, %rd230;
	not.b64 	%rd283, %rd242;
	and.b64  	%rd284, %rd243, %rd283;
	xor.b64  	%rd285, %rd284, %rd236;
	not.b64 	%rd286, %rd243;
	and.b64  	%rd287, %rd224, %rd286;
	xor.b64  	%rd288, %rd287, %rd242;
	not.b64 	%rd289, %rd224;
	and.b64  	%rd290, %rd230, %rd289;
	xor.b64  	%rd291, %rd290, %rd243;
	not.b64 	%rd292, %rd228;
	and.b64  	%rd293, %rd234, %rd292;
	xor.b64  	%rd294, %rd293, %rd227;
	not.b64 	%rd295, %rd234;
	and.b64  	%rd296, %rd240, %rd295;
	xor.b64  	%rd297, %rd296, %rd228;
	not.b64 	%rd298, %rd240;
	and.b64  	%rd299, %rd246, %rd298;
	xor.b64  	%rd300, %rd299, %rd234;
	not.b64 	%rd301, %rd246;
	and.b64  	%rd302, %rd227, %rd301;
	xor.b64  	%rd303, %rd302, %rd240;
	not.b64 	%rd304, %rd227;
	and.b64  	%rd305, %rd228, %rd304;
	xor.b64  	%rd306, %rd305, %rd246;
	not.b64 	%rd307, %rd231;
	and.b64  	%rd308, %rd237, %rd307;
	xor.b64  	%rd309, %rd308, %rd225;
	not.b64 	%rd310, %rd237;
	and.b64  	%rd311, %rd238, %rd310;
	xor.b64  	%rd312, %rd311, %rd231;
	not.b64 	%rd313, %rd238;
	and.b64  	%rd314, %rd244, %rd313;
	xor.b64  	%rd315, %rd314, %rd237;
	not.b64 	%rd316, %rd244;
	and.b64  	%rd317, %rd225, %rd316;
	xor.b64  	%rd318, %rd317, %rd238;
	not.b64 	%rd319, %rd225;
	and.b64  	%rd320, %rd231, %rd319;
	xor.b64  	%rd321, %rd320, %rd244;
	ld.const.u64 	%rd322, [keccak_round_constants+8];
	xor.b64  	%rd323, %rd249, %rd322;
	xor.b64  	%rd324, %rd323, %rd199;
	xor.b64  	%rd325, %rd264, %rd324;
	xor.b64  	%rd326, %rd325, %rd279;
	xor.b64  	%rd327, %rd326, %rd294;
	xor.b64  	%rd328, %rd327, %rd309;
	xor.b64  	%rd329, %rd267, %rd252;
	xor.b64  	%rd330, %rd329, %rd282;
	xor.b64  	%rd331, %rd330, %rd297;
	xor.b64  	%rd332, %rd331, %rd312;
	xor.b64  	%rd333, %rd270, %rd255;
	xor.b64  	%rd334, %rd333, %rd285;
	xor.b64  	%rd335, %rd334, %rd300;
	xor.b64  	%rd336, %rd335, %rd315;
	xor.b64  	%rd337, %rd273, %rd258;
	xor.b64  	%rd338, %rd337, %rd288;
	xor.b64  	%rd339, %rd338, %rd303;
	xor.b64  	%rd340, %rd339, %rd318;
	xor.b64  	%rd341, %rd276, %rd261;
	xor.b64  	%rd342, %rd341, %rd291;
	xor.b64  	%rd343, %rd342, %rd306;
	xor.b64  	%rd344, %rd343, %rd321;
	mov.b64 	{%r201, %r202}, %rd332;
	shf.l.wrap.b32 	%r203, %r201, %r202, 1;
	shf.l.wrap.b32 	%r204, %r202, %r201, 1;
	mov.b64 	%rd345, {%r204, %r203};
	xor.b64  	%rd346, %rd345, %rd344;
	mov.b64 	{%r205, %r206}, %rd336;
	shf.l.wrap.b32 	%r207, %r205, %r206, 1;
	shf.l.wrap.b32 	%r208, %r206, %r205, 1;
	mov.b64 	%rd347, {%r208, %r207};
	xor.b64  	%rd348, %rd347, %rd328;
	mov.b64 	{%r209, %r210}, %rd340;
	shf.l.wrap.b32 	%r211, %r209, %r210, 1;
	shf.l.wrap.b32 	%r212, %r210, %r209, 1;
	mov.b64 	%rd349, {%r212, %r211};
	xor.b64  	%rd350, %rd349, %rd332;
	mov.b64 	{%r213, %r214}, %rd344;
	shf.l.wrap.b32 	%r215, %r213, %r214, 1;
	shf.l.wrap.b32 	%r216, %r214, %r213, 1;
	mov.b64 	%rd351, {%r216, %r215};
	xor.b64  	%rd352, %rd351, %rd336;
	mov.b64 	{%r217, %r218}, %rd328;
	shf.l.wrap.b32 	%r219, %r217, %r218, 1;
	shf.l.wrap.b32 	%r220, %r218, %r217, 1;
	mov.b64 	%rd353, {%r220, %r219};
	xor.b64  	%rd354, %rd353, %rd340;
	xor.b64  	%rd355, %rd324, %rd346;
	xor.b64  	%rd356, %rd264, %rd346;
	xor.b64  	%rd357, %rd279, %rd346;
	xor.b64  	%rd358, %rd294, %rd346;
	xor.b64  	%rd359, %rd309, %rd346;
	xor.b64  	%rd360, %rd252, %rd348;
	xor.b64  	%rd361, %rd267, %rd348;
	xor.b64  	%rd362, %rd282, %rd348;
	xor.b64  	%rd363, %rd297, %rd348;
	xor.b64  	%rd364, %rd312, %rd348;
	xor.b64  	%rd365, %rd255, %rd350;
	xor.b64  	%rd366, %rd270, %rd350;
	xor.b64  	%rd367, %rd285, %rd350;
	xor.b64  	%rd368, %rd300, %rd350;
	xor.b64  	%rd369, %rd315, %rd350;
	xor.b64  	%rd370, %rd258, %rd352;
	xor.b64  	%rd371, %rd273, %rd352;
	xor.b64  	%rd372, %rd288, %rd352;
	xor.b64  	%rd373, %rd303, %rd352;
	xor.b64  	%rd374, %rd318, %rd352;
	xor.b64  	%rd375, %rd261, %rd354;
	xor.b64  	%rd376, %rd276, %rd354;
	xor.b64  	%rd377, %rd291, %rd354;
	xor.b64  	%rd378, %rd306, %rd354;
	xor.b64  	%rd379, %rd321, %rd354;
	mov.b64 	{%r221, %r222}, %rd360;
	shf.l.wrap.b32 	%r223, %r221, %r222, 1;
	shf.l.wrap.b32 	%r224, %r222, %r221, 1;
	mov.b64 	%rd380, {%r224, %r223};
	mov.b64 	{%r225, %r226}, %rd365;
	shf.l.wrap.b32 	%r227, %r226, %r225, 30;
	shf.l.wrap.b32 	%r228, %r225, %r226, 30;
	mov.b64 	%rd381, {%r228, %r227};
	mov.b64 	{%r229, %r230}, %rd370;
	shf.l.wrap.b32 	%r231, %r229, %r230, 28;
	shf.l.wrap.b32 	%r232, %r230, %r229, 28;
	mov.b64 	%rd382, {%r232, %r231};
	mov.b64 	{%r233, %r234}, %rd375;
	shf.l.wrap.b32 	%r235, %r233, %r234, 27;
	shf.l.wrap.b32 	%r236, %r234, %r233, 27;
	mov.b64 	%rd383, {%r236, %r235};
	mov.b64 	{%r237, %r238}, %rd356;
	shf.l.wrap.b32 	%r239, %r238, %r237, 4;
	shf.l.wrap.b32 	%r240, %r237, %r238, 4;
	mov.b64 	%rd384, {%r240, %r239};
	mov.b64 	{%r241, %r242}, %rd361;
	shf.l.wrap.b32 	%r243, %r242, %r241, 12;
	shf.l.wrap.b32 	%r244, %r241, %r242, 12;
	mov.b64 	%rd385, {%r244, %r243};
	mov.b64 	{%r245, %r246}, %rd366;
	shf.l.wrap.b32 	%r247, %r245, %r246, 6;
	shf.l.wrap.b32 	%r248, %r246, %r245, 6;
	mov.b64 	%rd386, {%r248, %r247};
	mov.b64 	{%r249, %r250}, %rd371;
	shf.l.wrap.b32 	%r251, %r250, %r249, 23;
	shf.l.wrap.b32 	%r252, %r249, %r250, 23;
	mov.b64 	%rd387, {%r252, %r251};
	mov.b64 	{%r253, %r254}, %rd376;
	shf.l.wrap.b32 	%r255, %r253, %r254, 20;
	shf.l.wrap.b32 	%r256, %r254, %r253, 20;
	mov.b64 	%rd388, {%r256, %r255};
	mov.b64 	{%r257, %r258}, %rd357;
	shf.l.wrap.b32 	%r259, %r257, %r258, 3;
	shf.l.wrap.b32 	%r260, %r258, %r257, 3;
	mov.b64 	%rd389, {%r260, %r259};
	mov.b64 	{%r261, %r262}, %rd362;
	shf.l.wrap.b32 	%r263, %r261, %r262, 10;
	shf.l.wrap.b32 	%r264, %r262, %r261, 10;
	mov.b64 	%rd390, {%r264, %r263};
	mov.b64 	{%r265, %r266}, %rd367;
	shf.l.wrap.b32 	%r267, %r266, %r265, 11;
	shf.l.wrap.b32 	%r268, %r265, %r266, 11;
	mov.b64 	%rd391, {%r268, %r267};
	mov.b64 	{%r269, %r270}, %rd372;
	shf.l.wrap.b32 	%r271, %r269, %r270, 25;
	shf.l.wrap.b32 	%r272, %r270, %r269, 25;
	mov.b64 	%rd392, {%r272, %r271};
	mov.b64 	{%r273, %r274}, %rd377;
	shf.l.wrap.b32 	%r275, %r274, %r273, 7;
	shf.l.wrap.b32 	%r276, %r273, %r274, 7;
	mov.b64 	%rd393, {%r276, %r275};
	mov.b64 	{%r277, %r278}, %rd358;
	shf.l.wrap.b32 	%r279, %r278, %r277, 9;
	shf.l.wrap.b32 	%r280, %r277, %r278, 9;
	mov.b64 	%rd394, {%r280, %r279};
	mov.b64 	{%r281, %r282}, %rd363;
	shf.l.wrap.b32 	%r283, %r282, %r281, 13;
	shf.l.wrap.b32 	%r284, %r281, %r282, 13;
	mov.b64 	%rd395, {%r284, %r283};
	mov.b64 	{%r285, %r286}, %rd368;
	shf.l.wrap.b32 	%r287, %r285, %r286, 15;
	shf.l.wrap.b32 	%r288, %r286, %r285, 15;
	mov.b64 	%rd396, {%r288, %r287};
	mov.b64 	{%r289, %r290}, %rd373;
	shf.l.wrap.b32 	%r291, %r289, %r290, 21;
	shf.l.wrap.b32 	%r292, %r290, %r289, 21;
	mov.b64 	%rd397, {%r292, %r291};
	mov.b64 	{%r293, %r294}, %rd378;
	shf.l.wrap.b32 	%r295, %r293, %r294, 8;
	shf.l.wrap.b32 	%r296, %r294, %r293, 8;
	mov.b64 	%rd398, {%r296, %r295};
	mov.b64 	{%r297, %r298}, %rd359;
	shf.l.wrap.b32 	%r299, %r297, %r298, 18;
	shf.l.wrap.b32 	%r300, %r298, %r297, 18;
	mov.b64 	%rd399, {%r300, %r299};
	mov.b64 	{%r301, %r302}, %rd364;
	shf.l.wrap.b32 	%r303, %r301, %r302, 2;
	shf.l.wrap.b32 	%r304, %r302, %r301, 2;
	mov.b64 	%rd400, {%r304, %r303};
	mov.b64 	{%r305, %r306}, %rd369;
	shf.l.wrap.b32 	%r307, %r306, %r305, 29;
	shf.l.wrap.b32 	%r308, %r305, %r306, 29;
	mov.b64 	%rd401, {%r308, %r307};
	mov.b64 	{%r309, %r310}, %rd374;
	shf.l.wrap.b32 	%r311, %r310, %r309, 24;
	shf.l.wrap.b32 	%r312, %r309, %r310, 24;
	mov.b64 	%rd402, {%r312, %r311};
	mov.b64 	{%r313, %r314}, %rd379;
	shf.l.wrap.b32 	%r315, %r313, %r314, 14;
	shf.l.wrap.b32 	%r316, %r314, %r313, 14;
	mov.b64 	%rd403, {%r316, %r315};
	not.b64 	%rd404, %rd385;
	and.b64  	%rd405, %rd391, %rd404;
	not.b64 	%rd406, %rd391;
	and.b64  	%rd407, %rd397, %rd406;
	xor.b64  	%rd408, %rd407, %rd385;
	not.b64 	%rd409, %rd397;
	and.b64  	%rd410, %rd403, %rd409;
	xor.b64  	%rd411, %rd410, %rd391;
	not.b64 	%rd412, %rd403;
	and.b64  	%rd413, %rd355, %rd412;
	xor.b64  	%rd414, %rd413, %rd397;
	not.b64 	%rd415, %rd355;
	and.b64  	%rd416, %rd385, %rd415;
	xor.b64  	%rd417, %rd416, %rd403;
	not.b64 	%rd418, %rd388;
	and.b64  	%rd419, %rd389, %rd418;
	xor.b64  	%rd420, %rd419, %rd382;
	not.b64 	%rd421, %rd389;
	and.b64  	%rd422, %rd395, %rd421;
	xor.b64  	%rd423, %rd422, %rd388;
	not.b64 	%rd424, %rd395;
	and.b64  	%rd425, %rd401, %rd424;
	xor.b64  	%rd426, %rd425, %rd389;
	not.b64 	%rd427, %rd401;
	and.b64  	%rd428, %rd382, %rd427;
	xor.b64  	%rd429, %rd428, %rd395;
	not.b64 	%rd430, %rd382;
	and.b64  	%rd431, %rd388, %rd430;
	xor.b64  	%rd432, %rd431, %rd401;
	not.b64 	%rd433, %rd386;
	and.b64  	%rd434, %rd392, %rd433;
	xor.b64  	%rd435, %rd434, %rd380;
	not.b64 	%rd436, %rd392;
	and.b64  	%rd437, %rd398, %rd436;
	xor.b64  	%rd438, %rd437, %rd386;
	not.b64 	%rd439, %rd398;
	and.b64  	%rd440, %rd399, %rd439;
	xor.b64  	%rd441, %rd440, %rd392;
	not.b64 	%rd442, %rd399;
	and.b64  	%rd443, %rd380, %rd442;
	xor.b64  	%rd444, %rd443, %rd398;
	not.b64 	%rd445, %rd380;
	and.b64  	%rd446, %rd386, %rd445;
	xor.b64  	%rd447, %rd446, %rd399;
	not.b64 	%rd448, %rd384;
	and.b64  	%rd449, %rd390, %rd448;
	xor.b64  	%rd450, %rd449, %rd383;
	not.b64 	%rd451, %rd390;
	and.b64  	%rd452, %rd396, %rd451;
	xor.b64  	%rd453, %rd452, %rd384;
	not.b64 	%rd454, %rd396;
	and.b64  	%rd455, %rd402, %rd454;
	xor.b64  	%rd456, %rd455, %rd390;
	not.b64 	%rd457, %rd402;
	and.b64  	%rd458, %rd383, %rd457;
	xor.b64  	%rd459, %rd458, %rd396;
	not.b64 	%rd460, %rd383;
	and.b64  	%rd461, %rd384, %rd460;
	xor.b64  	%rd462, %rd461, %rd402;
	not.b64 	%rd463, %rd387;
	and.b64  	%rd464, %rd393, %rd463;
	xor.b64  	%rd465, %rd464, %rd381;
	not.b64 	%rd466, %rd393;
	and.b64  	%rd467, %rd394, %rd466;
	xor.b64  	%rd468, %rd467, %rd387;
	not.b64 	%rd469, %rd394;
	and.b64  	%rd470, %rd400, %rd469;
	xor.b64  	%rd471, %rd470, %rd393;
	not.b64 	%rd472, %rd400;
	and.b64  	%rd473, %rd381, %rd472;
	xor.b64  	%rd474, %rd473, %rd394;
	not.b64 	%rd475, %rd381;
	and.b64  	%rd476, %rd387, %rd475;
	xor.b64  	%rd477, %rd476, %rd400;
	ld.const.u64 	%rd478, [keccak_round_constants+16];
	xor.b64  	%rd479, %rd405, %rd478;
	xor.b64  	%rd480, %rd479, %rd355;
	xor.b64  	%rd481, %rd420, %rd480;
	xor.b64  	%rd482, %rd481, %rd435;
	xor.b64  	%rd483, %rd482, %rd450;
	xor.b64  	%rd484, %rd483, %rd465;
	xor.b64  	%rd485, %rd423, %rd408;
	xor.b64  	%rd486, %rd485, %rd438;
	xor.b64  	%rd487, %rd486, %rd453;
	xor.b64  	%rd488, %rd487, %rd468;
	xor.b64  	%rd489, %rd426, %rd411;
	xor.b64  	%rd490, %rd489, %rd441;
	xor.b64  	%rd491, %rd490, %rd456;
	xor.b64  	%rd492, %rd491, %rd471;
	xor.b64  	%rd493, %rd429, %rd414;
	xor.b64  	%rd494, %rd493, %rd444;
	xor.b64  	%rd495, %rd494, %rd459;
	xor.b64  	%rd496, %rd495, %rd474;
	xor.b64  	%rd497, %rd432, %rd417;
	xor.b64  	%rd498, %rd497, %rd447;
	xor.b64  	%rd499, %rd498, %rd462;
	xor.b64  	%rd500, %rd499, %rd477;
	mov.b64 	{%r317, %r318}, %rd488;
	shf.l.wrap.b32 	%r319, %r317, %r318, 1;
	shf.l.wrap.b32 	%r320, %r318, %r317, 1;
	mov.b64 	%rd501, {%r320, %r319};
	xor.b64  	%rd502, %rd501, %rd500;
	mov.b64 	{%r321, %r322}, %rd492;
	shf.l.wrap.b32 	%r323, %r321, %r322, 1;
	shf.l.wrap.b32 	%r324, %r322, %r321, 1;
	mov.b64 	%rd503, {%r324, %r323};
	xor.b64  	%rd504, %rd503, %rd484;
	mov.b64 	{%r325, %r326}, %rd496;
	shf.l.wrap.b32 	%r327, %r325, %r326, 1;
	shf.l.wrap.b32 	%r328, %r326, %r325, 1;
	mov.b64 	%rd505, {%r328, %r327};
	xor.b64  	%rd506, %rd505, %rd488;
	mov.b64 	{%r329, %r330}, %rd500;
	shf.l.wrap.b32 	%r331, %r329, %r330, 1;
	shf.l.wrap.b32 	%r332, %r330, %r329, 1;
	mov.b64 	%rd507, {%r332, %r331};
	xor.b64  	%rd508, %rd507, %rd492;
	mov.b64 	{%r333, %r334}, %rd484;
	shf.l.wrap.b32 	%r335, %r333, %r334, 1;
	shf.l.wrap.b32 	%r336, %r334, %r333, 1;
	mov.b64 	%rd509, {%r336, %r335};
	xor.b64  	%rd510, %rd509, %rd496;
	xor.b64  	%rd511, %rd480, %rd502;
	xor.b64  	%rd512, %rd420, %rd502;
	xor.b64  	%rd513, %rd435, %rd502;
	xor.b64  	%rd514, %rd450, %rd502;
	xor.b64  	%rd515, %rd465, %rd502;
	xor.b64  	%rd516, %rd408, %rd504;
	xor.b64  	%rd517, %rd423, %rd504;
	xor.b64  	%rd518, %rd438, %rd504;
	xor.b64  	%rd519, %rd453, %rd504;
	xor.b64  	%rd520, %rd468, %rd504;
	xor.b64  	%rd521, %rd411, %rd506;
	xor.b64  	%rd522, %rd426, %rd506;
	xor.b64  	%rd523, %rd441, %rd506;
	xor.b64  	%rd524, %rd456, %rd506;
	xor.b64  	%rd525, %rd471, %rd506;
	xor.b64  	%rd526, %rd414, %rd508;
	xor.b64  	%rd527, %rd429, %rd508;
	xor.b64  	%rd528, %rd444, %rd508;
	xor.b64  	%rd529, %rd459, %rd508;
	xor.b64  	%rd530, %rd474, %rd508;
	xor.b64  	%rd531, %rd417, %rd510;
	xor.b64  	%rd532, %rd432, %rd510;
	xor.b64  	%rd533, %rd447, %rd510;
	xor.b64  	%rd534, %rd462, %rd510;
	xor.b64  	%rd535, %rd477, %rd510;
	mov.b64 	{%r337, %r338}, %rd516;
	shf.l.wrap.b32 	%r339, %r337, %r338, 1;
	shf.l.wrap.b32 	%r340, %r338, %r337, 1;
	mov.b64 	%rd536, {%r340, %r339};
	mov.b64 	{%r341, %r342}, %rd521;
	shf.l.wrap.b32 	%r343, %r342, %r341, 30;
	shf.l.wrap.b32 	%r344, %r341, %r342, 30;
	mov.b64 	%rd537, {%r344, %r343};
	mov.b64 	{%r345, %r346}, %rd526;
	shf.l.wrap.b32 	%r347, %r345, %r346, 28;
	shf.l.wrap.b32 	%r348, %r346, %r345, 28;
	mov.b64 	%rd538, {%r348, %r347};
	mov.b64 	{%r349, %r350}, %rd531;
	shf.l.wrap.b32 	%r351, %r349, %r350, 27;
	shf.l.wrap.b32 	%r352, %r350, %r349, 27;
	mov.b64 	%rd539, {%r352, %r351};
	mov.b64 	{%r353, %r354}, %rd512;
	shf.l.wrap.b32 	%r355, %r354, %r353, 4;
	shf.l.wrap.b32 	%r356, %r353, %r354, 4;
	mov.b64 	%rd540, {%r356, %r355};
	mov.b64 	{%r357, %r358}, %rd517;
	shf.l.wrap.b32 	%r359, %r358, %r357, 12;
	shf.l.wrap.b32 	%r360, %r357, %r358, 12;
	mov.b64 	%rd541, {%r360, %r359};
	mov.b64 	{%r361, %r362}, %rd522;
	shf.l.wrap.b32 	%r363, %r361, %r362, 6;
	shf.l.wrap.b32 	%r364, %r362, %r361, 6;
	mov.b64 	%rd542, {%r364, %r363};
	mov.b64 	{%r365, %r366}, %rd527;
	shf.l.wrap.b32 	%r367, %r366, %r365, 23;
	shf.l.wrap.b32 	%r368, %r365, %r366, 23;
	mov.b64 	%rd543, {%r368, %r367};
	mov.b64 	{%r369, %r370}, %rd532;
	shf.l.wrap.b32 	%r371, %r369, %r370, 20;
	shf.l.wrap.b32 	%r372, %r370, %r369, 20;
	mov.b64 	%rd544, {%r372, %r371};
	mov.b64 	{%r373, %r374}, %rd513;
	shf.l.wrap.b32 	%r375, %r373, %r374, 3;
	shf.l.wrap.b32 	%r376, %r374, %r373, 3;
	mov.b64 	%rd545, {%r376, %r375};
	mov.b64 	{%r377, %r378}, %rd518;
	shf.l.wrap.b32 	%r379, %r377, %r378, 10;
	shf.l.wrap.b32 	%r380, %r378, %r377, 10;
	mov.b64 	%rd546, {%r380, %r379};
	mov.b64 	{%r381, %r382}, %rd523;
	shf.l.wrap.b32 	%r383, %r382, %r381, 11;
	shf.l.wrap.b32 	%r384, %r381, %r382, 11;
	mov.b64 	%rd547, {%r384, %r383};
	mov.b64 	{%r385, %r386}, %rd528;
	shf.l.wrap.b32 	%r387, %r385, %r386, 25;
	shf.l.wrap.b32 	%r388, %r386, %r385, 25;
	mov.b64 	%rd548, {%r388, %r387};
	mov.b64 	{%r389, %r390}, %rd533;
	shf.l.wrap.b32 	%r391, %r390, %r389, 7;
	shf.l.wrap.b32 	%r392, %r389, %r390, 7;
	mov.b64 	%rd549, {%r392, %r391};
	mov.b64 	{%r393, %r394}, %rd514;
	shf.l.wrap.b32 	%r395, %r394, %r393, 9;
	shf.l.wrap.b32 	%r396, %r393, %r394, 9;
	mov.b64 	%rd550, {%r396, %r395};
	mov.b64 	{%r397, %r398}, %rd519;
	shf.l.wrap.b32 	%r399, %r398, %r397, 13;
	shf.l.wrap.b32 	%r400, %r397, %r398, 13;
	mov.b64 	%rd551, {%r400, %r399};
	mov.b64 	{%r401, %r402}, %rd524;
	shf.l.wrap.b32 	%r403, %r401, %r402, 15;
	shf.l.wrap.b32 	%r404, %r402, %r401, 15;
	mov.b64 	%rd552, {%r404, %r403};
	mov.b64 	{%r405, %r406}, %rd529;
	shf.l.wrap.b32 	%r407, %r405, %r406, 21;
	shf.l.wrap.b32 	%r408, %r406, %r405, 21;
	mov.b64 	%rd553, {%r408, %r407};
	mov.b64 	{%r409, %r410}, %rd534;
	shf.l.wrap.b32 	%r411, %r409, %r410, 8;
	shf.l.wrap.b32 	%r412, %r410, %r409, 8;
	mov.b64 	%rd554, {%r412, %r411};
	mov.b64 	{%r413, %r414}, %rd515;
	shf.l.wrap.b32 	%r415, %r413, %r414, 18;
	shf.l.wrap.b32 	%r416, %r414, %r413, 18;
	mov.b64 	%rd555, {%r416, %r415};
	mov.b64 	{%r417, %r418}, %rd520;
	shf.l.wrap.b32 	%r419, %r417, %r418, 2;
	shf.l.wrap.b32 	%r420, %r418, %r417, 2;
	mov.b64 	%rd556, {%r420, %r419};
	mov.b64 	{%r421, %r422}, %rd525;
	shf.l.wrap.b32 	%r423, %r422, %r421, 29;
	shf.l.wrap.b32 	%r424, %r421, %r422, 29;
	mov.b64 	%rd557, {%r424, %r423};
	mov.b64 	{%r425, %r426}, %rd530;
	shf.l.wrap.b32 	%r427, %r426, %r425, 24;
	shf.l.wrap.b32 	%r428, %r425, %r426, 24;
	mov.b64 	%rd558, {%r428, %r427};
	mov.b64 	{%r429, %r430}, %rd535;
	shf.l.wrap.b32 	%r431, %r429, %r430, 14;
	shf.l.wrap.b32 	%r432, %r430, %r429, 14;
	mov.b64 	%rd559, {%r432, %r431};
	not.b64 	%rd560, %rd541;
	and.b64  	%rd561, %rd547, %rd560;
	not.b64 	%rd562, %rd547;
	and.b64  	%rd563, %rd553, %rd562;
	xor.b64  	%rd564, %rd563, %rd541;
	not.b64 	%rd565, %rd553;
	and.b64  	%rd566, %rd559, %rd565;
	xor.b64  	%rd567, %rd566, %rd547;
	not.b64 	%rd568, %rd559;
	and.b64  	%rd569, %rd511, %rd568;
	xor.b64  	%rd570, %rd569, %rd553;
	not.b64 	%rd571, %rd511;
	and.b64  	%rd572, %rd541, %rd571;
	xor.b64  	%rd573, %rd572, %rd559;
	not.b64 	%rd574, %rd544;
	and.b64  	%rd575, %rd545, %rd574;
	xor.b64  	%rd576, %rd575, %rd538;
	not.b64 	%rd577, %rd545;
	and.b64  	%rd578, %rd551, %rd577;
	xor.b64  	%rd579, %rd578, %rd544;
	not.b64 	%rd580, %rd551;
	and.b64  	%rd581, %rd557, %rd580;
	xor.b64  	%rd582, %rd581, %rd545;
	not.b64 	%rd583, %rd557;
	and.b64  	%rd584, %rd538, %rd583;
	xor.b64  	%rd585, %rd584, %rd551;
	not.b64 	%rd586, %rd538;
	and.b64  	%rd587, %rd544, %rd586;
	xor.b64  	%rd588, %rd587, %rd557;
	not.b64 	%rd589, %rd542;
	and.b64  	%rd590, %rd548, %rd589;
	xor.b64  	%rd591, %rd590, %rd536;
	not.b64 	%rd592, %rd548;
	and.b64  	%rd593, %rd554, %rd592;
	xor.b64  	%rd594, %rd593, %rd542;
	not.b64 	%rd595, %rd554;
	and.b64  	%rd596, %rd555, %rd595;
	xor.b64  	%rd597, %rd596, %rd548;
	not.b64 	%rd598, %rd555;
	and.b64  	%rd599, %rd536, %rd598;
	xor.b64  	%rd600, %rd599, %rd554;
	not.b64 	%rd601, %rd536;
	and.b64  	%rd602, %rd542, %rd601;
	xor.b64  	%rd603, %rd602, %rd555;
	not.b64 	%rd604, %rd540;
	and.b64  	%rd605, %rd546, %rd604;
	xor.b64  	%rd606, %rd605, %rd539;
	not.b64 	%rd607, %rd546;
	and.b64  	%rd608, %rd552, %rd607;
	xor.b64  	%rd609, %rd608, %rd540;
	not.b64 	%rd610, %rd552;
	and.b64  	%rd611, %rd558, %rd610;
	xor.b64  	%rd612, %rd611, %rd546;
	not.b64 	%rd613, %rd558;
	and.b64  	%rd614, %rd539, %rd613;
	xor.b64  	%rd615, %rd614, %rd552;
	not.b64 	%rd616, %rd539;
	and.b64  	%rd617, %rd540, %rd616;
	xor.b64  	%rd618, %rd617, %rd558;
	not.b64 	%rd619, %rd543;
	and.b64  	%rd620, %rd549, %rd619;
	xor.b64  	%rd621, %rd620, %rd537;
	not.b64 	%rd622, %rd549;
	and.b64  	%rd623, %rd550, %rd622;
	xor.b64  	%rd624, %rd623, %rd543;
	not.b64 	%rd625, %rd550;
	and.b64  	%rd626, %rd556, %rd625;
	xor.b64  	%rd627, %rd626, %rd549;
	not.b64 	%rd628, %rd556;
	and.b64  	%rd629, %rd537, %rd628;
	xor.b64  	%rd630, %rd629, %rd550;
	not.b64 	%rd631, %rd537;
	and.b64  	%rd632, %rd543, %rd631;
	xor.b64  	%rd633, %rd632, %rd556;
	ld.const.u64 	%rd634, [keccak_round_constants+24];
	xor.b64  	%rd635, %rd561, %rd634;
	xor.b64  	%rd636, %rd635, %rd511;
	xor.b64  	%rd637, %rd576, %rd636;
	xor.b64  	%rd638, %rd637, %rd591;
	xor.b64  	%rd639, %rd638, %rd606;
	xor.b64  	%rd640, %rd639, %rd621;
	xor.b64  	%rd641, %rd579, %rd564;
	xor.b64  	%rd642, %rd641, %rd594;
	xor.b64  	%rd643, %rd642, %rd609;
	xor.b64  	%rd644, %rd643, %rd624;
	xor.b64  	%rd645, %rd582, %rd567;
	xor.b64  	%rd646, %rd645, %rd597;
	xor.b64  	%rd647, %rd646, %rd612;
	xor.b64  	%rd648, %rd647, %rd627;
	xor.b64  	%rd649, %rd585, %rd570;
	xor.b64  	%rd650, %rd649, %rd600;
	xor.b64  	%rd651, %rd650, %rd615;
	xor.b64  	%rd652, %rd651, %rd630;
	xor.b64  	%rd653, %rd588, %rd573;
	xor.b64  	%rd654, %rd653, %rd603;
	xor.b64  	%rd655, %rd654, %rd618;
	xor.b64  	%rd656, %rd655, %rd633;
	mov.b64 	{%r433, %r434}, %rd644;
	shf.l.wrap.b32 	%r435, %r433, %r434, 1;
	shf.l.wrap.b32 	%r436, %r434, %r433, 1;
	mov.b64 	%rd657, {%r436, %r435};
	xor.b64  	%rd658, %rd657, %rd656;
	mov.b64 	{%r437, %r438}, %rd648;
	shf.l.wrap.b32 	%r439, %r437, %r438, 1;
	shf.l.wrap.b32 	%r440, %r438, %r437, 1;
	mov.b64 	%rd659, {%r440, %r439};
	xor.b64  	%rd660, %rd659, %rd640;
	mov.b64 	{%r441, %r442}, %rd652;
	shf.l.wrap.b32 	%r443, %r441, %r442, 1;
	shf.l.wrap.b32 	%r444, %r442, %r441, 1;
	mov.b64 	%rd661, {%r444, %r443};
	xor.b64  	%rd662, %rd661, %rd644;
	mov.b64 	{%r445, %r446}, %rd656;
	shf.l.wrap.b32 	%r447, %r445, %r446, 1;
	shf.l.wrap.b32 	%r448, %r446, %r445, 1;
	mov.b64 	%rd663, {%r448, %r447};
	xor.b64  	%rd664, %rd663, %rd648;
	mov.b64 	{%r449, %r450}, %rd640;
	shf.l.wrap.b32 	%r451, %r449, %r450, 1;
	shf.l.wrap.b32 	%r452, %r450, %r449, 1;
	mov.b64 	%rd665, {%r452, %r451};
	xor.b64  	%rd666, %rd665, %rd652;
	xor.b64  	%rd667, %rd636, %rd658;
	xor.b64  	%rd668, %rd576, %rd658;
	xor.b64  	%rd669, %rd591, %rd658;
	xor.b64  	%rd670, %rd606, %rd658;
	xor.b64  	%rd671, %rd621, %rd658;
	xor.b64  	%rd672, %rd564, %rd660;
	xor.b64  	%rd673, %rd579, %rd660;
	xor.b64  	%rd674, %rd594, %rd660;
	xor.b64  	%rd675, %rd609, %rd660;
	xor.b64  	%rd676, %rd624, %rd660;
	xor.b64  	%rd677, %rd567, %rd662;
	xor.b64  	%rd678, %rd582, %rd662;
	xor.b64  	%rd679, %rd597, %rd662;
	xor.b64  	%rd680, %rd612, %rd662;
	xor.b64  	%rd681, %rd627, %rd662;
	xor.b64  	%rd682, %rd570, %rd664;
	xor.b64  	%rd683, %rd585, %rd664;
	xor.b64  	%rd684, %rd600, %rd664;
	xor.b64  	%rd685, %rd615, %rd664;
	xor.b64  	%rd686, %rd630, %rd664;
	xor.b64  	%rd687, %rd573, %rd666;
	xor.b64  	%rd688, %rd588, %rd666;
	xor.b64  	%rd689, %rd603, %rd666;
	xor.b64  	%rd690, %rd618, %rd666;
	xor.b64  	%rd691, %rd633, %rd666;
	mov.b64 	{%r453, %r454}, %rd672;
	shf.l.wrap.b32 	%r455, %r453, %r454, 1;
	shf.l.wrap.b32 	%r456, %r454, %r453, 1;
	mov.b64 	%rd692, {%r456, %r455};
	mov.b64 	{%r457, %r458}, %rd677;
	shf.l.wrap.b32 	%r459, %r458, %r457, 30;
	shf.l.wrap.b32 	%r460, %r457, %r458, 30;
	mov.b64 	%rd693, {%r460, %r459};
	mov.b64 	{%r461, %r462}, %rd682;
	shf.l.wrap.b32 	%r463, %r461, %r462, 28;
	shf.l.wrap.b32 	%r464, %r462, %r461, 28;
	mov.b64 	%rd694, {%r464, %r463};
	mov.b64 	{%r465, %r466}, %rd687;
	shf.l.wrap.b32 	%r467, %r465, %r466, 27;
	shf.l.wrap.b32 	%r468, %r466, %r465, 27;
	mov.b64 	%rd695, {%r468, %r467};
	mov.b64 	{%r469, %r470}, %rd668;
	shf.l.wrap.b32 	%r471, %r470, %r469, 4;
	shf.l.wrap.b32 	%r472, %r469, %r470, 4;
	mov.b64 	%rd696, {%r472, %r471};
	mov.b64 	{%r473, %r474}, %rd673;
	shf.l.wrap.b32 	%r475, %r474, %r473, 12;
	shf.l.wrap.b32 	%r476, %r473, %r474, 12;
	mov.b64 	%rd697, {%r476, %r475};
	mov.b64 	{%r477, %r478}, %rd678;
	shf.l.wrap.b32 	%r479, %r477, %r478, 6;
	shf.l.wrap.b32 	%r480, %r478, %r477, 6;
	mov.b64 	%rd698, {%r480, %r479};
	mov.b64 	{%r481, %r482}, %rd683;
	shf.l.wrap.b32 	%r483, %r482, %r481, 23;
	shf.l.wrap.b32 	%r484, %r481, %r482, 23;
	mov.b64 	%rd699, {%r484, %r483};
	mov.b64 	{%r485, %r486}, %rd688;
	shf.l.wrap.b32 	%r487, %r485, %r486, 20;
	shf.l.wrap.b32 	%r488, %r486, %r485, 20;
	mov.b64 	%rd700, {%r488, %r487};
	mov.b64 	{%r489, %r490}, %rd669;
	shf.l.wrap.b32 	%r491, %r489, %r490, 3;
	shf.l.wrap.b32 	%r492, %r490, %r489, 3;
	mov.b64 	%rd701, {%r492, %r491};
	mov.b64 	{%r493, %r494}, %rd674;
	shf.l.wrap.b32 	%r495, %r493, %r494, 10;
	shf.l.wrap.b32 	%r496, %r494, %r493, 10;
	mov.b64 	%rd702, {%r496, %r495};
	mov.b64 	{%r497, %r498}, %rd679;
	shf.l.wrap.b32 	%r499, %r498, %r497, 11;
	shf.l.wrap.b32 	%r500, %r497, %r498, 11;
	mov.b64 	%rd703, {%r500, %r499};
	mov.b64 	{%r501, %r502}, %rd684;
	shf.l.wrap.b32 	%r503, %r501, %r502, 25;
	shf.l.wrap.b32 	%r504, %r502, %r501, 25;
	mov.b64 	%rd704, {%r504, %r503};
	mov.b64 	{%r505, %r506}, %rd689;
	shf.l.wrap.b32 	%r507, %r506, %r505, 7;
	shf.l.wrap.b32 	%r508, %r505, %r506, 7;
	mov.b64 	%rd705, {%r508, %r507};
	mov.b64 	{%r509, %r510}, %rd670;
	shf.l.wrap.b32 	%r511, %r510, %r509, 9;
	shf.l.wrap.b32 	%r512, %r509, %r510, 9;
	mov.b64 	%rd706, {%r512, %r511};
	mov.b64 	{%r513, %r514}, %rd675;
	shf.l.wrap.b32 	%r515, %r514, %r513, 13;
	shf.l.wrap.b32 	%r516, %r513, %r514, 13;
	mov.b64 	%rd707, {%r516, %r515};
	mov.b64 	{%r517, %r518}, %rd680;
	shf.l.wrap.b32 	%r519, %r517, %r518, 15;
	shf.l.wrap.b32 	%r520, %r518, %r517, 15;
	mov.b64 	%rd708, {%r520, %r519};
	mov.b64 	{%r521, %r522}, %rd685;
	shf.l.wrap.b32 	%r523, %r521, %r522, 21;
	shf.l.wrap.b32 	%r524, %r522, %r521, 21;
	mov.b64 	%rd709, {%r524, %r523};
	mov.b64 	{%r525, %r526}, %rd690;
	shf.l.wrap.b32 	%r527, %r525, %r526, 8;
	shf.l.wrap.b32 	%r528, %r526, %r525, 8;
	mov.b64 	%rd710, {%r528, %r527};
	mov.b64 	{%r529, %r530}, %rd671;
	shf.l.wrap.b32 	%r531, %r529, %r530, 18;
	shf.l.wrap.b32 	%r532, %r530, %r529, 18;
	mov.b64 	%rd711, {%r532, %r531};
	mov.b64 	{%r533, %r534}, %rd676;
	shf.l.wrap.b32 	%r535, %r533, %r534, 2;
	shf.l.wrap.b32 	%r536, %r534, %r533, 2;
	mov.b64 	%rd712, {%r536, %r535};
	mov.b64 	{%r537, %r538}, %rd681;
	shf.l.wrap.b32 	%r539, %r538, %r537, 29;
	shf.l.wrap.b32 	%r540, %r537, %r538, 29;
	mov.b64 	%rd713, {%r540, %r539};
	mov.b64 	{%r541, %r542}, %rd686;
	shf.l.wrap.b32 	%r543, %r542, %r541, 24;
	shf.l.wrap.b32 	%r544, %r541, %r542, 24;
	mov.b64 	%rd714, {%r544, %r543};
	mov.b64 	{%r545, %r546}, %rd691;
	shf.l.wrap.b32 	%r547, %r545, %r546, 14;
	shf.l.wrap.b32 	%r548, %r546, %r545, 14;
	mov.b64 	%rd715, {%r548, %r547};
	not.b64 	%rd716, %rd697;
	and.b64  	%rd717, %rd703, %rd716;
	not.b64 	%rd718, %rd703;
	and.b64  	%rd719, %rd709, %rd718;
	xor.b64  	%rd720, %rd719, %rd697;
	not.b64 	%rd721, %rd709;
	and.b64  	%rd722, %rd715, %rd721;
	xor.b64  	%rd723, %rd722, %rd703;
	not.b64 	%rd724, %rd715;
	and.b64  	%rd725, %rd667, %rd724;
	xor.b64  	%rd726, %rd725, %rd709;
	not.b64 	%rd727, %rd667;
	and.b64  	%rd728, %rd697, %rd727;
	xor.b64  	%rd729, %rd728, %rd715;
	not.b64 	%rd730, %rd700;
	and.b64  	%rd731, %rd701, %rd730;
	xor.b64  	%rd732, %rd731, %rd694;
	not.b64 	%rd733, %rd701;
	and.b64  	%rd734, %rd707, %rd733;
	xor.b64  	%rd735, %rd734, %rd700;
	not.b64 	%rd736, %rd707;
	and.b64  	%rd737, %rd713, %rd736;
	xor.b64  	%rd738, %rd737, %rd701;
	not.b64 	%rd739, %rd713;
	and.b64  	%rd740, %rd694, %rd739;
	xor.b64  	%rd741, %rd740, %rd707;
	not.b64 	%rd742, %rd694;
	and.b64  	%rd743, %rd700, %rd742;
	xor.b64  	%rd744, %rd743, %rd713;
	not.b64 	%rd745, %rd698;
	and.b64  	%rd746, %rd704, %rd745;
	xor.b64  	%rd747, %rd746, %rd692;
	not.b64 	%rd748, %rd704;
	and.b64  	%rd749, %rd710, %rd748;
	xor.b64  	%rd750, %rd749, %rd698;
	not.b64 	%rd751, %rd710;
	and.b64  	%rd752, %rd711, %rd751;
	xor.b64  	%rd753, %rd752, %rd704;
	not.b64 	%rd754, %rd711;
	and.b64  	%rd755, %rd692, %rd754;
	xor.b64  	%rd756, %rd755, %rd710;
	not.b64 	%rd757, %rd692;
	and.b64  	%rd758, %rd698, %rd757;
	xor.b64  	%rd759, %rd758, %rd711;
	not.b64 	%rd760, %rd696;
	and.b64  	%rd761, %rd702, %rd760;
	xor.b64  	%rd762, %rd761, %rd695;
	not.b64 	%rd763, %rd702;
	and.b64  	%rd764, %rd708, %rd763;
	xor.b64  	%rd765, %rd764, %rd696;
	not.b64 	%rd766, %rd708;
	and.b64  	%rd767, %rd714, %rd766;
	xor.b64  	%rd768, %rd767, %rd702;
	not.b64 	%rd769, %rd714;
	and.b64  	%rd770, %rd695, %rd769;
	xor.b64  	%rd771, %rd770, %rd708;
	not.b64 	%rd772, %rd695;
	and.b64  	%rd773, %rd696, %rd772;
	xor.b64  	%rd774, %rd773, %rd714;
	not.b64 	%rd775, %rd699;
	and.b64  	%rd776, %rd705, %rd775;
	xor.b64  	%rd777, %rd776, %rd693;
	not.b64 	%rd778, %rd705;
	and.b64  	%rd779, %rd706, %rd778;
	xor.b64  	%rd780, %rd779, %rd699;
	not.b64 	%rd781, %rd706;
	and.b64  	%rd782, %rd712, %rd781;
	xor.b64  	%rd783, %rd782, %rd705;
	not.b64 	%rd784, %rd712;
	and.b64  	%rd785, %rd693, %rd784;
	xor.b64  	%rd786, %rd785, %rd706;
	not.b64 	%rd787, %rd693;
	and.b64  	%rd788, %rd699, %rd787;
	xor.b64  	%rd789, %rd788, %rd712;
	ld.const.u64 	%rd790, [keccak_round_constants+32];
	xor.b64  	%rd791, %rd717, %rd790;
	xor.b64  	%rd792, %rd791, %rd667;
	xor.b64  	%rd793, %rd732, %rd792;
	xor.b64  	%rd794, %rd793, %rd747;
	xor.b64  	%rd795, %rd794, %rd762;
	xor.b64  	%rd796, %rd795, %rd777;
	xor.b64  	%rd797, %rd735, %rd720;
	xor.b64  	%rd798, %rd797, %rd750;
	xor.b64  	%rd799, %rd798, %rd765;
	xor.b64  	%rd800, %rd799, %rd780;
	xor.b64  	%rd801, %rd738, %rd723;
	xor.b64  	%rd802, %rd801, %rd753;
	xor.b64  	%rd803, %rd802, %rd768;
	xor.b64  	%rd804, %rd803, %rd783;
	xor.b64  	%rd805, %rd741, %rd726;
	xor.b64  	%rd806, %rd805, %rd756;
	xor.b64  	%rd807, %rd806, %rd771;
	xor.b64  	%rd808, %rd807, %rd786;
	xor.b64  	%rd809, %rd744, %rd729;
	xor.b64  	%rd810, %rd809, %rd759;
	xor.b64  	%rd811, %rd810, %rd774;
	xor.b64  	%rd812, %rd811, %rd789;
	mov.b64 	{%r549, %r550}, %rd800;
	shf.l.wrap.b32 	%r551, %r549, %r550, 1;
	shf.l.wrap.b32 	%r552, %r550, %r549, 1;
	mov.b64 	%rd813, {%r552, %r551};
	xor.b64  	%rd814, %rd813, %rd812;
	mov.b64 	{%r553, %r554}, %rd804;
	shf.l.wrap.b32 	%r555, %r553, %r554, 1;
	shf.l.wrap.b32 	%r556, %r554, %r553, 1;
	mov.b64 	%rd815, {%r556, %r555};
	xor.b64  	%rd816, %rd815, %rd796;
	mov.b64 	{%r557, %r558}, %rd808;
	shf.l.wrap.b32 	%r559, %r557, %r558, 1;
	shf.l.wrap.b32 	%r560, %r558, %r557, 1;
	mov.b64 	%rd817, {%r560, %r559};
	xor.b64  	%rd818, %rd817, %rd800;
	mov.b64 	{%r561, %r562}, %rd812;
	shf.l.wrap.b32 	%r563, %r561, %r562, 1;
	shf.l.wrap.b32 	%r564, %r562, %r561, 1;
	mov.b64 	%rd819, {%r564, %r563};
	xor.b64  	%rd820, %rd819, %rd804;
	mov.b64 	{%r565, %r566}, %rd796;
	shf.l.wrap.b32 	%r567, %r565, %r566, 1;
	shf.l.wrap.b32 	%r568, %r566, %r565, 1;
	mov.b64 	%rd821, {%r568, %r567};
	xor.b64  	%rd822, %rd821, %rd808;
	xor.b64  	%rd823, %rd792, %rd814;
	xor.b64  	%rd824, %rd732, %rd814;
	xor.b64  	%rd825, %rd747, %rd814;
	xor.b64  	%rd826, %rd762, %rd814;
	xor.b64  	%rd827, %rd777, %rd814;
	xor.b64  	%rd828, %rd720, %rd816;
	xor.b64  	%rd829, %rd735, %rd816;
	xor.b64  	%rd830, %rd750, %rd816;
	xor.b64  	%rd831, %rd765, %rd816;
	xor.b64  	%rd832, %rd780, %rd816;
	xor.b64  	%rd833, %rd723, %rd818;
	xor.b64  	%rd834, %rd738, %rd818;
	xor.b64  	%rd835, %rd753, %rd818;
	xor.b64  	%rd836, %rd768, %rd818;
	xor.b64  	%rd837, %rd783, %rd818;
	xor.b64  	%rd838, %rd726, %rd820;
	xor.b64  	%rd839, %rd741, %rd820;
	xor.b64  	%rd840, %rd756, %rd820;
	xor.b64  	%rd841, %rd771, %rd820;
	xor.b64  	%rd842, %rd786, %rd820;
	xor.b64  	%rd843, %rd729, %rd822;
	xor.b64  	%rd844, %rd744, %rd822;
	xor.b64  	%rd845, %rd759, %rd822;
	xor.b64  	%rd846, %rd774, %rd822;
	xor.b64  	%rd847, %rd789, %rd822;
	mov.b64 	{%r569, %r570}, %rd828;
	shf.l.wrap.b32 	%r571, %r569, %r570, 1;
	shf.l.wrap.b32 	%r572, %r570, %r569, 1;
	mov.b64 	%rd848, {%r572, %r571};
	mov.b64 	{%r573, %r574}, %rd833;
	shf.l.wrap.b32 	%r575, %r574, %r573, 30;
	shf.l.wrap.b32 	%r576, %r573, %r574, 30;
	mov.b64 	%rd849, {%r576, %r575};
	mov.b64 	{%r577, %r578}, %rd838;
	shf.l.wrap.b32 	%r579, %r577, %r578, 28;
	shf.l.wrap.b32 	%r580, %r578, %r577, 28;
	mov.b64 	%rd850, {%r580, %r579};
	mov.b64 	{%r581, %r582}, %rd843;
	shf.l.wrap.b32 	%r583, %r581, %r582, 27;
	shf.l.wrap.b32 	%r584, %r582, %r581, 27;
	mov.b64 	%rd851, {%r584, %r583};
	mov.b64 	{%r585, %r586}, %rd824;
	shf.l.wrap.b32 	%r587, %r586, %r585, 4;
	shf.l.wrap.b32 	%r588, %r585, %r586, 4;
	mov.b64 	%rd852, {%r588, %r587};
	mov.b64 	{%r589, %r590}, %rd829;
	shf.l.wrap.b32 	%r591, %r590, %r589, 12;
	shf.l.wrap.b32 	%r592, %r589, %r590, 12;
	mov.b64 	%rd853, {%r592, %r591};
	mov.b64 	{%r593, %r594}, %rd834;
	shf.l.wrap.b32 	%r595, %r593, %r594, 6;
	shf.l.wrap.b32 	%r596, %r594, %r593, 6;
	mov.b64 	%rd854, {%r596, %r595};
	mov.b64 	{%r597, %r598}, %rd839;
	shf.l.wrap.b32 	%r599, %r598, %r597, 23;
	shf.l.wrap.b32 	%r600, %r597, %r598, 23;
	mov.b64 	%rd855, {%r600, %r599};
	mov.b64 	{%r601, %r602}, %rd844;
	shf.l.wrap.b32 	%r603, %r601, %r602, 20;
	shf.l.wrap.b32 	%r604, %r602, %r601, 20;
	mov.b64 	%rd856, {%r604, %r603};
	mov.b64 	{%r605, %r606}, %rd825;
	shf.l.wrap.b32 	%r607, %r605, %r606, 3;
	shf.l.wrap.b32 	%r608, %r606, %r605, 3;
	mov.b64 	%rd857, {%r608, %r607};
	mov.b64 	{%r609, %r610}, %rd830;
	shf.l.wrap.b32 	%r611, %r609, %r610, 10;
	shf.l.wrap.b32 	%r612, %r610, %r609, 10;
	mov.b64 	%rd858, {%r612, %r611};
	mov.b64 	{%r613, %r614}, %rd835;
	shf.l.wrap.b32 	%r615, %r614, %r613, 11;
	shf.l.wrap.b32 	%r616, %r613, %r614, 11;
	mov.b64 	%rd859, {%r616, %r615};
	mov.b64 	{%r617, %r618}, %rd840;
	shf.l.wrap.b32 	%r619, %r617, %r618, 25;
	shf.l.wrap.b32 	%r620, %r618, %r617, 25;
	mov.b64 	%rd860, {%r620, %r619};
	mov.b64 	{%r621, %r622}, %rd845;
	shf.l.wrap.b32 	%r623, %r622, %r621, 7;
	shf.l.wrap.b32 	%r624, %r621, %r622, 7;
	mov.b64 	%rd861, {%r624, %r623};
	mov.b64 	{%r625, %r626}, %rd826;
	shf.l.wrap.b32 	%r627, %r626, %r625, 9;
	shf.l.wrap.b32 	%r628, %r625, %r626, 9;
	mov.b64 	%rd862, {%r628, %r627};
	mov.b64 	{%r629, %r630}, %rd831;
	shf.l.wrap.b32 	%r631, %r630, %r629, 13;
	shf.l.wrap.b32 	%r632, %r629, %r630, 13;
	mov.b64 	%rd863, {%r632, %r631};
	mov.b64 	{%r633, %r634}, %rd836;
	shf.l.wrap.b32 	%r635, %r633, %r634, 15;
	shf.l.wrap.b32 	%r636, %r634, %r633, 15;
	mov.b64 	%rd864, {%r636, %r635};
	mov.b64 	{%r637, %r638}, %rd841;
	shf.l.wrap.b32 	%r639, %r637, %r638, 21;
	shf.l.wrap.b32 	%r640, %r638, %r637, 21;
	mov.b64 	%rd865, {%r640, %r639};
	mov.b64 	{%r641, %r642}, %rd846;
	shf.l.wrap.b32 	%r643, %r641, %r642, 8;
	shf.l.wrap.b32 	%r644, %r642, %r641, 8;
	mov.b64 	%rd866, {%r644, %r643};
	mov.b64 	{%r645, %r646}, %rd827;
	shf.l.wrap.b32 	%r647, %r645, %r646, 18;
	shf.l.wrap.b32 	%r648, %r646, %r645, 18;
	mov.b64 	%rd867, {%r648, %r647};
	mov.b64 	{%r649, %r650}, %rd832;
	shf.l.wrap.b32 	%r651, %r649, %r650, 2;
	shf.l.wrap.b32 	%r652, %r650, %r649, 2;
	mov.b64 	%rd868, {%r652, %r651};
	mov.b64 	{%r653, %r654}, %rd837;
	shf.l.wrap.b32 	%r655, %r654, %r653, 29;
	shf.l.wrap.b32 	%r656, %r653, %r654, 29;
	mov.b64 	%rd869, {%r656, %r655};
	mov.b64 	{%r657, %r658}, %rd842;
	shf.l.wrap.b32 	%r659, %r658, %r657, 24;
	shf.l.wrap.b32 	%r660, %r657, %r658, 24;
	mov.b64 	%rd870, {%r660, %r659};
	mov.b64 	{%r661, %r662}, %rd847;
	shf.l.wrap.b32 	%r663, %r661, %r662, 14;
	shf.l.wrap.b32 	%r664, %r662, %r661, 14;
	mov.b64 	%rd871, {%r664, %r663};
	not.b64 	%rd872, %rd853;
	and.b64  	%rd873, %rd859, %rd872;
	not.b64 	%rd874, %rd859;
	and.b64  	%rd875, %rd865, %rd874;
	xor.b64  	%rd876, %rd875, %rd853;
	not.b64 	%rd877, %rd865;
	and.b64  	%rd878, %rd871, %rd877;
	xor.b64  	%rd879, %rd878, %rd859;
	not.b64 	%rd880, %rd871;
	and.b64  	%rd881, %rd823, %rd880;
	xor.b64  	%rd882, %rd881, %rd865;
	not.b64 	%rd883, %rd823;
	and.b64  	%rd884, %rd853, %rd883;
	xor.b64  	%rd885, %rd884, %rd871;
	not.b64 	%rd886, %rd856;
	and.b64  	%rd887, %rd857, %rd886;
	xor.b64  	%rd888, %rd887, %rd850;
	not.b64 	%rd889, %rd857;
	and.b64  	%rd890, %rd863, %rd889;
	xor.b64  	%rd891, %rd890, %rd856;
	not.b64 	%rd892, %rd863;
	and.b64  	%rd893, %rd869, %rd892;
	xor.b64  	%rd894, %rd893, %rd857;
	not.b64 	%rd895, %rd869;
	and.b64  	%rd896, %rd850, %rd895;
	xor.b64  	%rd897, %rd896, %rd863;
	not.b64 	%rd898, %rd850;
	and.b64  	%rd899, %rd856, %rd898;
	xor.b64  	%rd900, %rd899, %rd869;
	not.b64 	%rd901, %rd854;
	and.b64  	%rd902, %rd860, %rd901;
	xor.b64  	%rd903, %rd902, %rd848;
	not.b64 	%rd904, %rd860;
	and.b64  	%rd905, %rd866, %rd904;
	xor.b64  	%rd906, %rd905, %rd854;
	not.b64 	%rd907, %rd866;
	and.b64  	%rd908, %rd867, %rd907;
	xor.b64  	%rd909, %rd908, %rd860;
	not.b64 	%rd910, %rd867;
	and.b64  	%rd911, %rd848, %rd910;
	xor.b64  	%rd912, %rd911, %rd866;
	not.b64 	%rd913, %rd848;
	and.b64  	%rd914, %rd854, %rd913;
	xor.b64  	%rd915, %rd914, %rd867;
	not.b64 	%rd916, %rd852;
	and.b64  	%rd917, %rd858, %rd916;
	xor.b64  	%rd918, %rd917, %rd851;
	not.b64 	%rd919, %rd858;
	and.b64  	%rd920, %rd864, %rd919;
	xor.b64  	%rd921, %rd920, %rd852;
	not.b64 	%rd922, %rd864;
	and.b64  	%rd923, %rd870, %rd922;
	xor.b64  	%rd924, %rd923, %rd858;
	not.b64 	%rd925, %rd870;
	and.b64  	%rd926, %rd851, %rd925;
	xor.b64  	%rd927, %rd926, %rd864;
	not.b64 	%rd928, %rd851;
	and.b64  	%rd929, %rd852, %rd928;
	xor.b64  	%rd930, %rd929, %rd870;
	not.b64 	%rd931, %rd855;
	and.b64  	%rd932, %rd861, %rd931;
	xor.b64  	%rd933, %rd932, %rd849;
	not.b64 	%rd934, %rd861;
	and.b64  	%rd935, %rd862, %rd934;
	xor.b64  	%rd936, %rd935, %rd855;
	not.b64 	%rd937, %rd862;
	and.b64  	%rd938, %rd868, %rd937;
	xor.b64  	%rd939, %rd938, %rd861;
	not.b64 	%rd940, %rd868;
	and.b64  	%rd941, %rd849, %rd940;
	xor.b64  	%rd942, %rd941, %rd862;
	not.b64 	%rd943, %rd849;
	and.b64  	%rd944, %rd855, %rd943;
	xor.b64  	%rd945, %rd944, %rd868;
	ld.const.u64 	%rd946, [keccak_round_constants+40];
	xor.b64  	%rd947, %rd873, %rd946;
	xor.b64  	%rd948, %rd947, %rd823;
	xor.b64  	%rd949, %rd888, %rd948;
	xor.b64  	%rd950, %rd949, %rd903;
	xor.b64  	%rd951, %rd950, %rd918;
	xor.b64  	%rd952, %rd951, %rd933;
	xor.b64  	%rd953, %rd891, %rd876;
	xor.b64  	%rd954, %rd953, %rd906;
	xor.b64  	%rd955, %rd954, %rd921;
	xor.b64  	%rd956, %rd955, %rd936;
	xor.b64  	%rd957, %rd894, %rd879;
	xor.b64  	%rd958, %rd957, %rd909;
	xor.b64  	%rd959, %rd958, %rd924;
	xor.b64  	%rd960, %rd959, %rd939;
	xor.b64  	%rd961, %rd897, %rd882;
	xor.b64  	%rd962, %rd961, %rd912;
	xor.b64  	%rd963, %rd962, %rd927;
	xor.b64  	%rd964, %rd963, %rd942;
	xor.b64  	%rd965, %rd900, %rd885;
	xor.b64  	%rd966, %rd965, %rd915;
	xor.b64  	%rd967, %rd966, %rd930;
	xor.b64  	%rd968, %rd967, %rd945;
	mov.b64 	{%r665, %r666}, %rd956;
	shf.l.wrap.b32 	%r667, %r665, %r666, 1;
	shf.l.wrap.b32 	%r668, %r666, %r665, 1;
	mov.b64 	%rd969, {%r668, %r667};
	xor.b64  	%rd970, %rd969, %rd968;
	mov.b64 	{%r669, %r670}, %rd960;
	shf.l.wrap.b32 	%r671, %r669, %r670, 1;
	shf.l.wrap.b32 	%r672, %r670, %r669, 1;
	mov.b64 	%rd971, {%r672, %r671};
	xor.b64  	%rd972, %rd971, %rd952;
	mov.b64 	{%r673, %r674}, %rd964;
	shf.l.wrap.b32 	%r675, %r673, %r674, 1;
	shf.l.wrap.b32 	%r676, %r674, %r673, 1;
	mov.b64 	%rd973, {%r676, %r675};
	xor.b64  	%rd974, %rd973, %rd956;
	mov.b64 	{%r677, %r678}, %rd968;
	shf.l.wrap.b32 	%r679, %r677, %r678, 1;
	shf.l.wrap.b32 	%r680, %r678, %r677, 1;
	mov.b64 	%rd975, {%r680, %r679};
	xor.b64  	%rd976, %rd975, %rd960;
	mov.b64 	{%r681, %r682}, %rd952;
	shf.l.wrap.b32 	%r683, %r681, %r682, 1;
	shf.l.wrap.b32 	%r684, %r682, %r681, 1;
	mov.b64 	%rd977, {%r684, %r683};
	xor.b64  	%rd978, %rd977, %rd964;
	xor.b64  	%rd979, %rd948, %rd970;
	xor.b64  	%rd980, %rd888, %rd970;
	xor.b64  	%rd981, %rd903, %rd970;
	xor.b64  	%rd982, %rd918, %rd970;
	xor.b64  	%rd983, %rd933, %rd970;
	xor.b64  	%rd984, %rd876, %rd972;
	xor.b64  	%rd985, %rd891, %rd972;
	xor.b64  	%rd986, %rd906, %rd972;
	xor.b64  	%rd987, %rd921, %rd972;
	xor.b64  	%rd988, %rd936, %rd972;
	xor.b64  	%rd989, %rd879, %rd974;
	xor.b64  	%rd990, %rd894, %rd974;
	xor.b64  	%rd991, %rd909, %rd974;
	xor.b64  	%rd992, %rd924, %rd974;
	xor.b64  	%rd993, %rd939, %rd974;
	xor.b64  	%rd994, %rd882, %rd976;
	xor.b64  	%rd995, %rd897, %rd976;
	xor.b64  	%rd996, %rd912, %rd976;
	xor.b64  	%rd997, %rd927, %rd976;
	xor.b64  	%rd998, %rd942, %rd976;
	xor.b64  	%rd999, %rd885, %rd978;
	xor.b64  	%rd1000, %rd900, %rd978;
	xor.b64  	%rd1001, %rd915, %rd978;
	xor.b64  	%rd1002, %rd930, %rd978;
	xor.b64  	%rd1003, %rd945, %rd978;
	mov.b64 	{%r685, %r686}, %rd984;
	shf.l.wrap.b32 	%r687, %r685, %r686, 1;
	shf.l.wrap.b32 	%r688, %r686, %r685, 1;
	mov.b64 	%rd1004, {%r688, %r687};
	mov.b64 	{%r689, %r690}, %rd989;
	shf.l.wrap.b32 	%r691, %r690, %r689, 30;
	shf.l.wrap.b32 	%r692, %r689, %r690, 30;
	mov.b64 	%rd1005, {%r692, %r691};
	mov.b64 	{%r693, %r694}, %rd994;
	shf.l.wrap.b32 	%r695, %r693, %r694, 28;
	shf.l.wrap.b32 	%r696, %r694, %r693, 28;
	mov.b64 	%rd1006, {%r696, %r695};
	mov.b64 	{%r697, %r698}, %rd999;
	shf.l.wrap.b32 	%r699, %r697, %r698, 27;
	shf.l.wrap.b32 	%r700, %r698, %r697, 27;
	mov.b64 	%rd1007, {%r700, %r699};
	mov.b64 	{%r701, %r702}, %rd980;
	shf.l.wrap.b32 	%r703, %r702, %r701, 4;
	shf.l.wrap.b32 	%r704, %r701, %r702, 4;
	mov.b64 	%rd1008, {%r704, %r703};
	mov.b64 	{%r705, %r706}, %rd985;
	shf.l.wrap.b32 	%r707, %r706, %r705, 12;
	shf.l.wrap.b32 	%r708, %r705, %r706, 12;
	mov.b64 	%rd1009, {%r708, %r707};
	mov.b64 	{%r709, %r710}, %rd990;
	shf.l.wrap.b32 	%r711, %r709, %r710, 6;
	shf.l.wrap.b32 	%r712, %r710, %r709, 6;
	mov.b64 	%rd1010, {%r712, %r711};
	mov.b64 	{%r713, %r714}, %rd995;
	shf.l.wrap.b32 	%r715, %r714, %r713, 23;
	shf.l.wrap.b32 	%r716, %r713, %r714, 23;
	mov.b64 	%rd1011, {%r716, %r715};
	mov.b64 	{%r717, %r718}, %rd1000;
	shf.l.wrap.b32 	%r719, %r717, %r718, 20;
	shf.l.wrap.b32 	%r720, %r718, %r717, 20;
	mov.b64 	%rd1012, {%r720, %r719};
	mov.b64 	{%r721, %r722}, %rd981;
	shf.l.wrap.b32 	%r723, %r721, %r722, 3;
	shf.l.wrap.b32 	%r724, %r722, %r721, 3;
	mov.b64 	%rd1013, {%r724, %r723};
	mov.b64 	{%r725, %r726}, %rd986;
	shf.l.wrap.b32 	%r727, %r725, %r726, 10;
	shf.l.wrap.b32 	%r728, %r726, %r725, 10;
	mov.b64 	%rd1014, {%r728, %r727};
	mov.b64 	{%r729, %r730}, %rd991;
	shf.l.wrap.b32 	%r731, %r730, %r729, 11;
	shf.l.wrap.b32 	%r732, %r729, %r730, 11;
	mov.b64 	%rd1015, {%r732, %r731};
	mov.b64 	{%r733, %r734}, %rd996;
	shf.l.wrap.b32 	%r735, %r733, %r734, 25;
	shf.l.wrap.b32 	%r736, %r734, %r733, 25;
	mov.b64 	%rd1016, {%r736, %r735};
	mov.b64 	{%r737, %r738}, %rd1001;
	shf.l.wrap.b32 	%r739, %r738, %r737, 7;
	shf.l.wrap.b32 	%r740, %r737, %r738, 7;
	mov.b64 	%rd1017, {%r740, %r739};
	mov.b64 	{%r741, %r742}, %rd982;
	shf.l.wrap.b32 	%r743, %r742, %r741, 9;
	shf.l.wrap.b32 	%r744, %r741, %r742, 9;
	mov.b64 	%rd1018, {%r744, %r743};
	mov.b64 	{%r745, %r746}, %rd987;
	shf.l.wrap.b32 	%r747, %r746, %r745, 13;
	shf.l.wrap.b32 	%r748, %r745, %r746, 13;
	mov.b64 	%rd1019, {%r748, %r747};
	mov.b64 	{%r749, %r750}, %rd992;
	shf.l.wrap.b32 	%r751, %r749, %r750, 15;
	shf.l.wrap.b32 	%r752, %r750, %r749, 15;
	mov.b64 	%rd1020, {%r752, %r751};
	mov.b64 	{%r753, %r754}, %rd997;
	shf.l.wrap.b32 	%r755, %r753, %r754, 21;
	shf.l.wrap.b32 	%r756, %r754, %r753, 21;
	mov.b64 	%rd1021, {%r756, %r755};
	mov.b64 	{%r757, %r758}, %rd1002;
	shf.l.wrap.b32 	%r759, %r757, %r758, 8;
	shf.l.wrap.b32 	%r760, %r758, %r757, 8;
	mov.b64 	%rd1022, {%r760, %r759};
	mov.b64 	{%r761, %r762}, %rd983;
	shf.l.wrap.b32 	%r763, %r761, %r762, 18;
	shf.l.wrap.b32 	%r764, %r762, %r761, 18;
	mov.b64 	%rd1023, {%r764, %r763};
	mov.b64 	{%r765, %r766}, %rd988;
	shf.l.wrap.b32 	%r767, %r765, %r766, 2;
	shf.l.wrap.b32 	%r768, %r766, %r765, 2;
	mov.b64 	%rd1024, {%r768, %r767};
	mov.b64 	{%r769, %r770}, %rd993;
	shf.l.wrap.b32 	%r771, %r770, %r769, 29;
	shf.l.wrap.b32 	%r772, %r769, %r770, 29;
	mov.b64 	%rd1025, {%r772, %r771};
	mov.b64 	{%r773, %r774}, %rd998;
	shf.l.wrap.b32 	%r775, %r774, %r773, 24;
	shf.l.wrap.b32 	%r776, %r773, %r774, 24;
	mov.b64 	%rd1026, {%r776, %r775};
	mov.b64 	{%r777, %r778}, %rd1003;
	shf.l.wrap.b32 	%r779, %r777, %r778, 14;
	shf.l.wrap.b32 	%r780, %r778, %r777, 14;
	mov.b64 	%rd1027, {%r780, %r779};
	not.b64 	%rd1028, %rd1009;
	and.b64  	%rd1029, %rd1015, %rd1028;
	not.b64 	%rd1030, %rd1015;
	and.b64  	%rd1031, %rd1021, %rd1030;
	xor.b64  	%rd1032, %rd1031, %rd1009;
	not.b64 	%rd1033, %rd1021;
	and.b64  	%rd1034, %rd1027, %rd1033;
	xor.b64  	%rd1035, %rd1034, %rd1015;
	not.b64 	%rd1036, %rd1027;
	and.b64  	%rd1037, %rd979, %rd1036;
	xor.b64  	%rd1038, %rd1037, %rd1021;
	not.b64 	%rd1039, %rd979;
	and.b64  	%rd1040, %rd1009, %rd1039;
	xor.b64  	%rd1041, %rd1040, %rd1027;
	not.b64 	%rd1042, %rd1012;
	and.b64  	%rd1043, %rd1013, %rd1042;
	xor.b64  	%rd1044, %rd1043, %rd1006;
	not.b64 	%rd1045, %rd1013;
	and.b64  	%rd1046, %rd1019, %rd1045;
	xor.b64  	%rd1047, %rd1046, %rd1012;
	not.b64 	%rd1048, %rd1019;
	and.b64  	%rd1049, %rd1025, %rd1048;
	xor.b64  	%rd1050, %rd1049, %rd1013;
	not.b64 	%rd1051, %rd1025;
	and.b64  	%rd1052, %rd1006, %rd1051;
	xor.b64  	%rd1053, %rd1052, %rd1019;
	not.b64 	%rd1054, %rd1006;
	and.b64  	%rd1055, %rd1012, %rd1054;
	xor.b64  	%rd1056, %rd1055, %rd1025;
	not.b64 	%rd1057, %rd1010;
	and.b64  	%rd1058, %rd1016, %rd1057;
	xor.b64  	%rd1059, %rd1058, %rd1004;
	not.b64 	%rd1060, %rd1016;
	and.b64  	%rd1061, %rd1022, %rd1060;
	xor.b64  	%rd1062, %rd1061, %rd1010;
	not.b64 	%rd1063, %rd1022;
	and.b64  	%rd1064, %rd1023, %rd1063;
	xor.b64  	%rd1065, %rd1064, %rd1016;
	not.b64 	%rd1066, %rd1023;
	and.b64  	%rd1067, %rd1004, %rd1066;
	xor.b64  	%rd1068, %rd1067, %rd1022;
	not.b64 	%rd1069, %rd1004;
	and.b64  	%rd1070, %rd1010, %rd1069;
	xor.b64  	%rd1071, %rd1070, %rd1023;
	not.b64 	%rd1072, %rd1008;
	and.b64  	%rd1073, %rd1014, %rd1072;
	xor.b64  	%rd1074, %rd1073, %rd1007;
	not.b64 	%rd1075, %rd1014;
	and.b64  	%rd1076, %rd1020, %rd1075;
	xor.b64  	%rd1077, %rd1076, %rd1008;
	not.b64 	%rd1078, %rd1020;
	and.b64  	%rd1079, %rd1026, %rd1078;
	xor.b64  	%rd1080, %rd1079, %rd1014;
	not.b64 	%rd1081, %rd1026;
	and.b64  	%rd1082, %rd1007, %rd1081;
	xor.b64  	%rd1083, %rd1082, %rd1020;
	not.b64 	%rd1084, %rd1007;
	and.b64  	%rd1085, %rd1008, %rd1084;
	xor.b64  	%rd1086, %rd1085, %rd1026;
	not.b64 	%rd1087, %rd1011;
	and.b64  	%rd1088, %rd1017, %rd1087;
	xor.b64  	%rd1089, %rd1088, %rd1005;
	not.b64 	%rd1090, %rd1017;
	and.b64  	%rd1091, %rd1018, %rd1090;
	xor.b64  	%rd1092, %rd1091, %rd1011;
	not.b64 	%rd1093, %rd1018;
	and.b64  	%rd1094, %rd1024, %rd1093;
	xor.b64  	%rd1095, %rd1094, %rd1017;
	not.b64 	%rd1096, %rd1024;
	and.b64  	%rd1097, %rd1005, %rd1096;
	xor.b64  	%rd1098, %rd1097, %rd1018;
	not.b64 	%rd1099, %rd1005;
	and.b64  	%rd1100, %rd1011, %rd1099;
	xor.b64  	%rd1101, %rd1100, %rd1024;
	ld.const.u64 	%rd1102, [keccak_round_constants+48];
	xor.b64  	%rd1103, %rd1029, %rd1102;
	xor.b64  	%rd1104, %rd1103, %rd979;
	xor.b64  	%rd1105, %rd1044, %rd1104;
	xor.b64  	%rd1106, %rd1105, %rd1059;
	xor.b64  	%rd1107, %rd1106, %rd1074;
	xor.b64  	%rd1108, %rd1107, %rd1089;
	xor.b64  	%rd1109, %rd1047, %rd1032;
	xor.b64  	%rd1110, %rd1109, %rd1062;
	xor.b64  	%rd1111, %rd1110, %rd1077;
	xor.b64  	%rd1112, %rd1111, %rd1092;
	xor.b64  	%rd1113, %rd1050, %rd1035;
	xor.b64  	%rd1114, %rd1113, %rd1065;
	xor.b64  	%rd1115, %rd1114, %rd1080;
	xor.b64  	%rd1116, %rd1115, %rd1095;
	xor.b64  	%rd1117, %rd1053, %rd1038;
	xor.b64  	%rd1118, %rd1117, %rd1068;
	xor.b64  	%rd1119, %rd1118, %rd1083;
	xor.b64  	%rd1120, %rd1119, %rd1098;
	xor.b64  	%rd1121, %rd1056, %rd1041;
	xor.b64  	%rd1122, %rd1121, %rd1071;
	xor.b64  	%rd1123, %rd1122, %rd1086;
	xor.b64  	%rd1124, %rd1123, %rd1101;
	mov.b64 	{%r781, %r782}, %rd1112;
	shf.l.wrap.b32 	%r783, %r781, %r782, 1;
	shf.l.wrap.b32 	%r784, %r782, %r781, 1;
	mov.b64 	%rd1125, {%r784, %r783};
	xor.b64  	%rd1126, %rd1125, %rd1124;
	mov.b64 	{%r785, %r786}, %rd1116;
	shf.l.wrap.b32 	%r787, %r785, %r786, 1;
	shf.l.wrap.b32 	%r788, %r786, %r785, 1;
	mov.b64 	%rd1127, {%r788, %r787};
	xor.b64  	%rd1128, %rd1127, %rd1108;
	mov.b64 	{%r789, %r790}, %rd1120;
	shf.l.wrap.b32 	%r791, %r789, %r790, 1;
	shf.l.wrap.b32 	%r792, %r790, %r789, 1;
	mov.b64 	%rd1129, {%r792, %r791};
	xor.b64  	%rd1130, %rd1129, %rd1112;
	mov.b64 	{%r793, %r794}, %rd1124;
	shf.l.wrap.b32 	%r795, %r793, %r794, 1;
	shf.l.wrap.b32 	%r796, %r794, %r793, 1;
	mov.b64 	%rd1131, {%r796, %r795};
	xor.b64  	%rd1132, %rd1131, %rd1116;
	mov.b64 	{%r797, %r798}, %rd1108;
	shf.l.wrap.b32 	%r799, %r797, %r798, 1;
	shf.l.wrap.b32 	%r800, %r798, %r797, 1;
	mov.b64 	%rd1133, {%r800, %r799};
	xor.b64  	%rd1134, %rd1133, %rd1120;
	xor.b64  	%rd1135, %rd1104, %rd1126;
	xor.b64  	%rd1136, %rd1044, %rd1126;
	xor.b64  	%rd1137, %rd1059, %rd1126;
	xor.b64  	%rd1138, %rd1074, %rd1126;
	xor.b64  	%rd1139, %rd1089, %rd1126;
	xor.b64  	%rd1140, %rd1032, %rd1128;
	xor.b64  	%rd1141, %rd1047, %rd1128;
	xor.b64  	%rd1142, %rd1062, %rd1128;
	xor.b64  	%rd1143, %rd1077, %rd1128;
	xor.b64  	%rd1144, %rd1092, %rd1128;
	xor.b64  	%rd1145, %rd1035, %rd1130;
	xor.b64  	%rd1146, %rd1050, %rd1130;
	xor.b64  	%rd1147, %rd1065, %rd1130;
	xor.b64  	%rd1148, %rd1080, %rd1130;
	xor.b64  	%rd1149, %rd1095, %rd1130;
	xor.b64  	%rd1150, %rd1038, %rd1132;
	xor.b64  	%rd1151, %rd1053, %rd1132;
	xor.b64  	%rd1152, %rd1068, %rd1132;
	xor.b64  	%rd1153, %rd1083, %rd1132;
	xor.b64  	%rd1154, %rd1098, %rd1132;
	xor.b64  	%rd1155, %rd1041, %rd1134;
	xor.b64  	%rd1156, %rd1056, %rd1134;
	xor.b64  	%rd1157, %rd1071, %rd1134;
	xor.b64  	%rd1158, %rd1086, %rd1134;
	xor.b64  	%rd1159, %rd1101, %rd1134;
	mov.b64 	{%r801, %r802}, %rd1140;
	shf.l.wrap.b32 	%r803, %r801, %r802, 1;
	shf.l.wrap.b32 	%r804, %r802, %r801, 1;
	mov.b64 	%rd1160, {%r804, %r803};
	mov.b64 	{%r805, %r806}, %rd1145;
	shf.l.wrap.b32 	%r807, %r806, %r805, 30;
	shf.l.wrap.b32 	%r808, %r805, %r806, 30;
	mov.b64 	%rd1161, {%r808, %r807};
	mov.b64 	{%r809, %r810}, %rd1150;
	shf.l.wrap.b32 	%r811, %r809, %r810, 28;
	shf.l.wrap.b32 	%r812, %r810, %r809, 28;
	mov.b64 	%rd1162, {%r812, %r811};
	mov.b64 	{%r813, %r814}, %rd1155;
	shf.l.wrap.b32 	%r815, %r813, %r814, 27;
	shf.l.wrap.b32 	%r816, %r814, %r813, 27;
	mov.b64 	%rd1163, {%r816, %r815};
	mov.b64 	{%r817, %r818}, %rd1136;
	shf.l.wrap.b32 	%r819, %r818, %r817, 4;
	shf.l.wrap.b32 	%r820, %r817, %r818, 4;
	mov.b64 	%rd1164, {%r820, %r819};
	mov.b64 	{%r821, %r822}, %rd1141;
	shf.l.wrap.b32 	%r823, %r822, %r821, 12;
	shf.l.wrap.b32 	%r824, %r821, %r822, 12;
	mov.b64 	%rd1165, {%r824, %r823};
	mov.b64 	{%r825, %r826}, %rd1146;
	shf.l.wrap.b32 	%r827, %r825, %r826, 6;
	shf.l.wrap.b32 	%r828, %r826, %r825, 6;
	mov.b64 	%rd1166, {%r828, %r827};
	mov.b64 	{%r829, %r830}, %rd1151;
	shf.l.wrap.b32 	%r831, %r830, %r829, 23;
	shf.l.wrap.b32 	%r832, %r829, %r830, 23;
	mov.b64 	%rd1167, {%r832, %r831};
	mov.b64 	{%r833, %r834}, %rd1156;
	shf.l.wrap.b32 	%r835, %r833, %r834, 20;
	shf.l.wrap.b32 	%r836, %r834, %r833, 20;
	mov.b64 	%rd1168, {%r836, %r835};
	mov.b64 	{%r837, %r838}, %rd1137;
	shf.l.wrap.b32 	%r839, %r837, %r838, 3;
	shf.l.wrap.b32 	%r840, %r838, %r837, 3;
	mov.b64 	%rd1169, {%r840, %r839};
	mov.b64 	{%r841, %r842}, %rd1142;
	shf.l.wrap.b32 	%r843, %r841, %r842, 10;
	shf.l.wrap.b32 	%r844, %r842, %r841, 10;
	mov.b64 	%rd1170, {%r844, %r843};
	mov.b64 	{%r845, %r846}, %rd1147;
	shf.l.wrap.b32 	%r847, %r846, %r845, 11;
	shf.l.wrap.b32 	%r848, %r845, %r846, 11;
	mov.b64 	%rd1171, {%r848, %r847};
	mov.b64 	{%r849, %r850}, %rd1152;
	shf.l.wrap.b32 	%r851, %r849, %r850, 25;
	shf.l.wrap.b32 	%r852, %r850, %r849, 25;
	mov.b64 	%rd1172, {%r852, %r851};
	mov.b64 	{%r853, %r854}, %rd1157;
	shf.l.wrap.b32 	%r855, %r854, %r853, 7;
	shf.l.wrap.b32 	%r856, %r853, %r854, 7;
	mov.b64 	%rd1173, {%r856, %r855};
	mov.b64 	{%r857, %r858}, %rd1138;
	shf.l.wrap.b32 	%r859, %r858, %r857, 9;
	shf.l.wrap.b32 	%r860, %r857, %r858, 9;
	mov.b64 	%rd1174, {%r860, %r859};
	mov.b64 	{%r861, %r862}, %rd1143;
	shf.l.wrap.b32 	%r863, %r862, %r861, 13;
	shf.l.wrap.b32 	%r864, %r861, %r862, 13;
	mov.b64 	%rd1175, {%r864, %r863};
	mov.b64 	{%r865, %r866}, %rd1148;
	shf.l.wrap.b32 	%r867, %r865, %r866, 15;
	shf.l.wrap.b32 	%r868, %r866, %r865, 15;
	mov.b64 	%rd1176, {%r868, %r867};
	mov.b64 	{%r869, %r870}, %rd1153;
	shf.l.wrap.b32 	%r871, %r869, %r870, 21;
	shf.l.wrap.b32 	%r872, %r870, %r869, 21;
	mov.b64 	%rd1177, {%r872, %r871};
	mov.b64 	{%r873, %r874}, %rd1158;
	shf.l.wrap.b32 	%r875, %r873, %r874, 8;
	shf.l.wrap.b32 	%r876, %r874, %r873, 8;
	mov.b64 	%rd1178, {%r876, %r875};
	mov.b64 	{%r877, %r878}, %rd1139;
	shf.l.wrap.b32 	%r879, %r877, %r878, 18;
	shf.l.wrap.b32 	%r880, %r878, %r877, 18;
	mov.b64 	%rd1179, {%r880, %r879};
	mov.b64 	{%r881, %r882}, %rd1144;
	shf.l.wrap.b32 	%r883, %r881, %r882, 2;
	shf.l.wrap.b32 	%r884, %r882, %r881, 2;
	mov.b64 	%rd1180, {%r884, %r883};
	mov.b64 	{%r885, %r886}, %rd1149;
	shf.l.wrap.b32 	%r887, %r886, %r885, 29;
	shf.l.wrap.b32 	%r888, %r885, %r886, 29;
	mov.b64 	%rd1181, {%r888, %r887};
	mov.b64 	{%r889, %r890}, %rd1154;
	shf.l.wrap.b32 	%r891, %r890, %r889, 24;
	shf.l.wrap.b32 	%r892, %r889, %r890, 24;
	mov.b64 	%rd1182, {%r892, %r891};
	mov.b64 	{%r893, %r894}, %rd1159;
	shf.l.wrap.b32 	%r895, %r893, %r894, 14;
	shf.l.wrap.b32 	%r896, %r894, %r893, 14;
	mov.b64 	%rd1183, {%r896, %r895};
	not.b64 	%rd1184, %rd1165;
	and.b64  	%rd1185, %rd1171, %rd1184;
	not.b64 	%rd1186, %rd1171;
	and.b64  	%rd1187, %rd1177, %rd1186;
	xor.b64  	%rd1188, %rd1187, %rd1165;
	not.b64 	%rd1189, %rd1177;
	and.b64  	%rd1190, %rd1183, %rd1189;
	xor.b64  	%rd1191, %rd1190, %rd1171;
	not.b64 	%rd1192, %rd1183;
	and.b64  	%rd1193, %rd1135, %rd1192;
	xor.b64  	%rd1194, %rd1193, %rd1177;
	not.b64 	%rd1195, %rd1135;
	and.b64  	%rd1196, %rd1165, %rd1195;
	xor.b64  	%rd1197, %rd1196, %rd1183;
	not.b64 	%rd1198, %rd1168;
	and.b64  	%rd1199, %rd1169, %rd1198;
	xor.b64  	%rd1200, %rd1199, %rd1162;
	not.b64 	%rd1201, %rd1169;
	and.b64  	%rd1202, %rd1175, %rd1201;
	xor.b64  	%rd1203, %rd1202, %rd1168;
	not.b64 	%rd1204, %rd1175;
	and.b64  	%rd1205, %rd1181, %rd1204;
	xor.b64  	%rd1206, %rd1205, %rd1169;
	not.b64 	%rd1207, %rd1181;
	and.b64  	%rd1208, %rd1162, %rd1207;
	xor.b64  	%rd1209, %rd1208, %rd1175;
	not.b64 	%rd1210, %rd1162;
	and.b64  	%rd1211, %rd1168, %rd1210;
	xor.b64  	%rd1212, %rd1211, %rd1181;
	not.b64 	%rd1213, %rd1166;
	and.b64  	%rd1214, %rd1172, %rd1213;
	xor.b64  	%rd1215, %rd1214, %rd1160;
	not.b64 	%rd1216, %rd1172;
	and.b64  	%rd1217, %rd1178, %rd1216;
	xor.b64  	%rd1218, %rd1217, %rd1166;
	not.b64 	%rd1219, %rd1178;
	and.b64  	%rd1220, %rd1179, %rd1219;
	xor.b64  	%rd1221, %rd1220, %rd1172;
	not.b64 	%rd1222, %rd1179;
	and.b64  	%rd1223, %rd1160, %rd1222;
	xor.b64  	%rd1224, %rd1223, %rd1178;
	not.b64 	%rd1225, %rd1160;
	and.b64  	%rd1226, %rd1166, %rd1225;
	xor.b64  	%rd1227, %rd1226, %rd1179;
	not.b64 	%rd1228, %rd1164;
	and.b64  	%rd1229, %rd1170, %rd1228;
	xor.b64  	%rd1230, %rd1229, %rd1163;
	not.b64 	%rd1231, %rd1170;
	and.b64  	%rd1232, %rd1176, %rd1231;
	xor.b64  	%rd1233, %rd1232, %rd1164;
	not.b64 	%rd1234, %rd1176;
	and.b64  	%rd1235, %rd1182, %rd1234;
	xor.b64  	%rd1236, %rd1235, %rd1170;
	not.b64 	%rd1237, %rd1182;
	and.b64  	%rd1238, %rd1163, %rd1237;
	xor.b64  	%rd1239, %rd1238, %rd1176;
	not.b64 	%rd1240, %rd1163;
	and.b64  	%rd1241, %rd1164, %rd1240;
	xor.b64  	%rd1242, %rd1241, %rd1182;
	not.b64 	%rd1243, %rd1167;
	and.b64  	%rd1244, %rd1173, %rd1243;
	xor.b64  	%rd1245, %rd1244, %rd1161;
	not.b64 	%rd1246, %rd1173;
	and.b64  	%rd1247, %rd1174, %rd1246;
	xor.b64  	%rd1248, %rd1247, %rd1167;
	not.b64 	%rd1249, %rd1174;
	and.b64  	%rd1250, %rd1180, %rd1249;
	xor.b64  	%rd1251, %rd1250, %rd1173;
	not.b64 	%rd1252, %rd1180;
	and.b64  	%rd1253, %rd1161, %rd1252;
	xor.b64  	%rd1254, %rd1253, %rd1174;
	not.b64 	%rd1255, %rd1161;
	and.b64  	%rd1256, %rd1167, %rd1255;
	xor.b64  	%rd1257, %rd1256, %rd1180;
	ld.const.u64 	%rd1258, [keccak_round_constants+56];
	xor.b64  	%rd1259, %rd1185, %rd1258;
	xor.b64  	%rd1260, %rd1259, %rd1135;
	xor.b64  	%rd1261, %rd1200, %rd1260;
	xor.b64  	%rd1262, %rd1261, %rd1215;
	xor.b64  	%rd1263, %rd1262, %rd1230;
	xor.b64  	%rd1264, %rd1263, %rd1245;
	xor.b64  	%rd1265, %rd1203, %rd1188;
	xor.b64  	%rd1266, %rd1265, %rd1218;
	xor.b64  	%rd1267, %rd1266, %rd1233;
	xor.b64  	%rd1268, %rd1267, %rd1248;
	xor.b64  	%rd1269, %rd1206, %rd1191;
	xor.b64  	%rd1270, %rd1269, %rd1221;
	xor.b64  	%rd1271, %rd1270, %rd1236;
	xor.b64  	%rd1272, %rd1271, %rd1251;
	xor.b64  	%rd1273, %rd1209, %rd1194;
	xor.b64  	%rd1274, %rd1273, %rd1224;
	xor.b64  	%rd1275, %rd1274, %rd1239;
	xor.b64  	%rd1276, %rd1275, %rd1254;
	xor.b64  	%rd1277, %rd1212, %rd1197;
	xor.b64  	%rd1278, %rd1277, %rd1227;
	xor.b64  	%rd1279, %rd1278, %rd1242;
	xor.b64  	%rd1280, %rd1279, %rd1257;
	mov.b64 	{%r897, %r898}, %rd1268;
	shf.l.wrap.b32 	%r899, %r897, %r898, 1;
	shf.l.wrap.b32 	%r900, %r898, %r897, 1;
	mov.b64 	%rd1281, {%r900, %r899};
	xor.b64  	%rd1282, %rd1281, %rd1280;
	mov.b64 	{%r901, %r902}, %rd1272;
	shf.l.wrap.b32 	%r903, %r901, %r902, 1;
	shf.l.wrap.b32 	%r904, %r902, %r901, 1;
	mov.b64 	%rd1283, {%r904, %r903};
	xor.b64  	%rd1284, %rd1283, %rd1264;
	mov.b64 	{%r905, %r906}, %rd1276;
	shf.l.wrap.b32 	%r907, %r905, %r906, 1;
	shf.l.wrap.b32 	%r908, %r906, %r905, 1;
	mov.b64 	%rd1285, {%r908, %r907};
	xor.b64  	%rd1286, %rd1285, %rd1268;
	mov.b64 	{%r909, %r910}, %rd1280;
	shf.l.wrap.b32 	%r911, %r909, %r910, 1;
	shf.l.wrap.b32 	%r912, %r910, %r909, 1;
	mov.b64 	%rd1287, {%r912, %r911};
	xor.b64  	%rd1288, %rd1287, %rd1272;
	mov.b64 	{%r913, %r914}, %rd1264;
	shf.l.wrap.b32 	%r915, %r913, %r914, 1;
	shf.l.wrap.b32 	%r916, %r914, %r913, 1;
	mov.b64 	%rd1289, {%r916, %r915};
	xor.b64  	%rd1290, %rd1289, %rd1276;
	xor.b64  	%rd1291, %rd1260, %rd1282;
	xor.b64  	%rd1292, %rd1200, %rd1282;
	xor.b64  	%rd1293, %rd1215, %rd1282;
	xor.b64  	%rd1294, %rd1230, %rd1282;
	xor.b64  	%rd1295, %rd1245, %rd1282;
	xor.b64  	%rd1296, %rd1188, %rd1284;
	xor.b64  	%rd1297, %rd1203, %rd1284;
	xor.b64  	%rd1298, %rd1218, %rd1284;
	xor.b64  	%rd1299, %rd1233, %rd1284;
	xor.b64  	%rd1300, %rd1248, %rd1284;
	xor.b64  	%rd1301, %rd1191, %rd1286;
	xor.b64  	%rd1302, %rd1206, %rd1286;
	xor.b64  	%rd1303, %rd1221, %rd1286;
	xor.b64  	%rd1304, %rd1236, %rd1286;
	xor.b64  	%rd1305, %rd1251, %rd1286;
	xor.b64  	%rd1306, %rd1194, %rd1288;
	xor.b64  	%rd1307, %rd1209, %rd1288;
	xor.b64  	%rd1308, %rd1224, %rd1288;
	xor.b64  	%rd1309, %rd1239, %rd1288;
	xor.b64  	%rd1310, %rd1254, %rd1288;
	xor.b64  	%rd1311, %rd1197, %rd1290;
	xor.b64  	%rd1312, %rd1212, %rd1290;
	xor.b64  	%rd1313, %rd1227, %rd1290;
	xor.b64  	%rd1314, %rd1242, %rd1290;
	xor.b64  	%rd1315, %rd1257, %rd1290;
	mov.b64 	{%r917, %r918}, %rd1296;
	shf.l.wrap.b32 	%r919, %r917, %r918, 1;
	shf.l.wrap.b32 	%r920, %r918, %r917, 1;
	mov.b64 	%rd1316, {%r920, %r919};
	mov.b64 	{%r921, %r922}, %rd1301;
	shf.l.wrap.b32 	%r923, %r922, %r921, 30;
	shf.l.wrap.b32 	%r924, %r921, %r922, 30;
	mov.b64 	%rd1317, {%r924, %r923};
	mov.b64 	{%r925, %r926}, %rd1306;
	shf.l.wrap.b32 	%r927, %r925, %r926, 28;
	shf.l.wrap.b32 	%r928, %r926, %r925, 28;
	mov.b64 	%rd1318, {%r928, %r927};
	mov.b64 	{%r929, %r930}, %rd1311;
	shf.l.wrap.b32 	%r931, %r929, %r930, 27;
	shf.l.wrap.b32 	%r932, %r930, %r929, 27;
	mov.b64 	%rd1319, {%r932, %r931};
	mov.b64 	{%r933, %r934}, %rd1292;
	shf.l.wrap.b32 	%r935, %r934, %r933, 4;
	shf.l.wrap.b32 	%r936, %r933, %r934, 4;
	mov.b64 	%rd1320, {%r936, %r935};
	mov.b64 	{%r937, %r938}, %rd1297;
	shf.l.wrap.b32 	%r939, %r938, %r937, 12;
	shf.l.wrap.b32 	%r940, %r937, %r938, 12;
	mov.b64 	%rd1321, {%r940, %r939};
	mov.b64 	{%r941, %r942}, %rd1302;
	shf.l.wrap.b32 	%r943, %r941, %r942, 6;
	shf.l.wrap.b32 	%r944, %r942, %r941, 6;
	mov.b64 	%rd1322, {%r944, %r943};
	mov.b64 	{%r945, %r946}, %rd1307;
	shf.l.wrap.b32 	%r947, %r946, %r945, 23;
	shf.l.wrap.b32 	%r948, %r945, %r946, 23;
	mov.b64 	%rd1323, {%r948, %r947};
	mov.b64 	{%r949, %r950}, %rd1312;
	shf.l.wrap.b32 	%r951, %r949, %r950, 20;
	shf.l.wrap.b32 	%r952, %r950, %r949, 20;
	mov.b64 	%rd1324, {%r952, %r951};
	mov.b64 	{%r953, %r954}, %rd1293;
	shf.l.wrap.b32 	%r955, %r953, %r954, 3;
	shf.l.wrap.b32 	%r956, %r954, %r953, 3;
	mov.b64 	%rd1325, {%r956, %r955};
	mov.b64 	{%r957, %r958}, %rd1298;
	shf.l.wrap.b32 	%r959, %r957, %r958, 10;
	shf.l.wrap.b32 	%r960, %r958, %r957, 10;
	mov.b64 	%rd1326, {%r960, %r959};
	mov.b64 	{%r961, %r962}, %rd1303;
	shf.l.wrap.b32 	%r963, %r962, %r961, 11;
	shf.l.wrap.b32 	%r964, %r961, %r962, 11;
	mov.b64 	%rd1327, {%r964, %r963};
	mov.b64 	{%r965, %r966}, %rd1308;
	shf.l.wrap.b32 	%r967, %r965, %r966, 25;
	shf.l.wrap.b32 	%r968, %r966, %r965, 25;
	mov.b64 	%rd1328, {%r968, %r967};
	mov.b64 	{%r969, %r970}, %rd1313;
	shf.l.wrap.b32 	%r971, %r970, %r969, 7;
	shf.l.wrap.b32 	%r972, %r969, %r970, 7;
	mov.b64 	%rd1329, {%r972, %r971};
	mov.b64 	{%r973, %r974}, %rd1294;
	shf.l.wrap.b32 	%r975, %r974, %r973, 9;
	shf.l.wrap.b32 	%r976, %r973, %r974, 9;
	mov.b64 	%rd1330, {%r976, %r975};
	mov.b64 	{%r977, %r978}, %rd1299;
	shf.l.wrap.b32 	%r979, %r978, %r977, 13;
	shf.l.wrap.b32 	%r980, %r977, %r978, 13;
	mov.b64 	%rd1331, {%r980, %r979};
	mov.b64 	{%r981, %r982}, %rd1304;
	shf.l.wrap.b32 	%r983, %r981, %r982, 15;
	shf.l.wrap.b32 	%r984, %r982, %r981, 15;
	mov.b64 	%rd1332, {%r984, %r983};
	mov.b64 	{%r985, %r986}, %rd1309;
	shf.l.wrap.b32 	%r987, %r985, %r986, 21;
	shf.l.wrap.b32 	%r988, %r986, %r985, 21;
	mov.b64 	%rd1333, {%r988, %r987};
	mov.b64 	{%r989, %r990}, %rd1314;
	shf.l.wrap.b32 	%r991, %r989, %r990, 8;
	shf.l.wrap.b32 	%r992, %r990, %r989, 8;
	mov.b64 	%rd1334, {%r992, %r991};
	mov.b64 	{%r993, %r994}, %rd1295;
	shf.l.wrap.b32 	%r995, %r993, %r994, 18;
	shf.l.wrap.b32 	%r996, %r994, %r993, 18;
	mov.b64 	%rd1335, {%r996, %r995};
	mov.b64 	{%r997, %r998}, %rd1300;
	shf.l.wrap.b32 	%r999, %r997, %r998, 2;
	shf.l.wrap.b32 	%r1000, %r998, %r997, 2;
	mov.b64 	%rd1336, {%r1000, %r999};
	mov.b64 	{%r1001, %r1002}, %rd1305;
	shf.l.wrap.b32 	%r1003, %r1002, %r1001, 29;
	shf.l.wrap.b32 	%r1004, %r1001, %r1002, 29;
	mov.b64 	%rd1337, {%r1004, %r1003};
	mov.b64 	{%r1005, %r1006}, %rd1310;
	shf.l.wrap.b32 	%r1007, %r1006, %r1005, 24;
	shf.l.wrap.b32 	%r1008, %r1005, %r1006, 24;
	mov.b64 	%rd1338, {%r1008, %r1007};
	mov.b64 	{%r1009, %r1010}, %rd1315;
	shf.l.wrap.b32 	%r1011, %r1009, %r1010, 14;
	shf.l.wrap.b32 	%r1012, %r1010, %r1009, 14;
	mov.b64 	%rd1339, {%r1012, %r1011};
	not.b64 	%rd1340, %rd1321;
	and.b64  	%rd1341, %rd1327, %rd1340;
	not.b64 	%rd1342, %rd1327;
	and.b64  	%rd1343, %rd1333, %rd1342;
	xor.b64  	%rd1344, %rd1343, %rd1321;
	not.b64 	%rd1345, %rd1333;
	and.b64  	%rd1346, %rd1339, %rd1345;
	xor.b64  	%rd1347, %rd1346, %rd1327;
	not.b64 	%rd1348, %rd1339;
	and.b64  	%rd1349, %rd1291, %rd1348;
	xor.b64  	%rd1350, %rd1349, %rd1333;
	not.b64 	%rd1351, %rd1291;
	and.b64  	%rd1352, %rd1321, %rd1351;
	xor.b64  	%rd1353, %rd1352, %rd1339;
	not.b64 	%rd1354, %rd1324;
	and.b64  	%rd1355, %rd1325, %rd1354;
	xor.b64  	%rd1356, %rd1355, %rd1318;
	not.b64 	%rd1357, %rd1325;
	and.b64  	%rd1358, %rd1331, %rd1357;
	xor.b64  	%rd1359, %rd1358, %rd1324;
	not.b64 	%rd1360, %rd1331;
	and.b64  	%rd1361, %rd1337, %rd1360;
	xor.b64  	%rd1362, %rd1361, %rd1325;
	not.b64 	%rd1363, %rd1337;
	and.b64  	%rd1364, %rd1318, %rd1363;
	xor.b64  	%rd1365, %rd1364, %rd1331;
	not.b64 	%rd1366, %rd1318;
	and.b64  	%rd1367, %rd1324, %rd1366;
	xor.b64  	%rd1368, %rd1367, %rd1337;
	not.b64 	%rd1369, %rd1322;
	and.b64  	%rd1370, %rd1328, %rd1369;
	xor.b64  	%rd1371, %rd1370, %rd1316;
	not.b64 	%rd1372, %rd1328;
	and.b64  	%rd1373, %rd1334, %rd1372;
	xor.b64  	%rd1374, %rd1373, %rd1322;
	not.b64 	%rd1375, %rd1334;
	and.b64  	%rd1376, %rd1335, %rd1375;
	xor.b64  	%rd1377, %rd1376, %rd1328;
	not.b64 	%rd1378, %rd1335;
	and.b64  	%rd1379, %rd1316, %rd1378;
	xor.b64  	%rd1380, %rd1379, %rd1334;
	not.b64 	%rd1381, %rd1316;
	and.b64  	%rd1382, %rd1322, %rd1381;
	xor.b64  	%rd1383, %rd1382, %rd1335;
	not.b64 	%rd1384, %rd1320;
	and.b64  	%rd1385, %rd1326, %rd1384;
	xor.b64  	%rd1386, %rd1385, %rd1319;
	not.b64 	%rd1387, %rd1326;
	and.b64  	%rd1388, %rd1332, %rd1387;
	xor.b64  	%rd1389, %rd1388, %rd1320;
	not.b64 	%rd1390, %rd1332;
	and.b64  	%rd1391, %rd1338, %rd1390;
	xor.b64  	%rd1392, %rd1391, %rd1326;
	not.b64 	%rd1393, %rd1338;
	and.b64  	%rd1394, %rd1319, %rd1393;
	xor.b64  	%rd1395, %rd1394, %rd1332;
	not.b64 	%rd1396, %rd1319;
	and.b64  	%rd1397, %rd1320, %rd1396;
	xor.b64  	%rd1398, %rd1397, %rd1338;
	not.b64 	%rd1399, %rd1323;
	and.b64  	%rd1400, %rd1329, %rd1399;
	xor.b64  	%rd1401, %rd1400, %rd1317;
	not.b64 	%rd1402, %rd1329;
	and.b64  	%rd1403, %rd1330, %rd1402;
	xor.b64  	%rd1404, %rd1403, %rd1323;
	not.b64 	%rd1405, %rd1330;
	and.b64  	%rd1406, %rd1336, %rd1405;
	xor.b64  	%rd1407, %rd1406, %rd1329;
	not.b64 	%rd1408, %rd1336;
	and.b64  	%rd1409, %rd1317, %rd1408;
	xor.b64  	%rd1410, %rd1409, %rd1330;
	not.b64 	%rd1411, %rd1317;
	and.b64  	%rd1412, %rd1323, %rd1411;
	xor.b64  	%rd1413, %rd1412, %rd1336;
	ld.const.u64 	%rd1414, [keccak_round_constants+64];
	xor.b64  	%rd1415, %rd1341, %rd1414;
	xor.b64  	%rd1416, %rd1415, %rd1291;
	xor.b64  	%rd1417, %rd1356, %rd1416;
	xor.b64  	%rd1418, %rd1417, %rd1371;
	xor.b64  	%rd1419, %rd1418, %rd1386;
	xor.b64  	%rd1420, %rd1419, %rd1401;
	xor.b64  	%rd1421, %rd1359, %rd1344;
	xor.b64  	%rd1422, %rd1421, %rd1374;
	xor.b64  	%rd1423, %rd1422, %rd1389;
	xor.b64  	%rd1424, %rd1423, %rd1404;
	xor.b64  	%rd1425, %rd1362, %rd1347;
	xor.b64  	%rd1426, %rd1425, %rd1377;
	xor.b64  	%rd1427, %rd1426, %rd1392;
	xor.b64  	%rd1428, %rd1427, %rd1407;
	xor.b64  	%rd1429, %rd1365, %rd1350;
	xor.b64  	%rd1430, %rd1429, %rd1380;
	xor.b64  	%rd1431, %rd1430, %rd1395;
	xor.b64  	%rd1432, %rd1431, %rd1410;
	xor.b64  	%rd1433, %rd1368, %rd1353;
	xor.b64  	%rd1434, %rd1433, %rd1383;
	xor.b64  	%rd1435, %rd1434, %rd1398;
	xor.b64  	%rd1436, %rd1435, %rd1413;
	mov.b64 	{%r1013, %r1014}, %rd1424;
	shf.l.wrap.b32 	%r1015, %r1013, %r1014, 1;
	shf.l.wrap.b32 	%r1016, %r1014, %r1013, 1;
	mov.b64 	%rd1437, {%r1016, %r1015};
	xor.b64  	%rd1438, %rd1437, %rd1436;
	mov.b64 	{%r1017, %r1018}, %rd1428;
	shf.l.wrap.b32 	%r1019, %r1017, %r1018, 1;
	shf.l.wrap.b32 	%r1020, %r1018, %r1017, 1;
	mov.b64 	%rd1439, {%r1020, %r1019};
	xor.b64  	%rd1440, %rd1439, %rd1420;
	mov.b64 	{%r1021, %r1022}, %rd1432;
	shf.l.wrap.b32 	%r1023, %r1021, %r1022, 1;
	shf.l.wrap.b32 	%r1024, %r1022, %r1021, 1;
	mov.b64 	%rd1441, {%r1024, %r1023};
	xor.b64  	%rd1442, %rd1441, %rd1424;
	mov.b64 	{%r1025, %r1026}, %rd1436;
	shf.l.wrap.b32 	%r1027, %r1025, %r1026, 1;
	shf.l.wrap.b32 	%r1028, %r1026, %r1025, 1;
	mov.b64 	%rd1443, {%r1028, %r1027};
	xor.b64  	%rd1444, %rd1443, %rd1428;
	mov.b64 	{%r1029, %r1030}, %rd1420;
	shf.l.wrap.b32 	%r1031, %r1029, %r1030, 1;
	shf.l.wrap.b32 	%r1032, %r1030, %r1029, 1;
	mov.b64 	%rd1445, {%r1032, %r1031};
	xor.b64  	%rd1446, %rd1445, %rd1432;
	xor.b64  	%rd1447, %rd1416, %rd1438;
	xor.b64  	%rd1448, %rd1356, %rd1438;
	xor.b64  	%rd1449, %rd1371, %rd1438;
	xor.b64  	%rd1450, %rd1386, %rd1438;
	xor.b64  	%rd1451, %rd1401, %rd1438;
	xor.b64  	%rd1452, %rd1344, %rd1440;
	xor.b64  	%rd1453, %rd1359, %rd1440;
	xor.b64  	%rd1454, %rd1374, %rd1440;
	xor.b64  	%rd1455, %rd1389, %rd1440;
	xor.b64  	%rd1456, %rd1404, %rd1440;
	xor.b64  	%rd1457, %rd1347, %rd1442;
	xor.b64  	%rd1458, %rd1362, %rd1442;
	xor.b64  	%rd1459, %rd1377, %rd1442;
	xor.b64  	%rd1460, %rd1392, %rd1442;
	xor.b64  	%rd1461, %rd1407, %rd1442;
	xor.b64  	%rd1462, %rd1350, %rd1444;
	xor.b64  	%rd1463, %rd1365, %rd1444;
	xor.b64  	%rd1464, %rd1380, %rd1444;
	xor.b64  	%rd1465, %rd1395, %rd1444;
	xor.b64  	%rd1466, %rd1410, %rd1444;
	xor.b64  	%rd1467, %rd1353, %rd1446;
	xor.b64  	%rd1468, %rd1368, %rd1446;
	xor.b64  	%rd1469, %rd1383, %rd1446;
	xor.b64  	%rd1470, %rd1398, %rd1446;
	xor.b64  	%rd1471, %rd1413, %rd1446;
	mov.b64 	{%r1033, %r1034}, %rd1452;
	shf.l.wrap.b32 	%r1035, %r1033, %r1034, 1;
	shf.l.wrap.b32 	%r1036, %r1034, %r1033, 1;
	mov.b64 	%rd1472, {%r1036, %r1035};
	mov.b64 	{%r1037, %r1038}, %rd1457;
	shf.l.wrap.b32 	%r1039, %r1038, %r1037, 30;
	shf.l.wrap.b32 	%r1040, %r1037, %r1038, 30;
	mov.b64 	%rd1473, {%r1040, %r1039};
	mov.b64 	{%r1041, %r1042}, %rd1462;
	shf.l.wrap.b32 	%r1043, %r1041, %r1042, 28;
	shf.l.wrap.b32 	%r1044, %r1042, %r1041, 28;
	mov.b64 	%rd1474, {%r1044, %r1043};
	mov.b64 	{%r1045, %r1046}, %rd1467;
	shf.l.wrap.b32 	%r1047, %r1045, %r1046, 27;
	shf.l.wrap.b32 	%r1048, %r1046, %r1045, 27;
	mov.b64 	%rd1475, {%r1048, %r1047};
	mov.b64 	{%r1049, %r1050}, %rd1448;
	shf.l.wrap.b32 	%r1051, %r1050, %r1049, 4;
	shf.l.wrap.b32 	%r1052, %r1049, %r1050, 4;
	mov.b64 	%rd1476, {%r1052, %r1051};
	mov.b64 	{%r1053, %r1054}, %rd1453;
	shf.l.wrap.b32 	%r1055, %r1054, %r1053, 12;
	shf.l.wrap.b32 	%r1056, %r1053, %r1054, 12;
	mov.b64 	%rd1477, {%r1056, %r1055};
	mov.b64 	{%r1057, %r1058}, %rd1458;
	shf.l.wrap.b32 	%r1059, %r1057, %r1058, 6;
	shf.l.wrap.b32 	%r1060, %r1058, %r1057, 6;
	mov.b64 	%rd1478, {%r1060, %r1059};
	mov.b64 	{%r1061, %r1062}, %rd1463;
	shf.l.wrap.b32 	%r1063, %r1062, %r1061, 23;
	shf.l.wrap.b32 	%r1064, %r1061, %r1062, 23;
	mov.b64 	%rd1479, {%r1064, %r1063};
	mov.b64 	{%r1065, %r1066}, %rd1468;
	shf.l.wrap.b32 	%r1067, %r1065, %r1066, 20;
	shf.l.wrap.b32 	%r1068, %r1066, %r1065, 20;
	mov.b64 	%rd1480, {%r1068, %r1067};
	mov.b64 	{%r1069, %r1070}, %rd1449;
	shf.l.wrap.b32 	%r1071, %r1069, %r1070, 3;
	shf.l.wrap.b32 	%r1072, %r1070, %r1069, 3;
	mov.b64 	%rd1481, {%r1072, %r1071};
	mov.b64 	{%r1073, %r1074}, %rd1454;
	shf.l.wrap.b32 	%r1075, %r1073, %r1074, 10;
	shf.l.wrap.b32 	%r1076, %r1074, %r1073, 10;
	mov.b64 	%rd1482, {%r1076, %r1075};
	mov.b64 	{%r1077, %r1078}, %rd1459;
	shf.l.wrap.b32 	%r1079, %r1078, %r1077, 11;
	shf.l.wrap.b32 	%r1080, %r1077, %r1078, 11;
	mov.b64 	%rd1483, {%r1080, %r1079};
	mov.b64 	{%r1081, %r1082}, %rd1464;
	shf.l.wrap.b32 	%r1083, %r1081, %r1082, 25;
	shf.l.wrap.b32 	%r1084, %r1082, %r1081, 25;
	mov.b64 	%rd1484, {%r1084, %r1083};
	mov.b64 	{%r1085, %r1086}, %rd1469;
	shf.l.wrap.b32 	%r1087, %r1086, %r1085, 7;
	shf.l.wrap.b32 	%r1088, %r1085, %r1086, 7;
	mov.b64 	%rd1485, {%r1088, %r1087};
	mov.b64 	{%r1089, %r1090}, %rd1450;
	shf.l.wrap.b32 	%r1091, %r1090, %r1089, 9;
	shf.l.wrap.b32 	%r1092, %r1089, %r1090, 9;
	mov.b64 	%rd1486, {%r1092, %r1091};
	mov.b64 	{%r1093, %r1094}, %rd1455;
	shf.l.wrap.b32 	%r1095, %r1094, %r1093, 13;
	shf.l.wrap.b32 	%r1096, %r1093, %r1094, 13;
	mov.b64 	%rd1487, {%r1096, %r1095};
	mov.b64 	{%r1097, %r1098}, %rd1460;
	shf.l.wrap.b32 	%r1099, %r1097, %r1098, 15;
	shf.l.wrap.b32 	%r1100, %r1098, %r1097, 15;
	mov.b64 	%rd1488, {%r1100, %r1099};
	mov.b64 	{%r1101, %r1102}, %rd1465;
	shf.l.wrap.b32 	%r1103, %r1101, %r1102, 21;
	shf.l.wrap.b32 	%r1104, %r1102, %r1101, 21;
	mov.b64 	%rd1489, {%r1104, %r1103};
	mov.b64 	{%r1105, %r1106}, %rd1470;
	shf.l.wrap.b32 	%r1107, %r1105, %r1106, 8;
	shf.l.wrap.b32 	%r1108, %r1106, %r1105, 8;
	mov.b64 	%rd1490, {%r1108, %r1107};
	mov.b64 	{%r1109, %r1110}, %rd1451;
	shf.l.wrap.b32 	%r1111, %r1109, %r1110, 18;
	shf.l.wrap.b32 	%r1112, %r1110, %r1109, 18;
	mov.b64 	%rd1491, {%r1112, %r1111};
	mov.b64 	{%r1113, %r1114}, %rd1456;
	shf.l.wrap.b32 	%r1115, %r1113, %r1114, 2;
	shf.l.wrap.b32 	%r1116, %r1114, %r1113, 2;
	mov.b64 	%rd1492, {%r1116, %r1115};
	mov.b64 	{%r1117, %r1118}, %rd1461;
	shf.l.wrap.b32 	%r1119, %r1118, %r1117, 29;
	shf.l.wrap.b32 	%r1120, %r1117, %r1118, 29;
	mov.b64 	%rd1493, {%r1120, %r1119};
	mov.b64 	{%r1121, %r1122}, %rd1466;
	shf.l.wrap.b32 	%r1123, %r1122, %r1121, 24;
	shf.l.wrap.b32 	%r1124, %r1121, %r1122, 24;
	mov.b64 	%rd1494, {%r1124, %r1123};
	mov.b64 	{%r1125, %r1126}, %rd1471;
	shf.l.wrap.b32 	%r1127, %r1125, %r1126, 14;
	shf.l.wrap.b32 	%r1128, %r1126, %r1125, 14;
	mov.b64 	%rd1495, {%r1128, %r1127};
	not.b64 	%rd1496, %rd1477;
	and.b64  	%rd1497, %rd1483, %rd1496;
	not.b64 	%rd1498, %rd1483;
	and.b64  	%rd1499, %rd1489, %rd1498;
	xor.b64  	%rd1500, %rd1499, %rd1477;
	not.b64 	%rd1501, %rd1489;
	and.b64  	%rd1502, %rd1495, %rd1501;
	xor.b64  	%rd1503, %rd1502, %rd1483;
	not.b64 	%rd1504, %rd1495;
	and.b64  	%rd1505, %rd1447, %rd1504;
	xor.b64  	%rd1506, %rd1505, %rd1489;
	not.b64 	%rd1507, %rd1447;
	and.b64  	%rd1508, %rd1477, %rd1507;
	xor.b64  	%rd1509, %rd1508, %rd1495;
	not.b64 	%rd1510, %rd1480;
	and.b64  	%rd1511, %rd1481, %rd1510;
	xor.b64  	%rd1512, %rd1511, %rd1474;
	not.b64 	%rd1513, %rd1481;
	and.b64  	%rd1514, %rd1487, %rd1513;
	xor.b64  	%rd1515, %rd1514, %rd1480;
	not.b64 	%rd1516, %rd1487;
	and.b64  	%rd1517, %rd1493, %rd1516;
	xor.b64  	%rd1518, %rd1517, %rd1481;
	not.b64 	%rd1519, %rd1493;
	and.b64  	%rd1520, %rd1474, %rd1519;
	xor.b64  	%rd1521, %rd1520, %rd1487;
	not.b64 	%rd1522, %rd1474;
	and.b64  	%rd1523, %rd1480, %rd1522;
	xor.b64  	%rd1524, %rd1523, %rd1493;
	not.b64 	%rd1525, %rd1478;
	and.b64  	%rd1526, %rd1484, %rd1525;
	xor.b64  	%rd1527, %rd1526, %rd1472;
	not.b64 	%rd1528, %rd1484;
	and.b64  	%rd1529, %rd1490, %rd1528;
	xor.b64  	%rd1530, %rd1529, %rd1478;
	not.b64 	%rd1531, %rd1490;
	and.b64  	%rd1532, %rd1491, %rd1531;
	xor.b64  	%rd1533, %rd1532, %rd1484;
	not.b64 	%rd1534, %rd1491;
	and.b64  	%rd1535, %rd1472, %rd1534;
	xor.b64  	%rd1536, %rd1535, %rd1490;
	not.b64 	%rd1537, %rd1472;
	and.b64  	%rd1538, %rd1478, %rd1537;
	xor.b64  	%rd1539, %rd1538, %rd1491;
	not.b64 	%rd1540, %rd1476;
	and.b64  	%rd1541, %rd1482, %rd1540;
	xor.b64  	%rd1542, %rd1541, %rd1475;
	not.b64 	%rd1543, %rd1482;
	and.b64  	%rd1544, %rd1488, %rd1543;
	xor.b64  	%rd1545, %rd1544, %rd1476;
	not.b64 	%rd1546, %rd1488;
	and.b64  	%rd1547, %rd1494, %rd1546;
	xor.b64  	%rd1548, %rd1547, %rd1482;
	not.b64 	%rd1549, %rd1494;
	and.b64  	%rd1550, %rd1475, %rd1549;
	xor.b64  	%rd1551, %rd1550, %rd1488;
	not.b64 	%rd1552, %rd1475;
	and.b64  	%rd1553, %rd1476, %rd1552;
	xor.b64  	%rd1554, %rd1553, %rd1494;
	not.b64 	%rd1555, %rd1479;
	and.b64  	%rd1556, %rd1485, %rd1555;
	xor.b64  	%rd1557, %rd1556, %rd1473;
	not.b64 	%rd1558, %rd1485;
	and.b64  	%rd1559, %rd1486, %rd1558;
	xor.b64  	%rd1560, %rd1559, %rd1479;
	not.b64 	%rd1561, %rd1486;
	and.b64  	%rd1562, %rd1492, %rd1561;
	xor.b64  	%rd1563, %rd1562, %rd1485;
	not.b64 	%rd1564, %rd1492;
	and.b64  	%rd1565, %rd1473, %rd1564;
	xor.b64  	%rd1566, %rd1565, %rd1486;
	not.b64 	%rd1567, %rd1473;
	and.b64  	%rd1568, %rd1479, %rd1567;
	xor.b64  	%rd1569, %rd1568, %rd1492;
	ld.const.u64 	%rd1570, [keccak_round_constants+72];
	xor.b64  	%rd1571, %rd1497, %rd1570;
	xor.b64  	%rd1572, %rd1571, %rd1447;
	xor.b64  	%rd1573, %rd1512, %rd1572;
	xor.b64  	%rd1574, %rd1573, %rd1527;
	xor.b64  	%rd1575, %rd1574, %rd1542;
	xor.b64  	%rd1576, %rd1575, %rd1557;
	xor.b64  	%rd1577, %rd1515, %rd1500;
	xor.b64  	%rd1578, %rd1577, %rd1530;
	xor.b64  	%rd1579, %rd1578, %rd1545;
	xor.b64  	%rd1580, %rd1579, %rd1560;
	xor.b64  	%rd1581, %rd1518, %rd1503;
	xor.b64  	%rd1582, %rd1581, %rd1533;
	xor.b64  	%rd1583, %rd1582, %rd1548;
	xor.b64  	%rd1584, %rd1583, %rd1563;
	xor.b64  	%rd1585, %rd1521, %rd1506;
	xor.b64  	%rd1586, %rd1585, %rd1536;
	xor.b64  	%rd1587, %rd1586, %rd1551;
	xor.b64  	%rd1588, %rd1587, %rd1566;
	xor.b64  	%rd1589, %rd1524, %rd1509;
	xor.b64  	%rd1590, %rd1589, %rd1539;
	xor.b64  	%rd1591, %rd1590, %rd1554;
	xor.b64  	%rd1592, %rd1591, %rd1569;
	mov.b64 	{%r1129, %r1130}, %rd1580;
	shf.l.wrap.b32 	%r1131, %r1129, %r1130, 1;
	shf.l.wrap.b32 	%r1132, %r1130, %r1129, 1;
	mov.b64 	%rd1593, {%r1132, %r1131};
	xor.b64  	%rd1594, %rd1593, %rd1592;
	mov.b64 	{%r1133, %r1134}, %rd1584;
	shf.l.wrap.b32 	%r1135, %r1133, %r1134, 1;
	shf.l.wrap.b32 	%r1136, %r1134, %r1133, 1;
	mov.b64 	%rd1595, {%r1136, %r1135};
	xor.b64  	%rd1596, %rd1595, %rd1576;
	mov.b64 	{%r1137, %r1138}, %rd1588;
	shf.l.wrap.b32 	%r1139, %r1137, %r1138, 1;
	shf.l.wrap.b32 	%r1140, %r1138, %r1137, 1;
	mov.b64 	%rd1597, {%r1140, %r1139};
	xor.b64  	%rd1598, %rd1597, %rd1580;
	mov.b64 	{%r1141, %r1142}, %rd1592;
	shf.l.wrap.b32 	%r1143, %r1141, %r1142, 1;
	shf.l.wrap.b32 	%r1144, %r1142, %r1141, 1;
	mov.b64 	%rd1599, {%r1144, %r1143};
	xor.b64  	%rd1600, %rd1599, %rd1584;
	mov.b64 	{%r1145, %r1146}, %rd1576;
	shf.l.wrap.b32 	%r1147, %r1145, %r1146, 1;
	shf.l.wrap.b32 	%r1148, %r1146, %r1145, 1;
	mov.b64 	%rd1601, {%r1148, %r1147};
	xor.b64  	%rd1602, %rd1601, %rd1588;
	xor.b64  	%rd1603, %rd1572, %rd1594;
	xor.b64  	%rd1604, %rd1512, %rd1594;
	xor.b64  	%rd1605, %rd1527, %rd1594;
	xor.b64  	%rd1606, %rd1542, %rd1594;
	xor.b64  	%rd1607, %rd1557, %rd1594;
	xor.b64  	%rd1608, %rd1500, %rd1596;
	xor.b64  	%rd1609, %rd1515, %rd1596;
	xor.b64  	%rd1610, %rd1530, %rd1596;
	xor.b64  	%rd1611, %rd1545, %rd1596;
	xor.b64  	%rd1612, %rd1560, %rd1596;
	xor.b64  	%rd1613, %rd1503, %rd1598;
	xor.b64  	%rd1614, %rd1518, %rd1598;
	xor.b64  	%rd1615, %rd1533, %rd1598;
	xor.b64  	%rd1616, %rd1548, %rd1598;
	xor.b64  	%rd1617, %rd1563, %rd1598;
	xor.b64  	%rd1618, %rd1506, %rd1600;
	xor.b64  	%rd1619, %rd1521, %rd1600;
	xor.b64  	%rd1620, %rd1536, %rd1600;
	xor.b64  	%rd1621, %rd1551, %rd1600;
	xor.b64  	%rd1622, %rd1566, %rd1600;
	xor.b64  	%rd1623, %rd1509, %rd1602;
	xor.b64  	%rd1624, %rd1524, %rd1602;
	xor.b64  	%rd1625, %rd1539, %rd1602;
	xor.b64  	%rd1626, %rd1554, %rd1602;
	xor.b64  	%rd1627, %rd1569, %rd1602;
	mov.b64 	{%r1149, %r1150}, %rd1608;
	shf.l.wrap.b32 	%r1151, %r1149, %r1150, 1;
	shf.l.wrap.b32 	%r1152, %r1150, %r1149, 1;
	mov.b64 	%rd1628, {%r1152, %r1151};
	mov.b64 	{%r1153, %r1154}, %rd1613;
	shf.l.wrap.b32 	%r1155, %r1154, %r1153, 30;
	shf.l.wrap.b32 	%r1156, %r1153, %r1154, 30;
	mov.b64 	%rd1629, {%r1156, %r1155};
	mov.b64 	{%r1157, %r1158}, %rd1618;
	shf.l.wrap.b32 	%r1159, %r1157, %r1158, 28;
	shf.l.wrap.b32 	%r1160, %r1158, %r1157, 28;
	mov.b64 	%rd1630, {%r1160, %r1159};
	mov.b64 	{%r1161, %r1162}, %rd1623;
	shf.l.wrap.b32 	%r1163, %r1161, %r1162, 27;
	shf.l.wrap.b32 	%r1164, %r1162, %r1161, 27;
	mov.b64 	%rd1631, {%r1164, %r1163};
	mov.b64 	{%r1165, %r1166}, %rd1604;
	shf.l.wrap.b32 	%r1167, %r1166, %r1165, 4;
	shf.l.wrap.b32 	%r1168, %r1165, %r1166, 4;
	mov.b64 	%rd1632, {%r1168, %r1167};
	mov.b64 	{%r1169, %r1170}, %rd1609;
	shf.l.wrap.b32 	%r1171, %r1170, %r1169, 12;
	shf.l.wrap.b32 	%r1172, %r1169, %r1170, 12;
	mov.b64 	%rd1633, {%r1172, %r1171};
	mov.b64 	{%r1173, %r1174}, %rd1614;
	shf.l.wrap.b32 	%r1175, %r1173, %r1174, 6;
	shf.l.wrap.b32 	%r1176, %r1174, %r1173, 6;
	mov.b64 	%rd1634, {%r1176, %r1175};
	mov.b64 	{%r1177, %r1178}, %rd1619;
	shf.l.wrap.b32 	%r1179, %r1178, %r1177, 23;
	shf.l.wrap.b32 	%r1180, %r1177, %r1178, 23;
	mov.b64 	%rd1635, {%r1180, %r1179};
	mov.b64 	{%r1181, %r1182}, %rd1624;
	shf.l.wrap.b32 	%r1183, %r1181, %r1182, 20;
	shf.l.wrap.b32 	%r1184, %r1182, %r1181, 20;
	mov.b64 	%rd1636, {%r1184, %r1183};
	mov.b64 	{%r1185, %r1186}, %rd1605;
	shf.l.wrap.b32 	%r1187, %r1185, %r1186, 3;
	shf.l.wrap.b32 	%r1188, %r1186, %r1185, 3;
	mov.b64 	%rd1637, {%r1188, %r1187};
	mov.b64 	{%r1189, %r1190}, %rd1610;
	shf.l.wrap.b32 	%r1191, %r1189, %r1190, 10;
	shf.l.wrap.b32 	%r1192, %r1190, %r1189, 10;
	mov.b64 	%rd1638, {%r1192, %r1191};
	mov.b64 	{%r1193, %r1194}, %rd1615;
	shf.l.wrap.b32 	%r1195, %r1194, %r1193, 11;
	shf.l.wrap.b32 	%r1196, %r1193, %r1194, 11;
	mov.b64 	%rd1639, {%r1196, %r1195};
	mov.b64 	{%r1197, %r1198}, %rd1620;
	shf.l.wrap.b32 	%r1199, %r1197, %r1198, 25;
	shf.l.wrap.b32 	%r1200, %r1198, %r1197, 25;
	mov.b64 	%rd1640, {%r1200, %r1199};
	mov.b64 	{%r1201, %r1202}, %rd1625;
	shf.l.wrap.b32 	%r1203, %r1202, %r1201, 7;
	shf.l.wrap.b32 	%r1204, %r1201, %r1202, 7;
	mov.b64 	%rd1641, {%r1204, %r1203};
	mov.b64 	{%r1205, %r1206}, %rd1606;
	shf.l.wrap.b32 	%r1207, %r1206, %r1205, 9;
	shf.l.wrap.b32 	%r1208, %r1205, %r1206, 9;
	mov.b64 	%rd1642, {%r1208, %r1207};
	mov.b64 	{%r1209, %r1210}, %rd1611;
	shf.l.wrap.b32 	%r1211, %r1210, %r1209, 13;
	shf.l.wrap.b32 	%r1212, %r1209, %r1210, 13;
	mov.b64 	%rd1643, {%r1212, %r1211};
	mov.b64 	{%r1213, %r1214}, %rd1616;
	shf.l.wrap.b32 	%r1215, %r1213, %r1214, 15;
	shf.l.wrap.b32 	%r1216, %r1214, %r1213, 15;
	mov.b64 	%rd1644, {%r1216, %r1215};
	mov.b64 	{%r1217, %r1218}, %rd1621;
	shf.l.wrap.b32 	%r1219, %r1217, %r1218, 21;
	shf.l.wrap.b32 	%r1220, %r1218, %r1217, 21;
	mov.b64 	%rd1645, {%r1220, %r1219};
	mov.b64 	{%r1221, %r1222}, %rd1626;
	shf.l.wrap.b32 	%r1223, %r1221, %r1222, 8;
	shf.l.wrap.b32 	%r1224, %r1222, %r1221, 8;
	mov.b64 	%rd1646, {%r1224, %r1223};
	mov.b64 	{%r1225, %r1226}, %rd1607;
	shf.l.wrap.b32 	%r1227, %r1225, %r1226, 18;
	shf.l.wrap.b32 	%r1228, %r1226, %r1225, 18;
	mov.b64 	%rd1647, {%r1228, %r1227};
	mov.b64 	{%r1229, %r1230}, %rd1612;
	shf.l.wrap.b32 	%r1231, %r1229, %r1230, 2;
	shf.l.wrap.b32 	%r1232, %r1230, %r1229, 2;
	mov.b64 	%rd1648, {%r1232, %r1231};
	mov.b64 	{%r1233, %r1234}, %rd1617;
	shf.l.wrap.b32 	%r1235, %r1234, %r1233, 29;
	shf.l.wrap.b32 	%r1236, %r1233, %r1234, 29;
	mov.b64 	%rd1649, {%r1236, %r1235};
	mov.b64 	{%r1237, %r1238}, %rd1622;
	shf.l.wrap.b32 	%r1239, %r1238, %r1237, 24;
	shf.l.wrap.b32 	%r1240, %r1237, %r1238, 24;
	mov.b64 	%rd1650, {%r1240, %r1239};
	mov.b64 	{%r1241, %r1242}, %rd1627;
	shf.l.wrap.b32 	%r1243, %r1241, %r1242, 14;
	shf.l.wrap.b32 	%r1244, %r1242, %r1241, 14;
	mov.b64 	%rd1651, {%r1244, %r1243};
	not.b64 	%rd1652, %rd1633;
	and.b64  	%rd1653, %rd1639, %rd1652;
	not.b64 	%rd1654, %rd1639;
	and.b64  	%rd1655, %rd1645, %rd1654;
	xor.b64  	%rd1656, %rd1655, %rd1633;
	not.b64 	%rd1657, %rd1645;
	and.b64  	%rd1658, %rd1651, %rd1657;
	xor.b64  	%rd1659, %rd1658, %rd1639;
	not.b64 	%rd1660, %rd1651;
	and.b64  	%rd1661, %rd1603, %rd1660;
	xor.b64  	%rd1662, %rd1661, %rd1645;
	not.b64 	%rd1663, %rd1603;
	and.b64  	%rd1664, %rd1633, %rd1663;
	xor.b64  	%rd1665, %rd1664, %rd1651;
	not.b64 	%rd1666, %rd1636;
	and.b64  	%rd1667, %rd1637, %rd1666;
	xor.b64  	%rd1668, %rd1667, %rd1630;
	not.b64 	%rd1669, %rd1637;
	and.b64  	%rd1670, %rd1643, %rd1669;
	xor.b64  	%rd1671, %rd1670, %rd1636;
	not.b64 	%rd1672, %rd1643;
	and.b64  	%rd1673, %rd1649, %rd1672;
	xor.b64  	%rd1674, %rd1673, %rd1637;
	not.b64 	%rd1675, %rd1649;
	and.b64  	%rd1676, %rd1630, %rd1675;
	xor.b64  	%rd1677, %rd1676, %rd1643;
	not.b64 	%rd1678, %rd1630;
	and.b64  	%rd1679, %rd1636, %rd1678;
	xor.b64  	%rd1680, %rd1679, %rd1649;
	not.b64 	%rd1681, %rd1634;
	and.b64  	%rd1682, %rd1640, %rd1681;
	xor.b64  	%rd1683, %rd1682, %rd1628;
	not.b64 	%rd1684, %rd1640;
	and.b64  	%rd1685, %rd1646, %rd1684;
	xor.b64  	%rd1686, %rd1685, %rd1634;
	not.b64 	%rd1687, %rd1646;
	and.b64  	%rd1688, %rd1647, %rd1687;
	xor.b64  	%rd1689, %rd1688, %rd1640;
	not.b64 	%rd1690, %rd1647;
	and.b64  	%rd1691, %rd1628, %rd1690;
	xor.b64  	%rd1692, %rd1691, %rd1646;
	not.b64 	%rd1693, %rd1628;
	and.b64  	%rd1694, %rd1634, %rd1693;
	xor.b64  	%rd1695, %rd1694, %rd1647;
	not.b64 	%rd1696, %rd1632;
	and.b64  	%rd1697, %rd1638, %rd1696;
	xor.b64  	%rd1698, %rd1697, %rd1631;
	not.b64 	%rd1699, %rd1638;
	and.b64  	%rd1700, %rd1644, %rd1699;
	xor.b64  	%rd1701, %rd1700, %rd1632;
	not.b64 	%rd1702, %rd1644;
	and.b64  	%rd1703, %rd1650, %rd1702;
	xor.b64  	%rd1704, %rd1703, %rd1638;
	not.b64 	%rd1705, %rd1650;
	and.b64  	%rd1706, %rd1631, %rd1705;
	xor.b64  	%rd1707, %rd1706, %rd1644;
	not.b64 	%rd1708, %rd1631;
	and.b64  	%rd1709, %rd1632, %rd1708;
	xor.b64  	%rd1710, %rd1709, %rd1650;
	not.b64 	%rd1711, %rd1635;
	and.b64  	%rd1712, %rd1641, %rd1711;
	xor.b64  	%rd1713, %rd1712, %rd1629;
	not.b64 	%rd1714, %rd1641;
	and.b64  	%rd1715, %rd1642, %rd1714;
	xor.b64  	%rd1716, %rd1715, %rd1635;
	not.b64 	%rd1717, %rd1642;
	and.b64  	%rd1718, %rd1648, %rd1717;
	xor.b64  	%rd1719, %rd1718, %rd1641;
	not.b64 	%rd1720, %rd1648;
	and.b64  	%rd1721, %rd1629, %rd1720;
	xor.b64  	%rd1722, %rd1721, %rd1642;
	not.b64 	%rd1723, %rd1629;
	and.b64  	%rd1724, %rd1635, %rd1723;
	xor.b64  	%rd1725, %rd1724, %rd1648;
	ld.const.u64 	%rd1726, [keccak_round_constants+80];
	xor.b64  	%rd1727, %rd1653, %rd1726;
	xor.b64  	%rd1728, %rd1727, %rd1603;
	xor.b64  	%rd1729, %rd1668, %rd1728;
	xor.b64  	%rd1730, %rd1729, %rd1683;
	xor.b64  	%rd1731, %rd1730, %rd1698;
	xor.b64  	%rd1732, %rd1731, %rd1713;
	xor.b64  	%rd1733, %rd1671, %rd1656;
	xor.b64  	%rd1734, %rd1733, %rd1686;
	xor.b64  	%rd1735, %rd1734, %rd1701;
	xor.b64  	%rd1736, %rd1735, %rd1716;
	xor.b64  	%rd1737, %rd1674, %rd1659;
	xor.b64  	%rd1738, %rd1737, %rd1689;
	xor.b64  	%rd1739, %rd1738, %rd1704;
	xor.b64  	%rd1740, %rd1739, %rd1719;
	xor.b64  	%rd1741, %rd1677, %rd1662;
	xor.b64  	%rd1742, %rd1741, %rd1692;
	xor.b64  	%rd1743, %rd1742, %rd1707;
	xor.b64  	%rd1744, %rd1743, %rd1722;
	xor.b64  	%rd1745, %rd1680, %rd1665;
	xor.b64  	%rd1746, %rd1745, %rd1695;
	xor.b64  	%rd1747, %rd1746, %rd1710;
	xor.b64  	%rd1748, %rd1747, %rd1725;
	mov.b64 	{%r1245, %r1246}, %rd1736;
	shf.l.wrap.b32 	%r1247, %r1245, %r1246, 1;
	shf.l.wrap.b32 	%r1248, %r1246, %r1245, 1;
	mov.b64 	%rd1749, {%r1248, %r1247};
	xor.b64  	%rd1750, %rd1749, %rd1748;
	mov.b64 	{%r1249, %r1250}, %rd1740;
	shf.l.wrap.b32 	%r1251, %r1249, %r1250, 1;
	shf.l.wrap.b32 	%r1252, %r1250, %r1249, 1;
	mov.b64 	%rd1751, {%r1252, %r1251};
	xor.b64  	%rd1752, %rd1751, %rd1732;
	mov.b64 	{%r1253, %r1254}, %rd1744;
	shf.l.wrap.b32 	%r1255, %r1253, %r1254, 1;
	shf.l.wrap.b32 	%r1256, %r1254, %r1253, 1;
	mov.b64 	%rd1753, {%r1256, %r1255};
	xor.b64  	%rd1754, %rd1753, %rd1736;
	mov.b64 	{%r1257, %r1258}, %rd1748;
	shf.l.wrap.b32 	%r1259, %r1257, %r1258, 1;
	shf.l.wrap.b32 	%r1260, %r1258, %r1257, 1;
	mov.b64 	%rd1755, {%r1260, %r1259};
	xor.b64  	%rd1756, %rd1755, %rd1740;
	mov.b64 	{%r1261, %r1262}, %rd1732;
	shf.l.wrap.b32 	%r1263, %r1261, %r1262, 1;
	shf.l.wrap.b32 	%r1264, %r1262, %r1261, 1;
	mov.b64 	%rd1757, {%r1264, %r1263};
	xor.b64  	%rd1758, %rd1757, %rd1744;
	xor.b64  	%rd1759, %rd1728, %rd1750;
	xor.b64  	%rd1760, %rd1668, %rd1750;
	xor.b64  	%rd1761, %rd1683, %rd1750;
	xor.b64  	%rd1762, %rd1698, %rd1750;
	xor.b64  	%rd1763, %rd1713, %rd1750;
	xor.b64  	%rd1764, %rd1656, %rd1752;
	xor.b64  	%rd1765, %rd1671, %rd1752;
	xor.b64  	%rd1766, %rd1686, %rd1752;
	xor.b64  	%rd1767, %rd1701, %rd1752;
	xor.b64  	%rd1768, %rd1716, %rd1752;
	xor.b64  	%rd1769, %rd1659, %rd1754;
	xor.b64  	%rd1770, %rd1674, %rd1754;
	xor.b64  	%rd1771, %rd1689, %rd1754;
	xor.b64  	%rd1772, %rd1704, %rd1754;
	xor.b64  	%rd1773, %rd1719, %rd1754;
	xor.b64  	%rd1774, %rd1662, %rd1756;
	xor.b64  	%rd1775, %rd1677, %rd1756;
	xor.b64  	%rd1776, %rd1692, %rd1756;
	xor.b64  	%rd1777, %rd1707, %rd1756;
	xor.b64  	%rd1778, %rd1722, %rd1756;
	xor.b64  	%rd1779, %rd1665, %rd1758;
	xor.b64  	%rd1780, %rd1680, %rd1758;
	xor.b64  	%rd1781, %rd1695, %rd1758;
	xor.b64  	%rd1782, %rd1710, %rd1758;
	xor.b64  	%rd1783, %rd1725, %rd1758;
	mov.b64 	{%r1265, %r1266}, %rd1764;
	shf.l.wrap.b32 	%r1267, %r1265, %r1266, 1;
	shf.l.wrap.b32 	%r1268, %r1266, %r1265, 1;
	mov.b64 	%rd1784, {%r1268, %r1267};
	mov.b64 	{%r1269, %r1270}, %rd1769;
	shf.l.wrap.b32 	%r1271, %r1270, %r1269, 30;
	shf.l.wrap.b32 	%r1272, %r1269, %r1270, 30;
	mov.b64 	%rd1785, {%r1272, %r1271};
	mov.b64 	{%r1273, %r1274}, %rd1774;
	shf.l.wrap.b32 	%r1275, %r1273, %r1274, 28;
	shf.l.wrap.b32 	%r1276, %r1274, %r1273, 28;
	mov.b64 	%rd1786, {%r1276, %r1275};
	mov.b64 	{%r1277, %r1278}, %rd1779;
	shf.l.wrap.b32 	%r1279, %r1277, %r1278, 27;
	shf.l.wrap.b32 	%r1280, %r1278, %r1277, 27;
	mov.b64 	%rd1787, {%r1280, %r1279};
	mov.b64 	{%r1281, %r1282}, %rd1760;
	shf.l.wrap.b32 	%r1283, %r1282, %r1281, 4;
	shf.l.wrap.b32 	%r1284, %r1281, %r1282, 4;
	mov.b64 	%rd1788, {%r1284, %r1283};
	mov.b64 	{%r1285, %r1286}, %rd1765;
	shf.l.wrap.b32 	%r1287, %r1286, %r1285, 12;
	shf.l.wrap.b32 	%r1288, %r1285, %r1286, 12;
	mov.b64 	%rd1789, {%r1288, %r1287};
	mov.b64 	{%r1289, %r1290}, %rd1770;
	shf.l.wrap.b32 	%r1291, %r1289, %r1290, 6;
	shf.l.wrap.b32 	%r1292, %r1290, %r1289, 6;
	mov.b64 	%rd1790, {%r1292, %r1291};
	mov.b64 	{%r1293, %r1294}, %rd1775;
	shf.l.wrap.b32 	%r1295, %r1294, %r1293, 23;
	shf.l.wrap.b32 	%r1296, %r1293, %r1294, 23;
	mov.b64 	%rd1791, {%r1296, %r1295};
	mov.b64 	{%r1297, %r1298}, %rd1780;
	shf.l.wrap.b32 	%r1299, %r1297, %r1298, 20;
	shf.l.wrap.b32 	%r1300, %r1298, %r1297, 20;
	mov.b64 	%rd1792, {%r1300, %r1299};
	mov.b64 	{%r1301, %r1302}, %rd1761;
	shf.l.wrap.b32 	%r1303, %r1301, %r1302, 3;
	shf.l.wrap.b32 	%r1304, %r1302, %r1301, 3;
	mov.b64 	%rd1793, {%r1304, %r1303};
	mov.b64 	{%r1305, %r1306}, %rd1766;
	shf.l.wrap.b32 	%r1307, %r1305, %r1306, 10;
	shf.l.wrap.b32 	%r1308, %r1306, %r1305, 10;
	mov.b64 	%rd1794, {%r1308, %r1307};
	mov.b64 	{%r1309, %r1310}, %rd1771;
	shf.l.wrap.b32 	%r1311, %r1310, %r1309, 11;
	shf.l.wrap.b32 	%r1312, %r1309, %r1310, 11;
	mov.b64 	%rd1795, {%r1312, %r1311};
	mov.b64 	{%r1313, %r1314}, %rd1776;
	shf.l.wrap.b32 	%r1315, %r1313, %r1314, 25;
	shf.l.wrap.b32 	%r1316, %r1314, %r1313, 25;
	mov.b64 	%rd1796, {%r1316, %r1315};
	mov.b64 	{%r1317, %r1318}, %rd1781;
	shf.l.wrap.b32 	%r1319, %r1318, %r1317, 7;
	shf.l.wrap.b32 	%r1320, %r1317, %r1318, 7;
	mov.b64 	%rd1797, {%r1320, %r1319};
	mov.b64 	{%r1321, %r1322}, %rd1762;
	shf.l.wrap.b32 	%r1323, %r1322, %r1321, 9;
	shf.l.wrap.b32 	%r1324, %r1321, %r1322, 9;
	mov.b64 	%rd1798, {%r1324, %r1323};
	mov.b64 	{%r1325, %r1326}, %rd1767;
	shf.l.wrap.b32 	%r1327, %r1326, %r1325, 13;
	shf.l.wrap.b32 	%r1328, %r1325, %r1326, 13;
	mov.b64 	%rd1799, {%r1328, %r1327};
	mov.b64 	{%r1329, %r1330}, %rd1772;
	shf.l.wrap.b32 	%r1331, %r1329, %r1330, 15;
	shf.l.wrap.b32 	%r1332, %r1330, %r1329, 15;
	mov.b64 	%rd1800, {%r1332, %r1331};
	mov.b64 	{%r1333, %r1334}, %rd1777;
	shf.l.wrap.b32 	%r1335, %r1333, %r1334, 21;
	shf.l.wrap.b32 	%r1336, %r1334, %r1333, 21;
	mov.b64 	%rd1801, {%r1336, %r1335};
	mov.b64 	{%r1337, %r1338}, %rd1782;
	shf.l.wrap.b32 	%r1339, %r1337, %r1338, 8;
	shf.l.wrap.b32 	%r1340, %r1338, %r1337, 8;
	mov.b64 	%rd1802, {%r1340, %r1339};
	mov.b64 	{%r1341, %r1342}, %rd1763;
	shf.l.wrap.b32 	%r1343, %r1341, %r1342, 18;
	shf.l.wrap.b32 	%r1344, %r1342, %r1341, 18;
	mov.b64 	%rd1803, {%r1344, %r1343};
	mov.b64 	{%r1345, %r1346}, %rd1768;
	shf.l.wrap.b32 	%r1347, %r1345, %r1346, 2;
	shf.l.wrap.b32 	%r1348, %r1346, %r1345, 2;
	mov.b64 	%rd1804, {%r1348, %r1347};
	mov.b64 	{%r1349, %r1350}, %rd1773;
	shf.l.wrap.b32 	%r1351, %r1350, %r1349, 29;
	shf.l.wrap.b32 	%r1352, %r1349, %r1350, 29;
	mov.b64 	%rd1805, {%r1352, %r1351};
	mov.b64 	{%r1353, %r1354}, %rd1778;
	shf.l.wrap.b32 	%r1355, %r1354, %r1353, 24;
	shf.l.wrap.b32 	%r1356, %r1353, %r1354, 24;
	mov.b64 	%rd1806, {%r1356, %r1355};
	mov.b64 	{%r1357, %r1358}, %rd1783;
	shf.l.wrap.b32 	%r1359, %r1357, %r1358, 14;
	shf.l.wrap.b32 	%r1360, %r1358, %r1357, 14;
	mov.b64 	%rd1807, {%r1360, %r1359};
	not.b64 	%rd1808, %rd1789;
	and.b64  	%rd1809, %rd1795, %rd1808;
	not.b64 	%rd1810, %rd1795;
	and.b64  	%rd1811, %rd1801, %rd1810;
	xor.b64  	%rd1812, %rd1811, %rd1789;
	not.b64 	%rd1813, %rd1801;
	and.b64  	%rd1814, %rd1807, %rd1813;
	xor.b64  	%rd1815, %rd1814, %rd1795;
	not.b64 	%rd1816, %rd1807;
	and.b64  	%rd1817, %rd1759, %rd1816;
	xor.b64  	%rd1818, %rd1817, %rd1801;
	not.b64 	%rd1819, %rd1759;
	and.b64  	%rd1820, %rd1789, %rd1819;
	xor.b64  	%rd1821, %rd1820, %rd1807;
	not.b64 	%rd1822, %rd1792;
	and.b64  	%rd1823, %rd1793, %rd1822;
	xor.b64  	%rd1824, %rd1823, %rd1786;
	not.b64 	%rd1825, %rd1793;
	and.b64  	%rd1826, %rd1799, %rd1825;
	xor.b64  	%rd1827, %rd1826, %rd1792;
	not.b64 	%rd1828, %rd1799;
	and.b64  	%rd1829, %rd1805, %rd1828;
	xor.b64  	%rd1830, %rd1829, %rd1793;
	not.b64 	%rd1831, %rd1805;
	and.b64  	%rd1832, %rd1786, %rd1831;
	xor.b64  	%rd1833, %rd1832, %rd1799;
	not.b64 	%rd1834, %rd1786;
	and.b64  	%rd1835, %rd1792, %rd1834;
	xor.b64  	%rd1836, %rd1835, %rd1805;
	not.b64 	%rd1837, %rd1790;
	and.b64  	%rd1838, %rd1796, %rd1837;
	xor.b64  	%rd1839, %rd1838, %rd1784;
	not.b64 	%rd1840, %rd1796;
	and.b64  	%rd1841, %rd1802, %rd1840;
	xor.b64  	%rd1842, %rd1841, %rd1790;
	not.b64 	%rd1843, %rd1802;
	and.b64  	%rd1844, %rd1803, %rd1843;
	xor.b64  	%rd1845, %rd1844, %rd1796;
	not.b64 	%rd1846, %rd1803;
	and.b64  	%rd1847, %rd1784, %rd1846;
	xor.b64  	%rd1848, %rd1847, %rd1802;
	not.b64 	%rd1849, %rd1784;
	and.b64  	%rd1850, %rd1790, %rd1849;
	xor.b64  	%rd1851, %rd1850, %rd1803;
	not.b64 	%rd1852, %rd1788;
	and.b64  	%rd1853, %rd1794, %rd1852;
	xor.b64  	%rd1854, %rd1853, %rd1787;
	not.b64 	%rd1855, %rd1794;
	and.b64  	%rd1856, %rd1800, %rd1855;
	xor.b64  	%rd1857, %rd1856, %rd1788;
	not.b64 	%rd1858, %rd1800;
	and.b64  	%rd1859, %rd1806, %rd1858;
	xor.b64  	%rd1860, %rd1859, %rd1794;
	not.b64 	%rd1861, %rd1806;
	and.b64  	%rd1862, %rd1787, %rd1861;
	xor.b64  	%rd1863, %rd1862, %rd1800;
	not.b64 	%rd1864, %rd1787;
	and.b64  	%rd1865, %rd1788, %rd1864;
	xor.b64  	%rd1866, %rd1865, %rd1806;
	not.b64 	%rd1867, %rd1791;
	and.b64  	%rd1868, %rd1797, %rd1867;
	xor.b64  	%rd1869, %rd1868, %rd1785;
	not.b64 	%rd1870, %rd1797;
	and.b64  	%rd1871, %rd1798, %rd1870;
	xor.b64  	%rd1872, %rd1871, %rd1791;
	not.b64 	%rd1873, %rd1798;
	and.b64  	%rd1874, %rd1804, %rd1873;
	xor.b64  	%rd1875, %rd1874, %rd1797;
	not.b64 	%rd1876, %rd1804;
	and.b64  	%rd1877, %rd1785, %rd1876;
	xor.b64  	%rd1878, %rd1877, %rd1798;
	not.b64 	%rd1879, %rd1785;
	and.b64  	%rd1880, %rd1791, %rd1879;
	xor.b64  	%rd1881, %rd1880, %rd1804;
	ld.const.u64 	%rd1882, [keccak_round_constants+88];
	xor.b64  	%rd1883, %rd1809, %rd1882;
	xor.b64  	%rd1884, %rd1883, %rd1759;
	xor.b64  	%rd1885, %rd1824, %rd1884;
	xor.b64  	%rd1886, %rd1885, %rd1839;
	xor.b64  	%rd1887, %rd1886, %rd1854;
	xor.b64  	%rd1888, %rd1887, %rd1869;
	xor.b64  	%rd1889, %rd1827, %rd1812;
	xor.b64  	%rd1890, %rd1889, %rd1842;
	xor.b64  	%rd1891, %rd1890, %rd1857;
	xor.b64  	%rd1892, %rd1891, %rd1872;
	xor.b64  	%rd1893, %rd1830, %rd1815;
	xor.b64  	%rd1894, %rd1893, %rd1845;
	xor.b64  	%rd1895, %rd1894, %rd1860;
	xor.b64  	%rd1896, %rd1895, %rd1875;
	xor.b64  	%rd1897, %rd1833, %rd1818;
	xor.b64  	%rd1898, %rd1897, %rd1848;
	xor.b64  	%rd1899, %rd1898, %rd1863;
	xor.b64  	%rd1900, %rd1899, %rd1878;
	xor.b64  	%rd1901, %rd1836, %rd1821;
	xor.b64  	%rd1902, %rd1901, %rd1851;
	xor.b64  	%rd1903, %rd1902, %rd1866;
	xor.b64  	%rd1904, %rd1903, %rd1881;
	mov.b64 	{%r1361, %r1362}, %rd1892;
	shf.l.wrap.b32 	%r1363, %r1361, %r1362, 1;
	shf.l.wrap.b32 	%r1364, %r1362, %r1361, 1;
	mov.b64 	%rd1905, {%r1364, %r1363};
	xor.b64  	%rd1906, %rd1905, %rd1904;
	mov.b64 	{%r1365, %r1366}, %rd1896;
	shf.l.wrap.b32 	%r1367, %r1365, %r1366, 1;
	shf.l.wrap.b32 	%r1368, %r1366, %r1365, 1;
	mov.b64 	%rd1907, {%r1368, %r1367};
	xor.b64  	%rd1908, %rd1907, %rd1888;
	mov.b64 	{%r1369, %r1370}, %rd1900;
	shf.l.wrap.b32 	%r1371, %r1369, %r1370, 1;
	shf.l.wrap.b32 	%r1372, %r1370, %r1369, 1;
	mov.b64 	%rd1909, {%r1372, %r1371};
	xor.b64  	%rd1910, %rd1909, %rd1892;
	mov.b64 	{%r1373, %r1374}, %rd1904;
	shf.l.wrap.b32 	%r1375, %r1373, %r1374, 1;
	shf.l.wrap.b32 	%r1376, %r1374, %r1373, 1;
	mov.b64 	%rd1911, {%r1376, %r1375};
	xor.b64  	%rd1912, %rd1911, %rd1896;
	mov.b64 	{%r1377, %r1378}, %rd1888;
	shf.l.wrap.b32 	%r1379, %r1377, %r1378, 1;
	shf.l.wrap.b32 	%r1380, %r1378, %r1377, 1;
	mov.b64 	%rd1913, {%r1380, %r1379};
	xor.b64  	%rd1914, %rd1913, %rd1900;
	xor.b64  	%rd1915, %rd1884, %rd1906;
	xor.b64  	%rd1916, %rd1824, %rd1906;
	xor.b64  	%rd1917, %rd1839, %rd1906;
	xor.b64  	%rd1918, %rd1854, %rd1906;
	xor.b64  	%rd1919, %rd1869, %rd1906;
	xor.b64  	%rd1920, %rd1812, %rd1908;
	xor.b64  	%rd1921, %rd1827, %rd1908;
	xor.b64  	%rd1922, %rd1842, %rd1908;
	xor.b64  	%rd1923, %rd1857, %rd1908;
	xor.b64  	%rd1924, %rd1872, %rd1908;
	xor.b64  	%rd1925, %rd1815, %rd1910;
	xor.b64  	%rd1926, %rd1830, %rd1910;
	xor.b64  	%rd1927, %rd1845, %rd1910;
	xor.b64  	%rd1928, %rd1860, %rd1910;
	xor.b64  	%rd1929, %rd1875, %rd1910;
	xor.b64  	%rd1930, %rd1818, %rd1912;
	xor.b64  	%rd1931, %rd1833, %rd1912;
	xor.b64  	%rd1932, %rd1848, %rd1912;
	xor.b64  	%rd1933, %rd1863, %rd1912;
	xor.b64  	%rd1934, %rd1878, %rd1912;
	xor.b64  	%rd1935, %rd1821, %rd1914;
	xor.b64  	%rd1936, %rd1836, %rd1914;
	xor.b64  	%rd1937, %rd1851, %rd1914;
	xor.b64  	%rd1938, %rd1866, %rd1914;
	xor.b64  	%rd1939, %rd1881, %rd1914;
	mov.b64 	{%r1381, %r1382}, %rd1920;
	shf.l.wrap.b32 	%r1383, %r1381, %r1382, 1;
	shf.l.wrap.b32 	%r1384, %r1382, %r1381, 1;
	mov.b64 	%rd1940, {%r1384, %r1383};
	mov.b64 	{%r1385, %r1386}, %rd1925;
	shf.l.wrap.b32 	%r1387, %r1386, %r1385, 30;
	shf.l.wrap.b32 	%r1388, %r1385, %r1386, 30;
	mov.b64 	%rd1941, {%r1388, %r1387};
	mov.b64 	{%r1389, %r1390}, %rd1930;
	shf.l.wrap.b32 	%r1391, %r1389, %r1390, 28;
	shf.l.wrap.b32 	%r1392, %r1390, %r1389, 28;
	mov.b64 	%rd1942, {%r1392, %r1391};
	mov.b64 	{%r1393, %r1394}, %rd1935;
	shf.l.wrap.b32 	%r1395, %r1393, %r1394, 27;
	shf.l.wrap.b32 	%r1396, %r1394, %r1393, 27;
	mov.b64 	%rd1943, {%r1396, %r1395};
	mov.b64 	{%r1397, %r1398}, %rd1916;
	shf.l.wrap.b32 	%r1399, %r1398, %r1397, 4;
	shf.l.wrap.b32 	%r1400, %r1397, %r1398, 4;
	mov.b64 	%rd1944, {%r1400, %r1399};
	mov.b64 	{%r1401, %r1402}, %rd1921;
	shf.l.wrap.b32 	%r1403, %r1402, %r1401, 12;
	shf.l.wrap.b32 	%r1404, %r1401, %r1402, 12;
	mov.b64 	%rd1945, {%r1404, %r1403};
	mov.b64 	{%r1405, %r1406}, %rd1926;
	shf.l.wrap.b32 	%r1407, %r1405, %r1406, 6;
	shf.l.wrap.b32 	%r1408, %r1406, %r1405, 6;
	mov.b64 	%rd1946, {%r1408, %r1407};
	mov.b64 	{%r1409, %r1410}, %rd1931;
	shf.l.wrap.b32 	%r1411, %r1410, %r1409, 23;
	shf.l.wrap.b32 	%r1412, %r1409, %r1410, 23;
	mov.b64 	%rd1947, {%r1412, %r1411};
	mov.b64 	{%r1413, %r1414}, %rd1936;
	shf.l.wrap.b32 	%r1415, %r1413, %r1414, 20;
	shf.l.wrap.b32 	%r1416, %r1414, %r1413, 20;
	mov.b64 	%rd1948, {%r1416, %r1415};
	mov.b64 	{%r1417, %r1418}, %rd1917;
	shf.l.wrap.b32 	%r1419, %r1417, %r1418, 3;
	shf.l.wrap.b32 	%r1420, %r1418, %r1417, 3;
	mov.b64 	%rd1949, {%r1420, %r1419};
	mov.b64 	{%r1421, %r1422}, %rd1922;
	shf.l.wrap.b32 	%r1423, %r1421, %r1422, 10;
	shf.l.wrap.b32 	%r1424, %r1422, %r1421, 10;
	mov.b64 	%rd1950, {%r1424, %r1423};
	mov.b64 	{%r1425, %r1426}, %rd1927;
	shf.l.wrap.b32 	%r1427, %r1426, %r1425, 11;
	shf.l.wrap.b32 	%r1428, %r1425, %r1426, 11;
	mov.b64 	%rd1951, {%r1428, %r1427};
	mov.b64 	{%r1429, %r1430}, %rd1932;
	shf.l.wrap.b32 	%r1431, %r1429, %r1430, 25;
	shf.l.wrap.b32 	%r1432, %r1430, %r1429, 25;
	mov.b64 	%rd1952, {%r1432, %r1431};
	mov.b64 	{%r1433, %r1434}, %rd1937;
	shf.l.wrap.b32 	%r1435, %r1434, %r1433, 7;
	shf.l.wrap.b32 	%r1436, %r1433, %r1434, 7;
	mov.b64 	%rd1953, {%r1436, %r1435};
	mov.b64 	{%r1437, %r1438}, %rd1918;
	shf.l.wrap.b32 	%r1439, %r1438, %r1437, 9;
	shf.l.wrap.b32 	%r1440, %r1437, %r1438, 9;
	mov.b64 	%rd1954, {%r1440, %r1439};
	mov.b64 	{%r1441, %r1442}, %rd1923;
	shf.l.wrap.b32 	%r1443, %r1442, %r1441, 13;
	shf.l.wrap.b32 	%r1444, %r1441, %r1442, 13;
	mov.b64 	%rd1955, {%r1444, %r1443};
	mov.b64 	{%r1445, %r1446}, %rd1928;
	shf.l.wrap.b32 	%r1447, %r1445, %r1446, 15;
	shf.l.wrap.b32 	%r1448, %r1446, %r1445, 15;
	mov.b64 	%rd1956, {%r1448, %r1447};
	mov.b64 	{%r1449, %r1450}, %rd1933;
	shf.l.wrap.b32 	%r1451, %r1449, %r1450, 21;
	shf.l.wrap.b32 	%r1452, %r1450, %r1449, 21;
	mov.b64 	%rd1957, {%r1452, %r1451};
	mov.b64 	{%r1453, %r1454}, %rd1938;
	shf.l.wrap.b32 	%r1455, %r1453, %r1454, 8;
	shf.l.wrap.b32 	%r1456, %r1454, %r1453, 8;
	mov.b64 	%rd1958, {%r1456, %r1455};
	mov.b64 	{%r1457, %r1458}, %rd1919;
	shf.l.wrap.b32 	%r1459, %r1457, %r1458, 18;
	shf.l.wrap.b32 	%r1460, %r1458, %r1457, 18;
	mov.b64 	%rd1959, {%r1460, %r1459};
	mov.b64 	{%r1461, %r1462}, %rd1924;
	shf.l.wrap.b32 	%r1463, %r1461, %r1462, 2;
	shf.l.wrap.b32 	%r1464, %r1462, %r1461, 2;
	mov.b64 	%rd1960, {%r1464, %r1463};
	mov.b64 	{%r1465, %r1466}, %rd1929;
	shf.l.wrap.b32 	%r1467, %r1466, %r1465, 29;
	shf.l.wrap.b32 	%r1468, %r1465, %r1466, 29;
	mov.b64 	%rd1961, {%r1468, %r1467};
	mov.b64 	{%r1469, %r1470}, %rd1934;
	shf.l.wrap.b32 	%r1471, %r1470, %r1469, 24;
	shf.l.wrap.b32 	%r1472, %r1469, %r1470, 24;
	mov.b64 	%rd1962, {%r1472, %r1471};
	mov.b64 	{%r1473, %r1474}, %rd1939;
	shf.l.wrap.b32 	%r1475, %r1473, %r1474, 14;
	shf.l.wrap.b32 	%r1476, %r1474, %r1473, 14;
	mov.b64 	%rd1963, {%r1476, %r1475};
	not.b64 	%rd1964, %rd1945;
	and.b64  	%rd1965, %rd1951, %rd1964;
	not.b64 	%rd1966, %rd1951;
	and.b64  	%rd1967, %rd1957, %rd1966;
	xor.b64  	%rd1968, %rd1967, %rd1945;
	not.b64 	%rd1969, %rd1957;
	and.b64  	%rd1970, %rd1963, %rd1969;
	xor.b64  	%rd1971, %rd1970, %rd1951;
	not.b64 	%rd1972, %rd1963;
	and.b64  	%rd1973, %rd1915, %rd1972;
	xor.b64  	%rd1974, %rd1973, %rd1957;
	not.b64 	%rd1975, %rd1915;
	and.b64  	%rd1976, %rd1945, %rd1975;
	xor.b64  	%rd1977, %rd1976, %rd1963;
	not.b64 	%rd1978, %rd1948;
	and.b64  	%rd1979, %rd1949, %rd1978;
	xor.b64  	%rd1980, %rd1979, %rd1942;
	not.b64 	%rd1981, %rd1949;
	and.b64  	%rd1982, %rd1955, %rd1981;
	xor.b64  	%rd1983, %rd1982, %rd1948;
	not.b64 	%rd1984, %rd1955;
	and.b64  	%rd1985, %rd1961, %rd1984;
	xor.b64  	%rd1986, %rd1985, %rd1949;
	not.b64 	%rd1987, %rd1961;
	and.b64  	%rd1988, %rd1942, %rd1987;
	xor.b64  	%rd1989, %rd1988, %rd1955;
	not.b64 	%rd1990, %rd1942;
	and.b64  	%rd1991, %rd1948, %rd1990;
	xor.b64  	%rd1992, %rd1991, %rd1961;
	not.b64 	%rd1993, %rd1946;
	and.b64  	%rd1994, %rd1952, %rd1993;
	xor.b64  	%rd1995, %rd1994, %rd1940;
	not.b64 	%rd1996, %rd1952;
	and.b64  	%rd1997, %rd1958, %rd1996;
	xor.b64  	%rd1998, %rd1997, %rd1946;
	not.b64 	%rd1999, %rd1958;
	and.b64  	%rd2000, %rd1959, %rd1999;
	xor.b64  	%rd2001, %rd2000, %rd1952;
	not.b64 	%rd2002, %rd1959;
	and.b64  	%rd2003, %rd1940, %rd2002;
	xor.b64  	%rd2004, %rd2003, %rd1958;
	not.b64 	%rd2005, %rd1940;
	and.b64  	%rd2006, %rd1946, %rd2005;
	xor.b64  	%rd2007, %rd2006, %rd1959;
	not.b64 	%rd2008, %rd1944;
	and.b64  	%rd2009, %rd1950, %rd2008;
	xor.b64  	%rd2010, %rd2009, %rd1943;
	not.b64 	%rd2011, %rd1950;
	and.b64  	%rd2012, %rd1956, %rd2011;
	xor.b64  	%rd2013, %rd2012, %rd1944;
	not.b64 	%rd2014, %rd1956;
	and.b64  	%rd2015, %rd1962, %rd2014;
	xor.b64  	%rd2016, %rd2015, %rd1950;
	not.b64 	%rd2017, %rd1962;
	and.b64  	%rd2018, %rd1943, %rd2017;
	xor.b64  	%rd2019, %rd2018, %rd1956;
	not.b64 	%rd2020, %rd1943;
	and.b64  	%rd2021, %rd1944, %rd2020;
	xor.b64  	%rd2022, %rd2021, %rd1962;
	not.b64 	%rd2023, %rd1947;
	and.b64  	%rd2024, %rd1953, %rd2023;
	xor.b64  	%rd2025, %rd2024, %rd1941;
	not.b64 	%rd2026, %rd1953;
	and.b64  	%rd2027, %rd1954, %rd2026;
	xor.b64  	%rd2028, %rd2027, %rd1947;
	not.b64 	%rd2029, %rd1954;
	and.b64  	%rd2030, %rd1960, %rd2029;
	xor.b64  	%rd2031, %rd2030, %rd1953;
	not.b64 	%rd2032, %rd1960;
	and.b64  	%rd2033, %rd1941, %rd2032;
	xor.b64  	%rd2034, %rd2033, %rd1954;
	not.b64 	%rd2035, %rd1941;
	and.b64  	%rd2036, %rd1947, %rd2035;
	xor.b64  	%rd2037, %rd2036, %rd1960;
	ld.const.u64 	%rd2038, [keccak_round_constants+96];
	xor.b64  	%rd2039, %rd1965, %rd2038;
	xor.b64  	%rd2040, %rd2039, %rd1915;
	xor.b64  	%rd2041, %rd1980, %rd2040;
	xor.b64  	%rd2042, %rd2041, %rd1995;
	xor.b64  	%rd2043, %rd2042, %rd2010;
	xor.b64  	%rd2044, %rd2043, %rd2025;
	xor.b64  	%rd2045, %rd1983, %rd1968;
	xor.b64  	%rd2046, %rd2045, %rd1998;
	xor.b64  	%rd2047, %rd2046, %rd2013;
	xor.b64  	%rd2048, %rd2047, %rd2028;
	xor.b64  	%rd2049, %rd1986, %rd1971;
	xor.b64  	%rd2050, %rd2049, %rd2001;
	xor.b64  	%rd2051, %rd2050, %rd2016;
	xor.b64  	%rd2052, %rd2051, %rd2031;
	xor.b64  	%rd2053, %rd1989, %rd1974;
	xor.b64  	%rd2054, %rd2053, %rd2004;
	xor.b64  	%rd2055, %rd2054, %rd2019;
	xor.b64  	%rd2056, %rd2055, %rd2034;
	xor.b64  	%rd2057, %rd1992, %rd1977;
	xor.b64  	%rd2058, %rd2057, %rd2007;
	xor.b64  	%rd2059, %rd2058, %rd2022;
	xor.b64  	%rd2060, %rd2059, %rd2037;
	mov.b64 	{%r1477, %r1478}, %rd2048;
	shf.l.wrap.b32 	%r1479, %r1477, %r1478, 1;
	shf.l.wrap.b32 	%r1480, %r1478, %r1477, 1;
	mov.b64 	%rd2061, {%r1480, %r1479};
	xor.b64  	%rd2062, %rd2061, %rd2060;
	mov.b64 	{%r1481, %r1482}, %rd2052;
	shf.l.wrap.b32 	%r1483, %r1481, %r1482, 1;
	shf.l.wrap.b32 	%r1484, %r1482, %r1481, 1;
	mov.b64 	%rd2063, {%r1484, %r1483};
	xor.b64  	%rd2064, %rd2063, %rd2044;
	mov.b64 	{%r1485, %r1486}, %rd2056;
	shf.l.wrap.b32 	%r1487, %r1485, %r1486, 1;
	shf.l.wrap.b32 	%r1488, %r1486, %r1485, 1;
	mov.b64 	%rd2065, {%r1488, %r1487};
	xor.b64  	%rd2066, %rd2065, %rd2048;
	mov.b64 	{%r1489, %r1490}, %rd2060;
	shf.l.wrap.b32 	%r1491, %r1489, %r1490, 1;
	shf.l.wrap.b32 	%r1492, %r1490, %r1489, 1;
	mov.b64 	%rd2067, {%r1492, %r1491};
	xor.b64  	%rd2068, %rd2067, %rd2052;
	mov.b64 	{%r1493, %r1494}, %rd2044;
	shf.l.wrap.b32 	%r1495, %r1493, %r1494, 1;
	shf.l.wrap.b32 	%r1496, %r1494, %r1493, 1;
	mov.b64 	%rd2069, {%r1496, %r1495};
	xor.b64  	%rd2070, %rd2069, %rd2056;
	xor.b64  	%rd2071, %rd2040, %rd2062;
	xor.b64  	%rd2072, %rd1980, %rd2062;
	xor.b64  	%rd2073, %rd1995, %rd2062;
	xor.b64  	%rd2074, %rd2010, %rd2062;
	xor.b64  	%rd2075, %rd2025, %rd2062;
	xor.b64  	%rd2076, %rd1968, %rd2064;
	xor.b64  	%rd2077, %rd1983, %rd2064;
	xor.b64  	%rd2078, %rd1998, %rd2064;
	xor.b64  	%rd2079, %rd2013, %rd2064;
	xor.b64  	%rd2080, %rd2028, %rd2064;
	xor.b64  	%rd2081, %rd1971, %rd2066;
	xor.b64  	%rd2082, %rd1986, %rd2066;
	xor.b64  	%rd2083, %rd2001, %rd2066;
	xor.b64  	%rd2084, %rd2016, %rd2066;
	xor.b64  	%rd2085, %rd2031, %rd2066;
	xor.b64  	%rd2086, %rd1974, %rd2068;
	xor.b64  	%rd2087, %rd1989, %rd2068;
	xor.b64  	%rd2088, %rd2004, %rd2068;
	xor.b64  	%rd2089, %rd2019, %rd2068;
	xor.b64  	%rd2090, %rd2034, %rd2068;
	xor.b64  	%rd2091, %rd1977, %rd2070;
	xor.b64  	%rd2092, %rd1992, %rd2070;
	xor.b64  	%rd2093, %rd2007, %rd2070;
	xor.b64  	%rd2094, %rd2022, %rd2070;
	xor.b64  	%rd2095, %rd2037, %rd2070;
	mov.b64 	{%r1497, %r1498}, %rd2076;
	shf.l.wrap.b32 	%r1499, %r1497, %r1498, 1;
	shf.l.wrap.b32 	%r1500, %r1498, %r1497, 1;
	mov.b64 	%rd2096, {%r1500, %r1499};
	mov.b64 	{%r1501, %r1502}, %rd2081;
	shf.l.wrap.b32 	%r1503, %r1502, %r1501, 30;
	shf.l.wrap.b32 	%r1504, %r1501, %r1502, 30;
	mov.b64 	%rd2097, {%r1504, %r1503};
	mov.b64 	{%r1505, %r1506}, %rd2086;
	shf.l.wrap.b32 	%r1507, %r1505, %r1506, 28;
	shf.l.wrap.b32 	%r1508, %r1506, %r1505, 28;
	mov.b64 	%rd2098, {%r1508, %r1507};
	mov.b64 	{%r1509, %r1510}, %rd2091;
	shf.l.wrap.b32 	%r1511, %r1509, %r1510, 27;
	shf.l.wrap.b32 	%r1512, %r1510, %r1509, 27;
	mov.b64 	%rd2099, {%r1512, %r1511};
	mov.b64 	{%r1513, %r1514}, %rd2072;
	shf.l.wrap.b32 	%r1515, %r1514, %r1513, 4;
	shf.l.wrap.b32 	%r1516, %r1513, %r1514, 4;
	mov.b64 	%rd2100, {%r1516, %r1515};
	mov.b64 	{%r1517, %r1518}, %rd2077;
	shf.l.wrap.b32 	%r1519, %r1518, %r1517, 12;
	shf.l.wrap.b32 	%r1520, %r1517, %r1518, 12;
	mov.b64 	%rd2101, {%r1520, %r1519};
	mov.b64 	{%r1521, %r1522}, %rd2082;
	shf.l.wrap.b32 	%r1523, %r1521, %r1522, 6;
	shf.l.wrap.b32 	%r1524, %r1522, %r1521, 6;
	mov.b64 	%rd2102, {%r1524, %r1523};
	mov.b64 	{%r1525, %r1526}, %rd2087;
	shf.l.wrap.b32 	%r1527, %r1526, %r1525, 23;
	shf.l.wrap.b32 	%r1528, %r1525, %r1526, 23;
	mov.b64 	%rd2103, {%r1528, %r1527};
	mov.b64 	{%r1529, %r1530}, %rd2092;
	shf.l.wrap.b32 	%r1531, %r1529, %r1530, 20;
	shf.l.wrap.b32 	%r1532, %r1530, %r1529, 20;
	mov.b64 	%rd2104, {%r1532, %r1531};
	mov.b64 	{%r1533, %r1534}, %rd2073;
	shf.l.wrap.b32 	%r1535, %r1533, %r1534, 3;
	shf.l.wrap.b32 	%r1536, %r1534, %r1533, 3;
	mov.b64 	%rd2105, {%r1536, %r1535};
	mov.b64 	{%r1537, %r1538}, %rd2078;
	shf.l.wrap.b32 	%r1539, %r1537, %r1538, 10;
	shf.l.wrap.b32 	%r1540, %r1538, %r1537, 10;
	mov.b64 	%rd2106, {%r1540, %r1539};
	mov.b64 	{%r1541, %r1542}, %rd2083;
	shf.l.wrap.b32 	%r1543, %r1542, %r1541, 11;
	shf.l.wrap.b32 	%r1544, %r1541, %r1542, 11;
	mov.b64 	%rd2107, {%r1544, %r1543};
	mov.b64 	{%r1545, %r1546}, %rd2088;
	shf.l.wrap.b32 	%r1547, %r1545, %r1546, 25;
	shf.l.wrap.b32 	%r1548, %r1546, %r1545, 25;
	mov.b64 	%rd2108, {%r1548, %r1547};
	mov.b64 	{%r1549, %r1550}, %rd2093;
	shf.l.wrap.b32 	%r1551, %r1550, %r1549, 7;
	shf.l.wrap.b32 	%r1552, %r1549, %r1550, 7;
	mov.b64 	%rd2109, {%r1552, %r1551};
	mov.b64 	{%r1553, %r1554}, %rd2074;
	shf.l.wrap.b32 	%r1555, %r1554, %r1553, 9;
	shf.l.wrap.b32 	%r1556, %r1553, %r1554, 9;
	mov.b64 	%rd2110, {%r1556, %r1555};
	mov.b64 	{%r1557, %r1558}, %rd2079;
	shf.l.wrap.b32 	%r1559, %r1558, %r1557, 13;
	shf.l.wrap.b32 	%r1560, %r1557, %r1558, 13;
	mov.b64 	%rd2111, {%r1560, %r1559};
	mov.b64 	{%r1561, %r1562}, %rd2084;
	shf.l.wrap.b32 	%r1563, %r1561, %r1562, 15;
	shf.l.wrap.b32 	%r1564, %r1562, %r1561, 15;
	mov.b64 	%rd2112, {%r1564, %r1563};
	mov.b64 	{%r1565, %r1566}, %rd2089;
	shf.l.wrap.b32 	%r1567, %r1565, %r1566, 21;
	shf.l.wrap.b32 	%r1568, %r1566, %r1565, 21;
	mov.b64 	%rd2113, {%r1568, %r1567};
	mov.b64 	{%r1569, %r1570}, %rd2094;
	shf.l.wrap.b32 	%r1571, %r1569, %r1570, 8;
	shf.l.wrap.b32 	%r1572, %r1570, %r1569, 8;
	mov.b64 	%rd2114, {%r1572, %r1571};
	mov.b64 	{%r1573, %r1574}, %rd2075;
	shf.l.wrap.b32 	%r1575, %r1573, %r1574, 18;
	shf.l.wrap.b32 	%r1576, %r1574, %r1573, 18;
	mov.b64 	%rd2115, {%r1576, %r1575};
	mov.b64 	{%r1577, %r1578}, %rd2080;
	shf.l.wrap.b32 	%r1579, %r1577, %r1578, 2;
	shf.l.wrap.b32 	%r1580, %r1578, %r1577, 2;
	mov.b64 	%rd2116, {%r1580, %r1579};
	mov.b64 	{%r1581, %r1582}, %rd2085;
	shf.l.wrap.b32 	%r1583, %r1582, %r1581, 29;
	shf.l.wrap.b32 	%r1584, %r1581, %r1582, 29;
	mov.b64 	%rd2117, {%r1584, %r1583};
	mov.b64 	{%r1585, %r1586}, %rd2090;
	shf.l.wrap.b32 	%r1587, %r1586, %r1585, 24;
	shf.l.wrap.b32 	%r1588, %r1585, %r1586, 24;
	mov.b64 	%rd2118, {%r1588, %r1587};
	mov.b64 	{%r1589, %r1590}, %rd2095;
	shf.l.wrap.b32 	%r1591, %r1589, %r1590, 14;
	shf.l.wrap.b32 	%r1592, %r1590, %r1589, 14;
	mov.b64 	%rd2119, {%r1592, %r1591};
	not.b64 	%rd2120, %rd2101;
	and.b64  	%rd2121, %rd2107, %rd2120;
	not.b64 	%rd2122, %rd2107;
	and.b64  	%rd2123, %rd2113, %rd2122;
	xor.b64  	%rd2124, %rd2123, %rd2101;
	not.b64 	%rd2125, %rd2113;
	and.b64  	%rd2126, %rd2119, %rd2125;
	xor.b64  	%rd2127, %rd2126, %rd2107;
	not.b64 	%rd2128, %rd2119;
	and.b64  	%rd2129, %rd2071, %rd2128;
	xor.b64  	%rd2130, %rd2129, %rd2113;
	not.b64 	%rd2131, %rd2071;
	and.b64  	%rd2132, %rd2101, %rd2131;
	xor.b64  	%rd2133, %rd2132, %rd2119;
	not.b64 	%rd2134, %rd2104;
	and.b64  	%rd2135, %rd2105, %rd2134;
	xor.b64  	%rd2136, %rd2135, %rd2098;
	not.b64 	%rd2137, %rd2105;
	and.b64  	%rd2138, %rd2111, %rd2137;
	xor.b64  	%rd2139, %rd2138, %rd2104;
	not.b64 	%rd2140, %rd2111;
	and.b64  	%rd2141, %rd2117, %rd2140;
	xor.b64  	%rd2142, %rd2141, %rd2105;
	not.b64 	%rd2143, %rd2117;
	and.b64  	%rd2144, %rd2098, %rd2143;
	xor.b64  	%rd2145, %rd2144, %rd2111;
	not.b64 	%rd2146, %rd2098;
	and.b64  	%rd2147, %rd2104, %rd2146;
	xor.b64  	%rd2148, %rd2147, %rd2117;
	not.b64 	%rd2149, %rd2102;
	and.b64  	%rd2150, %rd2108, %rd2149;
	xor.b64  	%rd2151, %rd2150, %rd2096;
	not.b64 	%rd2152, %rd2108;
	and.b64  	%rd2153, %rd2114, %rd2152;
	xor.b64  	%rd2154, %rd2153, %rd2102;
	not.b64 	%rd2155, %rd2114;
	and.b64  	%rd2156, %rd2115, %rd2155;
	xor.b64  	%rd2157, %rd2156, %rd2108;
	not.b64 	%rd2158, %rd2115;
	and.b64  	%rd2159, %rd2096, %rd2158;
	xor.b64  	%rd2160, %rd2159, %rd2114;
	not.b64 	%rd2161, %rd2096;
	and.b64  	%rd2162, %rd2102, %rd2161;
	xor.b64  	%rd2163, %rd2162, %rd2115;
	not.b64 	%rd2164, %rd2100;
	and.b64  	%rd2165, %rd2106, %rd2164;
	xor.b64  	%rd2166, %rd2165, %rd2099;
	not.b64 	%rd2167, %rd2106;
	and.b64  	%rd2168, %rd2112, %rd2167;
	xor.b64  	%rd2169, %rd2168, %rd2100;
	not.b64 	%rd2170, %rd2112;
	and.b64  	%rd2171, %rd2118, %rd2170;
	xor.b64  	%rd2172, %rd2171, %rd2106;
	not.b64 	%rd2173, %rd2118;
	and.b64  	%rd2174, %rd2099, %rd2173;
	xor.b64  	%rd2175, %rd2174, %rd2112;
	not.b64 	%rd2176, %rd2099;
	and.b64  	%rd2177, %rd2100, %rd2176;
	xor.b64  	%rd2178, %rd2177, %rd2118;
	not.b64 	%rd2179, %rd2103;
	and.b64  	%rd2180, %rd2109, %rd2179;
	xor.b64  	%rd2181, %rd2180, %rd2097;
	not.b64 	%rd2182, %rd2109;
	and.b64  	%rd2183, %rd2110, %rd2182;
	xor.b64  	%rd2184, %rd2183, %rd2103;
	not.b64 	%rd2185, %rd2110;
	and.b64  	%rd2186, %rd2116, %rd2185;
	xor.b64  	%rd2187, %rd2186, %rd2109;
	not.b64 	%rd2188, %rd2116;
	and.b64  	%rd2189, %rd2097, %rd2188;
	xor.b64  	%rd2190, %rd2189, %rd2110;
	not.b64 	%rd2191, %rd2097;
	and.b64  	%rd2192, %rd2103, %rd2191;
	xor.b64  	%rd2193, %rd2192, %rd2116;
	ld.const.u64 	%rd2194, [keccak_round_constants+104];
	xor.b64  	%rd2195, %rd2121, %rd2194;
	xor.b64  	%rd2196, %rd2195, %rd2071;
	xor.b64  	%rd2197, %rd2136, %rd2196;
	xor.b64  	%rd2198, %rd2197, %rd2151;
	xor.b64  	%rd2199, %rd2198, %rd2166;
	xor.b64  	%rd2200, %rd2199, %rd2181;
	xor.b64  	%rd2201, %rd2139, %rd2124;
	xor.b64  	%rd2202, %rd2201, %rd2154;
	xor.b64  	%rd2203, %rd2202, %rd2169;
	xor.b64  	%rd2204, %rd2203, %rd2184;
	xor.b64  	%rd2205, %rd2142, %rd2127;
	xor.b64  	%rd2206, %rd2205, %rd2157;
	xor.b64  	%rd2207, %rd2206, %rd2172;
	xor.b64  	%rd2208, %rd2207, %rd2187;
	xor.b64  	%rd2209, %rd2145, %rd2130;
	xor.b64  	%rd2210, %rd2209, %rd2160;
	xor.b64  	%rd2211, %rd2210, %rd2175;
	xor.b64  	%rd2212, %rd2211, %rd2190;
	xor.b64  	%rd2213, %rd2148, %rd2133;
	xor.b64  	%rd2214, %rd2213, %rd2163;
	xor.b64  	%rd2215, %rd2214, %rd2178;
	xor.b64  	%rd2216, %rd2215, %rd2193;
	mov.b64 	{%r1593, %r1594}, %rd2204;
	shf.l.wrap.b32 	%r1595, %r1593, %r1594, 1;
	shf.l.wrap.b32 	%r1596, %r1594, %r1593, 1;
	mov.b64 	%rd2217, {%r1596, %r1595};
	xor.b64  	%rd2218, %rd2217, %rd2216;
	mov.b64 	{%r1597, %r1598}, %rd2208;
	shf.l.wrap.b32 	%r1599, %r1597, %r1598, 1;
	shf.l.wrap.b32 	%r1600, %r1598, %r1597, 1;
	mov.b64 	%rd2219, {%r1600, %r1599};
	xor.b64  	%rd2220, %rd2219, %rd2200;
	mov.b64 	{%r1601, %r1602}, %rd2212;
	shf.l.wrap.b32 	%r1603, %r1601, %r1602, 1;
	shf.l.wrap.b32 	%r1604, %r1602, %r1601, 1;
	mov.b64 	%rd2221, {%r1604, %r1603};
	xor.b64  	%rd2222, %rd2221, %rd2204;
	mov.b64 	{%r1605, %r1606}, %rd2216;
	shf.l.wrap.b32 	%r1607, %r1605, %r1606, 1;
	shf.l.wrap.b32 	%r1608, %r1606, %r1605, 1;
	mov.b64 	%rd2223, {%r1608, %r1607};
	xor.b64  	%rd2224, %rd2223, %rd2208;
	mov.b64 	{%r1609, %r1610}, %rd2200;
	shf.l.wrap.b32 	%r1611, %r1609, %r1610, 1;
	shf.l.wrap.b32 	%r1612, %r1610, %r1609, 1;
	mov.b64 	%rd2225, {%r1612, %r1611};
	xor.b64  	%rd2226, %rd2225, %rd2212;
	xor.b64  	%rd2227, %rd2196, %rd2218;
	xor.b64  	%rd2228, %rd2136, %rd2218;
	xor.b64  	%rd2229, %rd2151, %rd2218;
	xor.b64  	%rd2230, %rd2166, %rd2218;
	xor.b64  	%rd2231, %rd2181, %rd2218;
	xor.b64  	%rd2232, %rd2124, %rd2220;
	xor.b64  	%rd2233, %rd2139, %rd2220;
	xor.b64  	%rd2234, %rd2154, %rd2220;
	xor.b64  	%rd2235, %rd2169, %rd2220;
	xor.b64  	%rd2236, %rd2184, %rd2220;
	xor.b64  	%rd2237, %rd2127, %rd2222;
	xor.b64  	%rd2238, %rd2142, %rd2222;
	xor.b64  	%rd2239, %rd2157, %rd2222;
	xor.b64  	%rd2240, %rd2172, %rd2222;
	xor.b64  	%rd2241, %rd2187, %rd2222;
	xor.b64  	%rd2242, %rd2130, %rd2224;
	xor.b64  	%rd2243, %rd2145, %rd2224;
	xor.b64  	%rd2244, %rd2160, %rd2224;
	xor.b64  	%rd2245, %rd2175, %rd2224;
	xor.b64  	%rd2246, %rd2190, %rd2224;
	xor.b64  	%rd2247, %rd2133, %rd2226;
	xor.b64  	%rd2248, %rd2148, %rd2226;
	xor.b64  	%rd2249, %rd2163, %rd2226;
	xor.b64  	%rd2250, %rd2178, %rd2226;
	xor.b64  	%rd2251, %rd2193, %rd2226;
	mov.b64 	{%r1613, %r1614}, %rd2232;
	shf.l.wrap.b32 	%r1615, %r1613, %r1614, 1;
	shf.l.wrap.b32 	%r1616, %r1614, %r1613, 1;
	mov.b64 	%rd2252, {%r1616, %r1615};
	mov.b64 	{%r1617, %r1618}, %rd2237;
	shf.l.wrap.b32 	%r1619, %r1618, %r1617, 30;
	shf.l.wrap.b32 	%r1620, %r1617, %r1618, 30;
	mov.b64 	%rd2253, {%r1620, %r1619};
	mov.b64 	{%r1621, %r1622}, %rd2242;
	shf.l.wrap.b32 	%r1623, %r1621, %r1622, 28;
	shf.l.wrap.b32 	%r1624, %r1622, %r1621, 28;
	mov.b64 	%rd2254, {%r1624, %r1623};
	mov.b64 	{%r1625, %r1626}, %rd2247;
	shf.l.wrap.b32 	%r1627, %r1625, %r1626, 27;
	shf.l.wrap.b32 	%r1628, %r1626, %r1625, 27;
	mov.b64 	%rd2255, {%r1628, %r1627};
	mov.b64 	{%r1629, %r1630}, %rd2228;
	shf.l.wrap.b32 	%r1631, %r1630, %r1629, 4;
	shf.l.wrap.b32 	%r1632, %r1629, %r1630, 4;
	mov.b64 	%rd2256, {%r1632, %r1631};
	mov.b64 	{%r1633, %r1634}, %rd2233;
	shf.l.wrap.b32 	%r1635, %r1634, %r1633, 12;
	shf.l.wrap.b32 	%r1636, %r1633, %r1634, 12;
	mov.b64 	%rd2257, {%r1636, %r1635};
	mov.b64 	{%r1637, %r1638}, %rd2238;
	shf.l.wrap.b32 	%r1639, %r1637, %r1638, 6;
	shf.l.wrap.b32 	%r1640, %r1638, %r1637, 6;
	mov.b64 	%rd2258, {%r1640, %r1639};
	mov.b64 	{%r1641, %r1642}, %rd2243;
	shf.l.wrap.b32 	%r1643, %r1642, %r1641, 23;
	shf.l.wrap.b32 	%r1644, %r1641, %r1642, 23;
	mov.b64 	%rd2259, {%r1644, %r1643};
	mov.b64 	{%r1645, %r1646}, %rd2248;
	shf.l.wrap.b32 	%r1647, %r1645, %r1646, 20;
	shf.l.wrap.b32 	%r1648, %r1646, %r1645, 20;
	mov.b64 	%rd2260, {%r1648, %r1647};
	mov.b64 	{%r1649, %r1650}, %rd2229;
	shf.l.wrap.b32 	%r1651, %r1649, %r1650, 3;
	shf.l.wrap.b32 	%r1652, %r1650, %r1649, 3;
	mov.b64 	%rd2261, {%r1652, %r1651};
	mov.b64 	{%r1653, %r1654}, %rd2234;
	shf.l.wrap.b32 	%r1655, %r1653, %r1654, 10;
	shf.l.wrap.b32 	%r1656, %r1654, %r1653, 10;
	mov.b64 	%rd2262, {%r1656, %r1655};
	mov.b64 	{%r1657, %r1658}, %rd2239;
	shf.l.wrap.b32 	%r1659, %r1658, %r1657, 11;
	shf.l.wrap.b32 	%r1660, %r1657, %r1658, 11;
	mov.b64 	%rd2263, {%r1660, %r1659};
	mov.b64 	{%r1661, %r1662}, %rd2244;
	shf.l.wrap.b32 	%r1663, %r1661, %r1662, 25;
	shf.l.wrap.b32 	%r1664, %r1662, %r1661, 25;
	mov.b64 	%rd2264, {%r1664, %r1663};
	mov.b64 	{%r1665, %r1666}, %rd2249;
	shf.l.wrap.b32 	%r1667, %r1666, %r1665, 7;
	shf.l.wrap.b32 	%r1668, %r1665, %r1666, 7;
	mov.b64 	%rd2265, {%r1668, %r1667};
	mov.b64 	{%r1669, %r1670}, %rd2230;
	shf.l.wrap.b32 	%r1671, %r1670, %r1669, 9;
	shf.l.wrap.b32 	%r1672, %r1669, %r1670, 9;
	mov.b64 	%rd2266, {%r1672, %r1671};
	mov.b64 	{%r1673, %r1674}, %rd2235;
	shf.l.wrap.b32 	%r1675, %r1674, %r1673, 13;
	shf.l.wrap.b32 	%r1676, %r1673, %r1674, 13;
	mov.b64 	%rd2267, {%r1676, %r1675};
	mov.b64 	{%r1677, %r1678}, %rd2240;
	shf.l.wrap.b32 	%r1679, %r1677, %r1678, 15;
	shf.l.wrap.b32 	%r1680, %r1678, %r1677, 15;
	mov.b64 	%rd2268, {%r1680, %r1679};
	mov.b64 	{%r1681, %r1682}, %rd2245;
	shf.l.wrap.b32 	%r1683, %r1681, %r1682, 21;
	shf.l.wrap.b32 	%r1684, %r1682, %r1681, 21;
	mov.b64 	%rd2269, {%r1684, %r1683};
	mov.b64 	{%r1685, %r1686}, %rd2250;
	shf.l.wrap.b32 	%r1687, %r1685, %r1686, 8;
	shf.l.wrap.b32 	%r1688, %r1686, %r1685, 8;
	mov.b64 	%rd2270, {%r1688, %r1687};
	mov.b64 	{%r1689, %r1690}, %rd2231;
	shf.l.wrap.b32 	%r1691, %r1689, %r1690, 18;
	shf.l.wrap.b32 	%r1692, %r1690, %r1689, 18;
	mov.b64 	%rd2271, {%r1692, %r1691};
	mov.b64 	{%r1693, %r1694}, %rd2236;
	shf.l.wrap.b32 	%r1695, %r1693, %r1694, 2;
	shf.l.wrap.b32 	%r1696, %r1694, %r1693, 2;
	mov.b64 	%rd2272, {%r1696, %r1695};
	mov.b64 	{%r1697, %r1698}, %rd2241;
	shf.l.wrap.b32 	%r1699, %r1698, %r1697, 29;
	shf.l.wrap.b32 	%r1700, %r1697, %r1698, 29;
	mov.b64 	%rd2273, {%r1700, %r1699};
	mov.b64 	{%r1701, %r1702}, %rd2246;
	shf.l.wrap.b32 	%r1703, %r1702, %r1701, 24;
	shf.l.wrap.b32 	%r1704, %r1701, %r1702, 24;
	mov.b64 	%rd2274, {%r1704, %r1703};
	mov.b64 	{%r1705, %r1706}, %rd2251;
	shf.l.wrap.b32 	%r1707, %r1705, %r1706, 14;
	shf.l.wrap.b32 	%r1708, %r1706, %r1705, 14;
	mov.b64 	%rd2275, {%r1708, %r1707};
	not.b64 	%rd2276, %rd2257;
	and.b64  	%rd2277, %rd2263, %rd2276;
	not.b64 	%rd2278, %rd2263;
	and.b64  	%rd2279, %rd2269, %rd2278;
	xor.b64  	%rd2280, %rd2279, %rd2257;
	not.b64 	%rd2281, %rd2269;
	and.b64  	%rd2282, %rd2275, %rd2281;
	xor.b64  	%rd2283, %rd2282, %rd2263;
	not.b64 	%rd2284, %rd2275;
	and.b64  	%rd2285, %rd2227, %rd2284;
	xor.b64  	%rd2286, %rd2285, %rd2269;
	not.b64 	%rd2287, %rd2227;
	and.b64  	%rd2288, %rd2257, %rd2287;
	xor.b64  	%rd2289, %rd2288, %rd2275;
	not.b64 	%rd2290, %rd2260;
	and.b64  	%rd2291, %rd2261, %rd2290;
	xor.b64  	%rd2292, %rd2291, %rd2254;
	not.b64 	%rd2293, %rd2261;
	and.b64  	%rd2294, %rd2267, %rd2293;
	xor.b64  	%rd2295, %rd2294, %rd2260;
	not.b64 	%rd2296, %rd2267;
	and.b64  	%rd2297, %rd2273, %rd2296;
	xor.b64  	%rd2298, %rd2297, %rd2261;
	not.b64 	%rd2299, %rd2273;
	and.b64  	%rd2300, %rd2254, %rd2299;
	xor.b64  	%rd2301, %rd2300, %rd2267;
	not.b64 	%rd2302, %rd2254;
	and.b64  	%rd2303, %rd2260, %rd2302;
	xor.b64  	%rd2304, %rd2303, %rd2273;
	not.b64 	%rd2305, %rd2258;
	and.b64  	%rd2306, %rd2264, %rd2305;
	xor.b64  	%rd2307, %rd2306, %rd2252;
	not.b64 	%rd2308, %rd2264;
	and.b64  	%rd2309, %rd2270, %rd2308;
	xor.b64  	%rd2310, %rd2309, %rd2258;
	not.b64 	%rd2311, %rd2270;
	and.b64  	%rd2312, %rd2271, %rd2311;
	xor.b64  	%rd2313, %rd2312, %rd2264;
	not.b64 	%rd2314, %rd2271;
	and.b64  	%rd2315, %rd2252, %rd2314;
	xor.b64  	%rd2316, %rd2315, %rd2270;
	not.b64 	%rd2317, %rd2252;
	and.b64  	%rd2318, %rd2258, %rd2317;
	xor.b64  	%rd2319, %rd2318, %rd2271;
	not.b64 	%rd2320, %rd2256;
	and.b64  	%rd2321, %rd2262, %rd2320;
	xor.b64  	%rd2322, %rd2321, %rd2255;
	not.b64 	%rd2323, %rd2262;
	and.b64  	%rd2324, %rd2268, %rd2323;
	xor.b64  	%rd2325, %rd2324, %rd2256;
	not.b64 	%rd2326, %rd2268;
	and.b64  	%rd2327, %rd2274, %rd2326;
	xor.b64  	%rd2328, %rd2327, %rd2262;
	not.b64 	%rd2329, %rd2274;
	and.b64  	%rd2330, %rd2255, %rd2329;
	xor.b64  	%rd2331, %rd2330, %rd2268;
	not.b64 	%rd2332, %rd2255;
	and.b64  	%rd2333, %rd2256, %rd2332;
	xor.b64  	%rd2334, %rd2333, %rd2274;
	not.b64 	%rd2335, %rd2259;
	and.b64  	%rd2336, %rd2265, %rd2335;
	xor.b64  	%rd2337, %rd2336, %rd2253;
	not.b64 	%rd2338, %rd2265;
	and.b64  	%rd2339, %rd2266, %rd2338;
	xor.b64  	%rd2340, %rd2339, %rd2259;
	not.b64 	%rd2341, %rd2266;
	and.b64  	%rd2342, %rd2272, %rd2341;
	xor.b64  	%rd2343, %rd2342, %rd2265;
	not.b64 	%rd2344, %rd2272;
	and.b64  	%rd2345, %rd2253, %rd2344;
	xor.b64  	%rd2346, %rd2345, %rd2266;
	not.b64 	%rd2347, %rd2253;
	and.b64  	%rd2348, %rd2259, %rd2347;
	xor.b64  	%rd2349, %rd2348, %rd2272;
	ld.const.u64 	%rd2350, [keccak_round_constants+112];
	xor.b64  	%rd2351, %rd2277, %rd2350;
	xor.b64  	%rd2352, %rd2351, %rd2227;
	xor.b64  	%rd2353, %rd2292, %rd2352;
	xor.b64  	%rd2354, %rd2353, %rd2307;
	xor.b64  	%rd2355, %rd2354, %rd2322;
	xor.b64  	%rd2356, %rd2355, %rd2337;
	xor.b64  	%rd2357, %rd2295, %rd2280;
	xor.b64  	%rd2358, %rd2357, %rd2310;
	xor.b64  	%rd2359, %rd2358, %rd2325;
	xor.b64  	%rd2360, %rd2359, %rd2340;
	xor.b64  	%rd2361, %rd2298, %rd2283;
	xor.b64  	%rd2362, %rd2361, %rd2313;
	xor.b64  	%rd2363, %rd2362, %rd2328;
	xor.b64  	%rd2364, %rd2363, %rd2343;
	xor.b64  	%rd2365, %rd2301, %rd2286;
	xor.b64  	%rd2366, %rd2365, %rd2316;
	xor.b64  	%rd2367, %rd2366, %rd2331;
	xor.b64  	%rd2368, %rd2367, %rd2346;
	xor.b64  	%rd2369, %rd2304, %rd2289;
	xor.b64  	%rd2370, %rd2369, %rd2319;
	xor.b64  	%rd2371, %rd2370, %rd2334;
	xor.b64  	%rd2372, %rd2371, %rd2349;
	mov.b64 	{%r1709, %r1710}, %rd2360;
	shf.l.wrap.b32 	%r1711, %r1709, %r1710, 1;
	shf.l.wrap.b32 	%r1712, %r1710, %r1709, 1;
	mov.b64 	%rd2373, {%r1712, %r1711};
	xor.b64  	%rd2374, %rd2373, %rd2372;
	mov.b64 	{%r1713, %r1714}, %rd2364;
	shf.l.wrap.b32 	%r1715, %r1713, %r1714, 1;
	shf.l.wrap.b32 	%r1716, %r1714, %r1713, 1;
	mov.b64 	%rd2375, {%r1716, %r1715};
	xor.b64  	%rd2376, %rd2375, %rd2356;
	mov.b64 	{%r1717, %r1718}, %rd2368;
	shf.l.wrap.b32 	%r1719, %r1717, %r1718, 1;
	shf.l.wrap.b32 	%r1720, %r1718, %r1717, 1;
	mov.b64 	%rd2377, {%r1720, %r1719};
	xor.b64  	%rd2378, %rd2377, %rd2360;
	mov.b64 	{%r1721, %r1722}, %rd2372;
	shf.l.wrap.b32 	%r1723, %r1721, %r1722, 1;
	shf.l.wrap.b32 	%r1724, %r1722, %r1721, 1;
	mov.b64 	%rd2379, {%r1724, %r1723};
	xor.b64  	%rd2380, %rd2379, %rd2364;
	mov.b64 	{%r1725, %r1726}, %rd2356;
	shf.l.wrap.b32 	%r1727, %r1725, %r1726, 1;
	shf.l.wrap.b32 	%r1728, %r1726, %r1725, 1;
	mov.b64 	%rd2381, {%r1728, %r1727};
	xor.b64  	%rd2382, %rd2381, %rd2368;
	xor.b64  	%rd2383, %rd2352, %rd2374;
	xor.b64  	%rd2384, %rd2292, %rd2374;
	xor.b64  	%rd2385, %rd2307, %rd2374;
	xor.b64  	%rd2386, %rd2322, %rd2374;
	xor.b64  	%rd2387, %rd2337, %rd2374;
	xor.b64  	%rd2388, %rd2280, %rd2376;
	xor.b64  	%rd2389, %rd2295, %rd2376;
	xor.b64  	%rd2390, %rd2310, %rd2376;
	xor.b64  	%rd2391, %rd2325, %rd2376;
	xor.b64  	%rd2392, %rd2340, %rd2376;
	xor.b64  	%rd2393, %rd2283, %rd2378;
	xor.b64  	%rd2394, %rd2298, %rd2378;
	xor.b64  	%rd2395, %rd2313, %rd2378;
	xor.b64  	%rd2396, %rd2328, %rd2378;
	xor.b64  	%rd2397, %rd2343, %rd2378;
	xor.b64  	%rd2398, %rd2286, %rd2380;
	xor.b64  	%rd2399, %rd2301, %rd2380;
	xor.b64  	%rd2400, %rd2316, %rd2380;
	xor.b64  	%rd2401, %rd2331, %rd2380;
	xor.b64  	%rd2402, %rd2346, %rd2380;
	xor.b64  	%rd2403, %rd2289, %rd2382;
	xor.b64  	%rd2404, %rd2304, %rd2382;
	xor.b64  	%rd2405, %rd2319, %rd2382;
	xor.b64  	%rd2406, %rd2334, %rd2382;
	xor.b64  	%rd2407, %rd2349, %rd2382;
	mov.b64 	{%r1729, %r1730}, %rd2388;
	shf.l.wrap.b32 	%r1731, %r1729, %r1730, 1;
	shf.l.wrap.b32 	%r1732, %r1730, %r1729, 1;
	mov.b64 	%rd2408, {%r1732, %r1731};
	mov.b64 	{%r1733, %r1734}, %rd2393;
	shf.l.wrap.b32 	%r1735, %r1734, %r1733, 30;
	shf.l.wrap.b32 	%r1736, %r1733, %r1734, 30;
	mov.b64 	%rd2409, {%r1736, %r1735};
	mov.b64 	{%r1737, %r1738}, %rd2398;
	shf.l.wrap.b32 	%r1739, %r1737, %r1738, 28;
	shf.l.wrap.b32 	%r1740, %r1738, %r1737, 28;
	mov.b64 	%rd2410, {%r1740, %r1739};
	mov.b64 	{%r1741, %r1742}, %rd2403;
	shf.l.wrap.b32 	%r1743, %r1741, %r1742, 27;
	shf.l.wrap.b32 	%r1744, %r1742, %r1741, 27;
	mov.b64 	%rd2411, {%r1744, %r1743};
	mov.b64 	{%r1745, %r1746}, %rd2384;
	shf.l.wrap.b32 	%r1747, %r1746, %r1745, 4;
	shf.l.wrap.b32 	%r1748, %r1745, %r1746, 4;
	mov.b64 	%rd2412, {%r1748, %r1747};
	mov.b64 	{%r1749, %r1750}, %rd2389;
	shf.l.wrap.b32 	%r1751, %r1750, %r1749, 12;
	shf.l.wrap.b32 	%r1752, %r1749, %r1750, 12;
	mov.b64 	%rd2413, {%r1752, %r1751};
	mov.b64 	{%r1753, %r1754}, %rd2394;
	shf.l.wrap.b32 	%r1755, %r1753, %r1754, 6;
	shf.l.wrap.b32 	%r1756, %r1754, %r1753, 6;
	mov.b64 	%rd2414, {%r1756, %r1755};
	mov.b64 	{%r1757, %r1758}, %rd2399;
	shf.l.wrap.b32 	%r1759, %r1758, %r1757, 23;
	shf.l.wrap.b32 	%r1760, %r1757, %r1758, 23;
	mov.b64 	%rd2415, {%r1760, %r1759};
	mov.b64 	{%r1761, %r1762}, %rd2404;
	shf.l.wrap.b32 	%r1763, %r1761, %r1762, 20;
	shf.l.wrap.b32 	%r1764, %r1762, %r1761, 20;
	mov.b64 	%rd2416, {%r1764, %r1763};
	mov.b64 	{%r1765, %r1766}, %rd2385;
	shf.l.wrap.b32 	%r1767, %r1765, %r1766, 3;
	shf.l.wrap.b32 	%r1768, %r1766, %r1765, 3;
	mov.b64 	%rd2417, {%r1768, %r1767};
	mov.b64 	{%r1769, %r1770}, %rd2390;
	shf.l.wrap.b32 	%r1771, %r1769, %r1770, 10;
	shf.l.wrap.b32 	%r1772, %r1770, %r1769, 10;
	mov.b64 	%rd2418, {%r1772, %r1771};
	mov.b64 	{%r1773, %r1774}, %rd2395;
	shf.l.wrap.b32 	%r1775, %r1774, %r1773, 11;
	shf.l.wrap.b32 	%r1776, %r1773, %r1774, 11;
	mov.b64 	%rd2419, {%r1776, %r1775};
	mov.b64 	{%r1777, %r1778}, %rd2400;
	shf.l.wrap.b32 	%r1779, %r1777, %r1778, 25;
	shf.l.wrap.b32 	%r1780, %r1778, %r1777, 25;
	mov.b64 	%rd2420, {%r1780, %r1779};
	mov.b64 	{%r1781, %r1782}, %rd2405;
	shf.l.wrap.b32 	%r1783, %r1782, %r1781, 7;
	shf.l.wrap.b32 	%r1784, %r1781, %r1782, 7;
	mov.b64 	%rd2421, {%r1784, %r1783};
	mov.b64 	{%r1785, %r1786}, %rd2386;
	shf.l.wrap.b32 	%r1787, %r1786, %r1785, 9;
	shf.l.wrap.b32 	%r1788, %r1785, %r1786, 9;
	mov.b64 	%rd2422, {%r1788, %r1787};
	mov.b64 	{%r1789, %r1790}, %rd2391;
	shf.l.wrap.b32 	%r1791, %r1790, %r1789, 13;
	shf.l.wrap.b32 	%r1792, %r1789, %r1790, 13;
	mov.b64 	%rd2423, {%r1792, %r1791};
	mov.b64 	{%r1793, %r1794}, %rd2396;
	shf.l.wrap.b32 	%r1795, %r1793, %r1794, 15;
	shf.l.wrap.b32 	%r1796, %r1794, %r1793, 15;
	mov.b64 	%rd2424, {%r1796, %r1795};
	mov.b64 	{%r1797, %r1798}, %rd2401;
	shf.l.wrap.b32 	%r1799, %r1797, %r1798, 21;
	shf.l.wrap.b32 	%r1800, %r1798, %r1797, 21;
	mov.b64 	%rd2425, {%r1800, %r1799};
	mov.b64 	{%r1801, %r1802}, %rd2406;
	shf.l.wrap.b32 	%r1803, %r1801, %r1802, 8;
	shf.l.wrap.b32 	%r1804, %r1802, %r1801, 8;
	mov.b64 	%rd2426, {%r1804, %r1803};
	mov.b64 	{%r1805, %r1806}, %rd2387;
	shf.l.wrap.b32 	%r1807, %r1805, %r1806, 18;
	shf.l.wrap.b32 	%r1808, %r1806, %r1805, 18;
	mov.b64 	%rd2427, {%r1808, %r1807};
	mov.b64 	{%r1809, %r1810}, %rd2392;
	shf.l.wrap.b32 	%r1811, %r1809, %r1810, 2;
	shf.l.wrap.b32 	%r1812, %r1810, %r1809, 2;
	mov.b64 	%rd2428, {%r1812, %r1811};
	mov.b64 	{%r1813, %r1814}, %rd2397;
	shf.l.wrap.b32 	%r1815, %r1814, %r1813, 29;
	shf.l.wrap.b32 	%r1816, %r1813, %r1814, 29;
	mov.b64 	%rd2429, {%r1816, %r1815};
	mov.b64 	{%r1817, %r1818}, %rd2402;
	shf.l.wrap.b32 	%r1819, %r1818, %r1817, 24;
	shf.l.wrap.b32 	%r1820, %r1817, %r1818, 24;
	mov.b64 	%rd2430, {%r1820, %r1819};
	mov.b64 	{%r1821, %r1822}, %rd2407;
	shf.l.wrap.b32 	%r1823, %r1821, %r1822, 14;
	shf.l.wrap.b32 	%r1824, %r1822, %r1821, 14;
	mov.b64 	%rd2431, {%r1824, %r1823};
	not.b64 	%rd2432, %rd2413;
	and.b64  	%rd2433, %rd2419, %rd2432;
	not.b64 	%rd2434, %rd2419;
	and.b64  	%rd2435, %rd2425, %rd2434;
	xor.b64  	%rd2436, %rd2435, %rd2413;
	not.b64 	%rd2437, %rd2425;
	and.b64  	%rd2438, %rd2431, %rd2437;
	xor.b64  	%rd2439, %rd2438, %rd2419;
	not.b64 	%rd2440, %rd2431;
	and.b64  	%rd2441, %rd2383, %rd2440;
	xor.b64  	%rd2442, %rd2441, %rd2425;
	not.b64 	%rd2443, %rd2383;
	and.b64  	%rd2444, %rd2413, %rd2443;
	xor.b64  	%rd2445, %rd2444, %rd2431;
	not.b64 	%rd2446, %rd2416;
	and.b64  	%rd2447, %rd2417, %rd2446;
	xor.b64  	%rd2448, %rd2447, %rd2410;
	not.b64 	%rd2449, %rd2417;
	and.b64  	%rd2450, %rd2423, %rd2449;
	xor.b64  	%rd2451, %rd2450, %rd2416;
	not.b64 	%rd2452, %rd2423;
	and.b64  	%rd2453, %rd2429, %rd2452;
	xor.b64  	%rd2454, %rd2453, %rd2417;
	not.b64 	%rd2455, %rd2429;
	and.b64  	%rd2456, %rd2410, %rd2455;
	xor.b64  	%rd2457, %rd2456, %rd2423;
	not.b64 	%rd2458, %rd2410;
	and.b64  	%rd2459, %rd2416, %rd2458;
	xor.b64  	%rd2460, %rd2459, %rd2429;
	not.b64 	%rd2461, %rd2414;
	and.b64  	%rd2462, %rd2420, %rd2461;
	xor.b64  	%rd2463, %rd2462, %rd2408;
	not.b64 	%rd2464, %rd2420;
	and.b64  	%rd2465, %rd2426, %rd2464;
	xor.b64  	%rd2466, %rd2465, %rd2414;
	not.b64 	%rd2467, %rd2426;
	and.b64  	%rd2468, %rd2427, %rd2467;
	xor.b64  	%rd2469, %rd2468, %rd2420;
	not.b64 	%rd2470, %rd2427;
	and.b64  	%rd2471, %rd2408, %rd2470;
	xor.b64  	%rd2472, %rd2471, %rd2426;
	not.b64 	%rd2473, %rd2408;
	and.b64  	%rd2474, %rd2414, %rd2473;
	xor.b64  	%rd2475, %rd2474, %rd2427;
	not.b64 	%rd2476, %rd2412;
	and.b64  	%rd2477, %rd2418, %rd2476;
	xor.b64  	%rd2478, %rd2477, %rd2411;
	not.b64 	%rd2479, %rd2418;
	and.b64  	%rd2480, %rd2424, %rd2479;
	xor.b64  	%rd2481, %rd2480, %rd2412;
	not.b64 	%rd2482, %rd2424;
	and.b64  	%rd2483, %rd2430, %rd2482;
	xor.b64  	%rd2484, %rd2483, %rd2418;
	not.b64 	%rd2485, %rd2430;
	and.b64  	%rd2486, %rd2411, %rd2485;
	xor.b64  	%rd2487, %rd2486, %rd2424;
	not.b64 	%rd2488, %rd2411;
	and.b64  	%rd2489, %rd2412, %rd2488;
	xor.b64  	%rd2490, %rd2489, %rd2430;
	not.b64 	%rd2491, %rd2415;
	and.b64  	%rd2492, %rd2421, %rd2491;
	xor.b64  	%rd2493, %rd2492, %rd2409;
	not.b64 	%rd2494, %rd2421;
	and.b64  	%rd2495, %rd2422, %rd2494;
	xor.b64  	%rd2496, %rd2495, %rd2415;
	not.b64 	%rd2497, %rd2422;
	and.b64  	%rd2498, %rd2428, %rd2497;
	xor.b64  	%rd2499, %rd2498, %rd2421;
	not.b64 	%rd2500, %rd2428;
	and.b64  	%rd2501, %rd2409, %rd2500;
	xor.b64  	%rd2502, %rd2501, %rd2422;
	not.b64 	%rd2503, %rd2409;
	and.b64  	%rd2504, %rd2415, %rd2503;
	xor.b64  	%rd2505, %rd2504, %rd2428;
	ld.const.u64 	%rd2506, [keccak_round_constants+120];
	xor.b64  	%rd2507, %rd2433, %rd2506;
	xor.b64  	%rd2508, %rd2507, %rd2383;
	xor.b64  	%rd2509, %rd2448, %rd2508;
	xor.b64  	%rd2510, %rd2509, %rd2463;
	xor.b64  	%rd2511, %rd2510, %rd2478;
	xor.b64  	%rd2512, %rd2511, %rd2493;
	xor.b64  	%rd2513, %rd2451, %rd2436;
	xor.b64  	%rd2514, %rd2513, %rd2466;
	xor.b64  	%rd2515, %rd2514, %rd2481;
	xor.b64  	%rd2516, %rd2515, %rd2496;
	xor.b64  	%rd2517, %rd2454, %rd2439;
	xor.b64  	%rd2518, %rd2517, %rd2469;
	xor.b64  	%rd2519, %rd2518, %rd2484;
	xor.b64  	%rd2520, %rd2519, %rd2499;
	xor.b64  	%rd2521, %rd2457, %rd2442;
	xor.b64  	%rd2522, %rd2521, %rd2472;
	xor.b64  	%rd2523, %rd2522, %rd2487;
	xor.b64  	%rd2524, %rd2523, %rd2502;
	xor.b64  	%rd2525, %rd2460, %rd2445;
	xor.b64  	%rd2526, %rd2525, %rd2475;
	xor.b64  	%rd2527, %rd2526, %rd2490;
	xor.b64  	%rd2528, %rd2527, %rd2505;
	mov.b64 	{%r1825, %r1826}, %rd2516;
	shf.l.wrap.b32 	%r1827, %r1825, %r1826, 1;
	shf.l.wrap.b32 	%r1828, %r1826, %r1825, 1;
	mov.b64 	%rd2529, {%r1828, %r1827};
	xor.b64  	%rd2530, %rd2529, %rd2528;
	mov.b64 	{%r1829, %r1830}, %rd2520;
	shf.l.wrap.b32 	%r1831, %r1829, %r1830, 1;
	shf.l.wrap.b32 	%r1832, %r1830, %r1829, 1;
	mov.b64 	%rd2531, {%r1832, %r1831};
	xor.b64  	%rd2532, %rd2531, %rd2512;
	mov.b64 	{%r1833, %r1834}, %rd2524;
	shf.l.wrap.b32 	%r1835, %r1833, %r1834, 1;
	shf.l.wrap.b32 	%r1836, %r1834, %r1833, 1;
	mov.b64 	%rd2533, {%r1836, %r1835};
	xor.b64  	%rd2534, %rd2533, %rd2516;
	mov.b64 	{%r1837, %r1838}, %rd2528;
	shf.l.wrap.b32 	%r1839, %r1837, %r1838, 1;
	shf.l.wrap.b32 	%r1840, %r1838, %r1837, 1;
	mov.b64 	%rd2535, {%r1840, %r1839};
	xor.b64  	%rd2536, %rd2535, %rd2520;
	mov.b64 	{%r1841, %r1842}, %rd2512;
	shf.l.wrap.b32 	%r1843, %r1841, %r1842, 1;
	shf.l.wrap.b32 	%r1844, %r1842, %r1841, 1;
	mov.b64 	%rd2537, {%r1844, %r1843};
	xor.b64  	%rd2538, %rd2537, %rd2524;
	xor.b64  	%rd2539, %rd2508, %rd2530;
	xor.b64  	%rd2540, %rd2448, %rd2530;
	xor.b64  	%rd2541, %rd2463, %rd2530;
	xor.b64  	%rd2542, %rd2478, %rd2530;
	xor.b64  	%rd2543, %rd2493, %rd2530;
	xor.b64  	%rd2544, %rd2436, %rd2532;
	xor.b64  	%rd2545, %rd2451, %rd2532;
	xor.b64  	%rd2546, %rd2466, %rd2532;
	xor.b64  	%rd2547, %rd2481, %rd2532;
	xor.b64  	%rd2548, %rd2496, %rd2532;
	xor.b64  	%rd2549, %rd2439, %rd2534;
	xor.b64  	%rd2550, %rd2454, %rd2534;
	xor.b64  	%rd2551, %rd2469, %rd2534;
	xor.b64  	%rd2552, %rd2484, %rd2534;
	xor.b64  	%rd2553, %rd2499, %rd2534;
	xor.b64  	%rd2554, %rd2442, %rd2536;
	xor.b64  	%rd2555, %rd2457, %rd2536;
	xor.b64  	%rd2556, %rd2472, %rd2536;
	xor.b64  	%rd2557, %rd2487, %rd2536;
	xor.b64  	%rd2558, %rd2502, %rd2536;
	xor.b64  	%rd2559, %rd2445, %rd2538;
	xor.b64  	%rd2560, %rd2460, %rd2538;
	xor.b64  	%rd2561, %rd2475, %rd2538;
	xor.b64  	%rd2562, %rd2490, %rd2538;
	xor.b64  	%rd2563, %rd2505, %rd2538;
	mov.b64 	{%r1845, %r1846}, %rd2544;
	shf.l.wrap.b32 	%r1847, %r1845, %r1846, 1;
	shf.l.wrap.b32 	%r1848, %r1846, %r1845, 1;
	mov.b64 	%rd2564, {%r1848, %r1847};
	mov.b64 	{%r1849, %r1850}, %rd2549;
	shf.l.wrap.b32 	%r1851, %r1850, %r1849, 30;
	shf.l.wrap.b32 	%r1852, %r1849, %r1850, 30;
	mov.b64 	%rd2565, {%r1852, %r1851};
	mov.b64 	{%r1853, %r1854}, %rd2554;
	shf.l.wrap.b32 	%r1855, %r1853, %r1854, 28;
	shf.l.wrap.b32 	%r1856, %r1854, %r1853, 28;
	mov.b64 	%rd2566, {%r1856, %r1855};
	mov.b64 	{%r1857, %r1858}, %rd2559;
	shf.l.wrap.b32 	%r1859, %r1857, %r1858, 27;
	shf.l.wrap.b32 	%r1860, %r1858, %r1857, 27;
	mov.b64 	%rd2567, {%r1860, %r1859};
	mov.b64 	{%r1861, %r1862}, %rd2540;
	shf.l.wrap.b32 	%r1863, %r1862, %r1861, 4;
	shf.l.wrap.b32 	%r1864, %r1861, %r1862, 4;
	mov.b64 	%rd2568, {%r1864, %r1863};
	mov.b64 	{%r1865, %r1866}, %rd2545;
	shf.l.wrap.b32 	%r1867, %r1866, %r1865, 12;
	shf.l.wrap.b32 	%r1868, %r1865, %r1866, 12;
	mov.b64 	%rd2569, {%r1868, %r1867};
	mov.b64 	{%r1869, %r1870}, %rd2550;
	shf.l.wrap.b32 	%r1871, %r1869, %r1870, 6;
	shf.l.wrap.b32 	%r1872, %r1870, %r1869, 6;
	mov.b64 	%rd2570, {%r1872, %r1871};
	mov.b64 	{%r1873, %r1874}, %rd2555;
	shf.l.wrap.b32 	%r1875, %r1874, %r1873, 23;
	shf.l.wrap.b32 	%r1876, %r1873, %r1874, 23;
	mov.b64 	%rd2571, {%r1876, %r1875};
	mov.b64 	{%r1877, %r1878}, %rd2560;
	shf.l.wrap.b32 	%r1879, %r1877, %r1878, 20;
	shf.l.wrap.b32 	%r1880, %r1878, %r1877, 20;
	mov.b64 	%rd2572, {%r1880, %r1879};
	mov.b64 	{%r1881, %r1882}, %rd2541;
	shf.l.wrap.b32 	%r1883, %r1881, %r1882, 3;
	shf.l.wrap.b32 	%r1884, %r1882, %r1881, 3;
	mov.b64 	%rd2573, {%r1884, %r1883};
	mov.b64 	{%r1885, %r1886}, %rd2546;
	shf.l.wrap.b32 	%r1887, %r1885, %r1886, 10;
	shf.l.wrap.b32 	%r1888, %r1886, %r1885, 10;
	mov.b64 	%rd2574, {%r1888, %r1887};
	mov.b64 	{%r1889, %r1890}, %rd2551;
	shf.l.wrap.b32 	%r1891, %r1890, %r1889, 11;
	shf.l.wrap.b32 	%r1892, %r1889, %r1890, 11;
	mov.b64 	%rd2575, {%r1892, %r1891};
	mov.b64 	{%r1893, %r1894}, %rd2556;
	shf.l.wrap.b32 	%r1895, %r1893, %r1894, 25;
	shf.l.wrap.b32 	%r1896, %r1894, %r1893, 25;
	mov.b64 	%rd2576, {%r1896, %r1895};
	mov.b64 	{%r1897, %r1898}, %rd2561;
	shf.l.wrap.b32 	%r1899, %r1898, %r1897, 7;
	shf.l.wrap.b32 	%r1900, %r1897, %r1898, 7;
	mov.b64 	%rd2577, {%r1900, %r1899};
	mov.b64 	{%r1901, %r1902}, %rd2542;
	shf.l.wrap.b32 	%r1903, %r1902, %r1901, 9;
	shf.l.wrap.b32 	%r1904, %r1901, %r1902, 9;
	mov.b64 	%rd2578, {%r1904, %r1903};
	mov.b64 	{%r1905, %r1906}, %rd2547;
	shf.l.wrap.b32 	%r1907, %r1906, %r1905, 13;
	shf.l.wrap.b32 	%r1908, %r1905, %r1906, 13;
	mov.b64 	%rd2579, {%r1908, %r1907};
	mov.b64 	{%r1909, %r1910}, %rd2552;
	shf.l.wrap.b32 	%r1911, %r1909, %r1910, 15;
	shf.l.wrap.b32 	%r1912, %r1910, %r1909, 15;
	mov.b64 	%rd2580, {%r1912, %r1911};
	mov.b64 	{%r1913, %r1914}, %rd2557;
	shf.l.wrap.b32 	%r1915, %r1913, %r1914, 21;
	shf.l.wrap.b32 	%r1916, %r1914, %r1913, 21;
	mov.b64 	%rd2581, {%r1916, %r1915};
	mov.b64 	{%r1917, %r1918}, %rd2562;
	shf.l.wrap.b32 	%r1919, %r1917, %r1918, 8;
	shf.l.wrap.b32 	%r1920, %r1918, %r1917, 8;
	mov.b64 	%rd2582, {%r1920, %r1919};
	mov.b64 	{%r1921, %r1922}, %rd2543;
	shf.l.wrap.b32 	%r1923, %r1921, %r1922, 18;
	shf.l.wrap.b32 	%r1924, %r1922, %r1921, 18;
	mov.b64 	%rd2583, {%r1924, %r1923};
	mov.b64 	{%r1925, %r1926}, %rd2548;
	shf.l.wrap.b32 	%r1927, %r1925, %r1926, 2;
	shf.l.wrap.b32 	%r1928, %r1926, %r1925, 2;
	mov.b64 	%rd2584, {%r1928, %r1927};
	mov.b64 	{%r1929, %r1930}, %rd2553;
	shf.l.wrap.b32 	%r1931, %r1930, %r1929, 29;
	shf.l.wrap.b32 	%r1932, %r1929, %r1930, 29;
	mov.b64 	%rd2585, {%r1932, %r1931};
	mov.b64 	{%r1933, %r1934}, %rd2558;
	shf.l.wrap.b32 	%r1935, %r1934, %r1933, 24;
	shf.l.wrap.b32 	%r1936, %r1933, %r1934, 24;
	mov.b64 	%rd2586, {%r1936, %r1935};
	mov.b64 	{%r1937, %r1938}, %rd2563;
	shf.l.wrap.b32 	%r1939, %r1937, %r1938, 14;
	shf.l.wrap.b32 	%r1940, %r1938, %r1937, 14;
	mov.b64 	%rd2587, {%r1940, %r1939};
	not.b64 	%rd2588, %rd2569;
	and.b64  	%rd2589, %rd2575, %rd2588;
	not.b64 	%rd2590, %rd2575;
	and.b64  	%rd2591, %rd2581, %rd2590;
	xor.b64  	%rd2592, %rd2591, %rd2569;
	not.b64 	%rd2593, %rd2581;
	and.b64  	%rd2594, %rd2587, %rd2593;
	xor.b64  	%rd2595, %rd2594, %rd2575;
	not.b64 	%rd2596, %rd2587;
	and.b64  	%rd2597, %rd2539, %rd2596;
	xor.b64  	%rd2598, %rd2597, %rd2581;
	not.b64 	%rd2599, %rd2539;
	and.b64  	%rd2600, %rd2569, %rd2599;
	xor.b64  	%rd2601, %rd2600, %rd2587;
	not.b64 	%rd2602, %rd2572;
	and.b64  	%rd2603, %rd2573, %rd2602;
	xor.b64  	%rd2604, %rd2603, %rd2566;
	not.b64 	%rd2605, %rd2573;
	and.b64  	%rd2606, %rd2579, %rd2605;
	xor.b64  	%rd2607, %rd2606, %rd2572;
	not.b64 	%rd2608, %rd2579;
	and.b64  	%rd2609, %rd2585, %rd2608;
	xor.b64  	%rd2610, %rd2609, %rd2573;
	not.b64 	%rd2611, %rd2585;
	and.b64  	%rd2612, %rd2566, %rd2611;
	xor.b64  	%rd2613, %rd2612, %rd2579;
	not.b64 	%rd2614, %rd2566;
	and.b64  	%rd2615, %rd2572, %rd2614;
	xor.b64  	%rd2616, %rd2615, %rd2585;
	not.b64 	%rd2617, %rd2570;
	and.b64  	%rd2618, %rd2576, %rd2617;
	xor.b64  	%rd2619, %rd2618, %rd2564;
	not.b64 	%rd2620, %rd2576;
	and.b64  	%rd2621, %rd2582, %rd2620;
	xor.b64  	%rd2622, %rd2621, %rd2570;
	not.b64 	%rd2623, %rd2582;
	and.b64  	%rd2624, %rd2583, %rd2623;
	xor.b64  	%rd2625, %rd2624, %rd2576;
	not.b64 	%rd2626, %rd2583;
	and.b64  	%rd2627, %rd2564, %rd2626;
	xor.b64  	%rd2628, %rd2627, %rd2582;
	not.b64 	%rd2629, %rd2564;
	and.b64  	%rd2630, %rd2570, %rd2629;
	xor.b64  	%rd2631, %rd2630, %rd2583;
	not.b64 	%rd2632, %rd2568;
	and.b64  	%rd2633, %rd2574, %rd2632;
	xor.b64  	%rd2634, %rd2633, %rd2567;
	not.b64 	%rd2635, %rd2574;
	and.b64  	%rd2636, %rd2580, %rd2635;
	xor.b64  	%rd2637, %rd2636, %rd2568;
	not.b64 	%rd2638, %rd2580;
	and.b64  	%rd2639, %rd2586, %rd2638;
	xor.b64  	%rd2640, %rd2639, %rd2574;
	not.b64 	%rd2641, %rd2586;
	and.b64  	%rd2642, %rd2567, %rd2641;
	xor.b64  	%rd2643, %rd2642, %rd2580;
	not.b64 	%rd2644, %rd2567;
	and.b64  	%rd2645, %rd2568, %rd2644;
	xor.b64  	%rd2646, %rd2645, %rd2586;
	not.b64 	%rd2647, %rd2571;
	and.b64  	%rd2648, %rd2577, %rd2647;
	xor.b64  	%rd2649, %rd2648, %rd2565;
	not.b64 	%rd2650, %rd2577;
	and.b64  	%rd2651, %rd2578, %rd2650;
	xor.b64  	%rd2652, %rd2651, %rd2571;
	not.b64 	%rd2653, %rd2578;
	and.b64  	%rd2654, %rd2584, %rd2653;
	xor.b64  	%rd2655, %rd2654, %rd2577;
	not.b64 	%rd2656, %rd2584;
	and.b64  	%rd2657, %rd2565, %rd2656;
	xor.b64  	%rd2658, %rd2657, %rd2578;
	not.b64 	%rd2659, %rd2565;
	and.b64  	%rd2660, %rd2571, %rd2659;
	xor.b64  	%rd2661, %rd2660, %rd2584;
	ld.const.u64 	%rd2662, [keccak_round_constants+128];
	xor.b64  	%rd2663, %rd2589, %rd2662;
	xor.b64  	%rd2664, %rd2663, %rd2539;
	xor.b64  	%rd2665, %rd2604, %rd2664;
	xor.b64  	%rd2666, %rd2665, %rd2619;
	xor.b64  	%rd2667, %rd2666, %rd2634;
	xor.b64  	%rd2668, %rd2667, %rd2649;
	xor.b64  	%rd2669, %rd2607, %rd2592;
	xor.b64  	%rd2670, %rd2669, %rd2622;
	xor.b64  	%rd2671, %rd2670, %rd2637;
	xor.b64  	%rd2672, %rd2671, %rd2652;
	xor.b64  	%rd2673, %rd2610, %rd2595;
	xor.b64  	%rd2674, %rd2673, %rd2625;
	xor.b64  	%rd2675, %rd2674, %rd2640;
	xor.b64  	%rd2676, %rd2675, %rd2655;
	xor.b64  	%rd2677, %rd2613, %rd2598;
	xor.b64  	%rd2678, %rd2677, %rd2628;
	xor.b64  	%rd2679, %rd2678, %rd2643;
	xor.b64  	%rd2680, %rd2679, %rd2658;
	xor.b64  	%rd2681, %rd2616, %rd2601;
	xor.b64  	%rd2682, %rd2681, %rd2631;
	xor.b64  	%rd2683, %rd2682, %rd2646;
	xor.b64  	%rd2684, %rd2683, %rd2661;
	mov.b64 	{%r1941, %r1942}, %rd2672;
	shf.l.wrap.b32 	%r1943, %r1941, %r1942, 1;
	shf.l.wrap.b32 	%r1944, %r1942, %r1941, 1;
	mov.b64 	%rd2685, {%r1944, %r1943};
	xor.b64  	%rd2686, %rd2685, %rd2684;
	mov.b64 	{%r1945, %r1946}, %rd2676;
	shf.l.wrap.b32 	%r1947, %r1945, %r1946, 1;
	shf.l.wrap.b32 	%r1948, %r1946, %r1945, 1;
	mov.b64 	%rd2687, {%r1948, %r1947};
	xor.b64  	%rd2688, %rd2687, %rd2668;
	mov.b64 	{%r1949, %r1950}, %rd2680;
	shf.l.wrap.b32 	%r1951, %r1949, %r1950, 1;
	shf.l.wrap.b32 	%r1952, %r1950, %r1949, 1;
	mov.b64 	%rd2689, {%r1952, %r1951};
	xor.b64  	%rd2690, %rd2689, %rd2672;
	mov.b64 	{%r1953, %r1954}, %rd2684;
	shf.l.wrap.b32 	%r1955, %r1953, %r1954, 1;
	shf.l.wrap.b32 	%r1956, %r1954, %r1953, 1;
	mov.b64 	%rd2691, {%r1956, %r1955};
	xor.b64  	%rd2692, %rd2691, %rd2676;
	mov.b64 	{%r1957, %r1958}, %rd2668;
	shf.l.wrap.b32 	%r1959, %r1957, %r1958, 1;
	shf.l.wrap.b32 	%r1960, %r1958, %r1957, 1;
	mov.b64 	%rd2693, {%r1960, %r1959};
	xor.b64  	%rd2694, %rd2693, %rd2680;
	xor.b64  	%rd2695, %rd2664, %rd2686;
	xor.b64  	%rd2696, %rd2604, %rd2686;
	xor.b64  	%rd2697, %rd2619, %rd2686;
	xor.b64  	%rd2698, %rd2634, %rd2686;
	xor.b64  	%rd2699, %rd2649, %rd2686;
	xor.b64  	%rd2700, %rd2592, %rd2688;
	xor.b64  	%rd2701, %rd2607, %rd2688;
	xor.b64  	%rd2702, %rd2622, %rd2688;
	xor.b64  	%rd2703, %rd2637, %rd2688;
	xor.b64  	%rd2704, %rd2652, %rd2688;
	xor.b64  	%rd2705, %rd2595, %rd2690;
	xor.b64  	%rd2706, %rd2610, %rd2690;
	xor.b64  	%rd2707, %rd2625, %rd2690;
	xor.b64  	%rd2708, %rd2640, %rd2690;
	xor.b64  	%rd2709, %rd2655, %rd2690;
	xor.b64  	%rd2710, %rd2598, %rd2692;
	xor.b64  	%rd2711, %rd2613, %rd2692;
	xor.b64  	%rd2712, %rd2628, %rd2692;
	xor.b64  	%rd2713, %rd2643, %rd2692;
	xor.b64  	%rd2714, %rd2658, %rd2692;
	xor.b64  	%rd2715, %rd2601, %rd2694;
	xor.b64  	%rd2716, %rd2616, %rd2694;
	xor.b64  	%rd2717, %rd2631, %rd2694;
	xor.b64  	%rd2718, %rd2646, %rd2694;
	xor.b64  	%rd2719, %rd2661, %rd2694;
	mov.b64 	{%r1961, %r1962}, %rd2700;
	shf.l.wrap.b32 	%r1963, %r1961, %r1962, 1;
	shf.l.wrap.b32 	%r1964, %r1962, %r1961, 1;
	mov.b64 	%rd2720, {%r1964, %r1963};
	mov.b64 	{%r1965, %r1966}, %rd2705;
	shf.l.wrap.b32 	%r1967, %r1966, %r1965, 30;
	shf.l.wrap.b32 	%r1968, %r1965, %r1966, 30;
	mov.b64 	%rd2721, {%r1968, %r1967};
	mov.b64 	{%r1969, %r1970}, %rd2710;
	shf.l.wrap.b32 	%r1971, %r1969, %r1970, 28;
	shf.l.wrap.b32 	%r1972, %r1970, %r1969, 28;
	mov.b64 	%rd2722, {%r1972, %r1971};
	mov.b64 	{%r1973, %r1974}, %rd2715;
	shf.l.wrap.b32 	%r1975, %r1973, %r1974, 27;
	shf.l.wrap.b32 	%r1976, %r1974, %r1973, 27;
	mov.b64 	%rd2723, {%r1976, %r1975};
	mov.b64 	{%r1977, %r1978}, %rd2696;
	shf.l.wrap.b32 	%r1979, %r1978, %r1977, 4;
	shf.l.wrap.b32 	%r1980, %r1977, %r1978, 4;
	mov.b64 	%rd2724, {%r1980, %r1979};
	mov.b64 	{%r1981, %r1982}, %rd2701;
	shf.l.wrap.b32 	%r1983, %r1982, %r1981, 12;
	shf.l.wrap.b32 	%r1984, %r1981, %r1982, 12;
	mov.b64 	%rd2725, {%r1984, %r1983};
	mov.b64 	{%r1985, %r1986}, %rd2706;
	shf.l.wrap.b32 	%r1987, %r1985, %r1986, 6;
	shf.l.wrap.b32 	%r1988, %r1986, %r1985, 6;
	mov.b64 	%rd2726, {%r1988, %r1987};
	mov.b64 	{%r1989, %r1990}, %rd2711;
	shf.l.wrap.b32 	%r1991, %r1990, %r1989, 23;
	shf.l.wrap.b32 	%r1992, %r1989, %r1990, 23;
	mov.b64 	%rd2727, {%r1992, %r1991};
	mov.b64 	{%r1993, %r1994}, %rd2716;
	shf.l.wrap.b32 	%r1995, %r1993, %r1994, 20;
	shf.l.wrap.b32 	%r1996, %r1994, %r1993, 20;
	mov.b64 	%rd2728, {%r1996, %r1995};
	mov.b64 	{%r1997, %r1998}, %rd2697;
	shf.l.wrap.b32 	%r1999, %r1997, %r1998, 3;
	shf.l.wrap.b32 	%r2000, %r1998, %r1997, 3;
	mov.b64 	%rd2729, {%r2000, %r1999};
	mov.b64 	{%r2001, %r2002}, %rd2702;
	shf.l.wrap.b32 	%r2003, %r2001, %r2002, 10;
	shf.l.wrap.b32 	%r2004, %r2002, %r2001, 10;
	mov.b64 	%rd2730, {%r2004, %r2003};
	mov.b64 	{%r2005, %r2006}, %rd2707;
	shf.l.wrap.b32 	%r2007, %r2006, %r2005, 11;
	shf.l.wrap.b32 	%r2008, %r2005, %r2006, 11;
	mov.b64 	%rd2731, {%r2008, %r2007};
	mov.b64 	{%r2009, %r2010}, %rd2712;
	shf.l.wrap.b32 	%r2011, %r2009, %r2010, 25;
	shf.l.wrap.b32 	%r2012, %r2010, %r2009, 25;
	mov.b64 	%rd2732, {%r2012, %r2011};
	mov.b64 	{%r2013, %r2014}, %rd2717;
	shf.l.wrap.b32 	%r2015, %r2014, %r2013, 7;
	shf.l.wrap.b32 	%r2016, %r2013, %r2014, 7;
	mov.b64 	%rd2733, {%r2016, %r2015};
	mov.b64 	{%r2017, %r2018}, %rd2698;
	shf.l.wrap.b32 	%r2019, %r2018, %r2017, 9;
	shf.l.wrap.b32 	%r2020, %r2017, %r2018, 9;
	mov.b64 	%rd2734, {%r2020, %r2019};
	mov.b64 	{%r2021, %r2022}, %rd2703;
	shf.l.wrap.b32 	%r2023, %r2022, %r2021, 13;
	shf.l.wrap.b32 	%r2024, %r2021, %r2022, 13;
	mov.b64 	%rd2735, {%r2024, %r2023};
	mov.b64 	{%r2025, %r2026}, %rd2708;
	shf.l.wrap.b32 	%r2027, %r2025, %r2026, 15;
	shf.l.wrap.b32 	%r2028, %r2026, %r2025, 15;
	mov.b64 	%rd2736, {%r2028, %r2027};
	mov.b64 	{%r2029, %r2030}, %rd2713;
	shf.l.wrap.b32 	%r2031, %r2029, %r2030, 21;
	shf.l.wrap.b32 	%r2032, %r2030, %r2029, 21;
	mov.b64 	%rd2737, {%r2032, %r2031};
	mov.b64 	{%r2033, %r2034}, %rd2718;
	shf.l.wrap.b32 	%r2035, %r2033, %r2034, 8;
	shf.l.wrap.b32 	%r2036, %r2034, %r2033, 8;
	mov.b64 	%rd2738, {%r2036, %r2035};
	mov.b64 	{%r2037, %r2038}, %rd2699;
	shf.l.wrap.b32 	%r2039, %r2037, %r2038, 18;
	shf.l.wrap.b32 	%r2040, %r2038, %r2037, 18;
	mov.b64 	%rd2739, {%r2040, %r2039};
	mov.b64 	{%r2041, %r2042}, %rd2704;
	shf.l.wrap.b32 	%r2043, %r2041, %r2042, 2;
	shf.l.wrap.b32 	%r2044, %r2042, %r2041, 2;
	mov.b64 	%rd2740, {%r2044, %r2043};
	mov.b64 	{%r2045, %r2046}, %rd2709;
	shf.l.wrap.b32 	%r2047, %r2046, %r2045, 29;
	shf.l.wrap.b32 	%r2048, %r2045, %r2046, 29;
	mov.b64 	%rd2741, {%r2048, %r2047};
	mov.b64 	{%r2049, %r2050}, %rd2714;
	shf.l.wrap.b32 	%r2051, %r2050, %r2049, 24;
	shf.l.wrap.b32 	%r2052, %r2049, %r2050, 24;
	mov.b64 	%rd2742, {%r2052, %r2051};
	mov.b64 	{%r2053, %r2054}, %rd2719;
	shf.l.wrap.b32 	%r2055, %r2053, %r2054, 14;
	shf.l.wrap.b32 	%r2056, %r2054, %r2053, 14;
	mov.b64 	%rd2743, {%r2056, %r2055};
	not.b64 	%rd2744, %rd2725;
	and.b64  	%rd2745, %rd2731, %rd2744;
	not.b64 	%rd2746, %rd2731;
	and.b64  	%rd2747, %rd2737, %rd2746;
	xor.b64  	%rd2748, %rd2747, %rd2725;
	not.b64 	%rd2749, %rd2737;
	and.b64  	%rd2750, %rd2743, %rd2749;
	xor.b64  	%rd2751, %rd2750, %rd2731;
	not.b64 	%rd2752, %rd2743;
	and.b64  	%rd2753, %rd2695, %rd2752;
	xor.b64  	%rd2754, %rd2753, %rd2737;
	not.b64 	%rd2755, %rd2695;
	and.b64  	%rd2756, %rd2725, %rd2755;
	xor.b64  	%rd2757, %rd2756, %rd2743;
	not.b64 	%rd2758, %rd2728;
	and.b64  	%rd2759, %rd2729, %rd2758;
	xor.b64  	%rd2760, %rd2759, %rd2722;
	not.b64 	%rd2761, %rd2729;
	and.b64  	%rd2762, %rd2735, %rd2761;
	xor.b64  	%rd2763, %rd2762, %rd2728;
	not.b64 	%rd2764, %rd2735;
	and.b64  	%rd2765, %rd2741, %rd2764;
	xor.b64  	%rd2766, %rd2765, %rd2729;
	not.b64 	%rd2767, %rd2741;
	and.b64  	%rd2768, %rd2722, %rd2767;
	xor.b64  	%rd2769, %rd2768, %rd2735;
	not.b64 	%rd2770, %rd2722;
	and.b64  	%rd2771, %rd2728, %rd2770;
	xor.b64  	%rd2772, %rd2771, %rd2741;
	not.b64 	%rd2773, %rd2726;
	and.b64  	%rd2774, %rd2732, %rd2773;
	xor.b64  	%rd2775, %rd2774, %rd2720;
	not.b64 	%rd2776, %rd2732;
	and.b64  	%rd2777, %rd2738, %rd2776;
	xor.b64  	%rd2778, %rd2777, %rd2726;
	not.b64 	%rd2779, %rd2738;
	and.b64  	%rd2780, %rd2739, %rd2779;
	xor.b64  	%rd2781, %rd2780, %rd2732;
	not.b64 	%rd2782, %rd2739;
	and.b64  	%rd2783, %rd2720, %rd2782;
	xor.b64  	%rd2784, %rd2783, %rd2738;
	not.b64 	%rd2785, %rd2720;
	and.b64  	%rd2786, %rd2726, %rd2785;
	xor.b64  	%rd2787, %rd2786, %rd2739;
	not.b64 	%rd2788, %rd2724;
	and.b64  	%rd2789, %rd2730, %rd2788;
	xor.b64  	%rd2790, %rd2789, %rd2723;
	not.b64 	%rd2791, %rd2730;
	and.b64  	%rd2792, %rd2736, %rd2791;
	xor.b64  	%rd2793, %rd2792, %rd2724;
	not.b64 	%rd2794, %rd2736;
	and.b64  	%rd2795, %rd2742, %rd2794;
	xor.b64  	%rd2796, %rd2795, %rd2730;
	not.b64 	%rd2797, %rd2742;
	and.b64  	%rd2798, %rd2723, %rd2797;
	xor.b64  	%rd2799, %rd2798, %rd2736;
	not.b64 	%rd2800, %rd2723;
	and.b64  	%rd2801, %rd2724, %rd2800;
	xor.b64  	%rd2802, %rd2801, %rd2742;
	not.b64 	%rd2803, %rd2727;
	and.b64  	%rd2804, %rd2733, %rd2803;
	xor.b64  	%rd2805, %rd2804, %rd2721;
	not.b64 	%rd2806, %rd2733;
	and.b64  	%rd2807, %rd2734, %rd2806;
	xor.b64  	%rd2808, %rd2807, %rd2727;
	not.b64 	%rd2809, %rd2734;
	and.b64  	%rd2810, %rd2740, %rd2809;
	xor.b64  	%rd2811, %rd2810, %rd2733;
	not.b64 	%rd2812, %rd2740;
	and.b64  	%rd2813, %rd2721, %rd2812;
	xor.b64  	%rd2814, %rd2813, %rd2734;
	not.b64 	%rd2815, %rd2721;
	and.b64  	%rd2816, %rd2727, %rd2815;
	xor.b64  	%rd2817, %rd2816, %rd2740;
	ld.const.u64 	%rd2818, [keccak_round_constants+136];
	xor.b64  	%rd2819, %rd2745, %rd2818;
	xor.b64  	%rd2820, %rd2819, %rd2695;
	xor.b64  	%rd2821, %rd2760, %rd2820;
	xor.b64  	%rd2822, %rd2821, %rd2775;
	xor.b64  	%rd2823, %rd2822, %rd2790;
	xor.b64  	%rd2824, %rd2823, %rd2805;
	xor.b64  	%rd2825, %rd2763, %rd2748;
	xor.b64  	%rd2826, %rd2825, %rd2778;
	xor.b64  	%rd2827, %rd2826, %rd2793;
	xor.b64  	%rd2828, %rd2827, %rd2808;
	xor.b64  	%rd2829, %rd2766, %rd2751;
	xor.b64  	%rd2830, %rd2829, %rd2781;
	xor.b64  	%rd2831, %rd2830, %rd2796;
	xor.b64  	%rd2832, %rd2831, %rd2811;
	xor.b64  	%rd2833, %rd2769, %rd2754;
	xor.b64  	%rd2834, %rd2833, %rd2784;
	xor.b64  	%rd2835, %rd2834, %rd2799;
	xor.b64  	%rd2836, %rd2835, %rd2814;
	xor.b64  	%rd2837, %rd2772, %rd2757;
	xor.b64  	%rd2838, %rd2837, %rd2787;
	xor.b64  	%rd2839, %rd2838, %rd2802;
	xor.b64  	%rd2840, %rd2839, %rd2817;
	mov.b64 	{%r2057, %r2058}, %rd2828;
	shf.l.wrap.b32 	%r2059, %r2057, %r2058, 1;
	shf.l.wrap.b32 	%r2060, %r2058, %r2057, 1;
	mov.b64 	%rd2841, {%r2060, %r2059};
	xor.b64  	%rd2842, %rd2841, %rd2840;
	mov.b64 	{%r2061, %r2062}, %rd2832;
	shf.l.wrap.b32 	%r2063, %r2061, %r2062, 1;
	shf.l.wrap.b32 	%r2064, %r2062, %r2061, 1;
	mov.b64 	%rd2843, {%r2064, %r2063};
	xor.b64  	%rd2844, %rd2843, %rd2824;
	mov.b64 	{%r2065, %r2066}, %rd2836;
	shf.l.wrap.b32 	%r2067, %r2065, %r2066, 1;
	shf.l.wrap.b32 	%r2068, %r2066, %r2065, 1;
	mov.b64 	%rd2845, {%r2068, %r2067};
	xor.b64  	%rd2846, %rd2845, %rd2828;
	mov.b64 	{%r2069, %r2070}, %rd2840;
	shf.l.wrap.b32 	%r2071, %r2069, %r2070, 1;
	shf.l.wrap.b32 	%r2072, %r2070, %r2069, 1;
	mov.b64 	%rd2847, {%r2072, %r2071};
	xor.b64  	%rd2848, %rd2847, %rd2832;
	mov.b64 	{%r2073, %r2074}, %rd2824;
	shf.l.wrap.b32 	%r2075, %r2073, %r2074, 1;
	shf.l.wrap.b32 	%r2076, %r2074, %r2073, 1;
	mov.b64 	%rd2849, {%r2076, %r2075};
	xor.b64  	%rd2850, %rd2849, %rd2836;
	xor.b64  	%rd2851, %rd2820, %rd2842;
	xor.b64  	%rd2852, %rd2760, %rd2842;
	xor.b64  	%rd2853, %rd2775, %rd2842;
	xor.b64  	%rd2854, %rd2790, %rd2842;
	xor.b64  	%rd2855, %rd2805, %rd2842;
	xor.b64  	%rd2856, %rd2748, %rd2844;
	xor.b64  	%rd2857, %rd2763, %rd2844;
	xor.b64  	%rd2858, %rd2778, %rd2844;
	xor.b64  	%rd2859, %rd2793, %rd2844;
	xor.b64  	%rd2860, %rd2808, %rd2844;
	xor.b64  	%rd2861, %rd2751, %rd2846;
	xor.b64  	%rd2862, %rd2766, %rd2846;
	xor.b64  	%rd2863, %rd2781, %rd2846;
	xor.b64  	%rd2864, %rd2796, %rd2846;
	xor.b64  	%rd2865, %rd2811, %rd2846;
	xor.b64  	%rd2866, %rd2754, %rd2848;
	xor.b64  	%rd2867, %rd2769, %rd2848;
	xor.b64  	%rd2868, %rd2784, %rd2848;
	xor.b64  	%rd2869, %rd2799, %rd2848;
	xor.b64  	%rd2870, %rd2814, %rd2848;
	xor.b64  	%rd2871, %rd2757, %rd2850;
	xor.b64  	%rd2872, %rd2772, %rd2850;
	xor.b64  	%rd2873, %rd2787, %rd2850;
	xor.b64  	%rd2874, %rd2802, %rd2850;
	xor.b64  	%rd2875, %rd2817, %rd2850;
	mov.b64 	{%r2077, %r2078}, %rd2856;
	shf.l.wrap.b32 	%r2079, %r2077, %r2078, 1;
	shf.l.wrap.b32 	%r2080, %r2078, %r2077, 1;
	mov.b64 	%rd2876, {%r2080, %r2079};
	mov.b64 	{%r2081, %r2082}, %rd2861;
	shf.l.wrap.b32 	%r2083, %r2082, %r2081, 30;
	shf.l.wrap.b32 	%r2084, %r2081, %r2082, 30;
	mov.b64 	%rd2877, {%r2084, %r2083};
	mov.b64 	{%r2085, %r2086}, %rd2866;
	shf.l.wrap.b32 	%r2087, %r2085, %r2086, 28;
	shf.l.wrap.b32 	%r2088, %r2086, %r2085, 28;
	mov.b64 	%rd2878, {%r2088, %r2087};
	mov.b64 	{%r2089, %r2090}, %rd2871;
	shf.l.wrap.b32 	%r2091, %r2089, %r2090, 27;
	shf.l.wrap.b32 	%r2092, %r2090, %r2089, 27;
	mov.b64 	%rd2879, {%r2092, %r2091};
	mov.b64 	{%r2093, %r2094}, %rd2852;
	shf.l.wrap.b32 	%r2095, %r2094, %r2093, 4;
	shf.l.wrap.b32 	%r2096, %r2093, %r2094, 4;
	mov.b64 	%rd2880, {%r2096, %r2095};
	mov.b64 	{%r2097, %r2098}, %rd2857;
	shf.l.wrap.b32 	%r2099, %r2098, %r2097, 12;
	shf.l.wrap.b32 	%r2100, %r2097, %r2098, 12;
	mov.b64 	%rd2881, {%r2100, %r2099};
	mov.b64 	{%r2101, %r2102}, %rd2862;
	shf.l.wrap.b32 	%r2103, %r2101, %r2102, 6;
	shf.l.wrap.b32 	%r2104, %r2102, %r2101, 6;
	mov.b64 	%rd2882, {%r2104, %r2103};
	mov.b64 	{%r2105, %r2106}, %rd2867;
	shf.l.wrap.b32 	%r2107, %r2106, %r2105, 23;
	shf.l.wrap.b32 	%r2108, %r2105, %r2106, 23;
	mov.b64 	%rd2883, {%r2108, %r2107};
	mov.b64 	{%r2109, %r2110}, %rd2872;
	shf.l.wrap.b32 	%r2111, %r2109, %r2110, 20;
	shf.l.wrap.b32 	%r2112, %r2110, %r2109, 20;
	mov.b64 	%rd2884, {%r2112, %r2111};
	mov.b64 	{%r2113, %r2114}, %rd2853;
	shf.l.wrap.b32 	%r2115, %r2113, %r2114, 3;
	shf.l.wrap.b32 	%r2116, %r2114, %r2113, 3;
	mov.b64 	%rd2885, {%r2116, %r2115};
	mov.b64 	{%r2117, %r2118}, %rd2858;
	shf.l.wrap.b32 	%r2119, %r2117, %r2118, 10;
	shf.l.wrap.b32 	%r2120, %r2118, %r2117, 10;
	mov.b64 	%rd2886, {%r2120, %r2119};
	mov.b64 	{%r2121, %r2122}, %rd2863;
	shf.l.wrap.b32 	%r2123, %r2122, %r2121, 11;
	shf.l.wrap.b32 	%r2124, %r2121, %r2122, 11;
	mov.b64 	%rd2887, {%r2124, %r2123};
	mov.b64 	{%r2125, %r2126}, %rd2868;
	shf.l.wrap.b32 	%r2127, %r2125, %r2126, 25;
	shf.l.wrap.b32 	%r2128, %r2126, %r2125, 25;
	mov.b64 	%rd2888, {%r2128, %r2127};
	mov.b64 	{%r2129, %r2130}, %rd2873;
	shf.l.wrap.b32 	%r2131, %r2130, %r2129, 7;
	shf.l.wrap.b32 	%r2132, %r2129, %r2130, 7;
	mov.b64 	%rd2889, {%r2132, %r2131};
	mov.b64 	{%r2133, %r2134}, %rd2854;
	shf.l.wrap.b32 	%r2135, %r2134, %r2133, 9;
	shf.l.wrap.b32 	%r2136, %r2133, %r2134, 9;
	mov.b64 	%rd2890, {%r2136, %r2135};
	mov.b64 	{%r2137, %r2138}, %rd2859;
	shf.l.wrap.b32 	%r2139, %r2138, %r2137, 13;
	shf.l.wrap.b32 	%r2140, %r2137, %r2138, 13;
	mov.b64 	%rd2891, {%r2140, %r2139};
	mov.b64 	{%r2141, %r2142}, %rd2864;
	shf.l.wrap.b32 	%r2143, %r2141, %r2142, 15;
	shf.l.wrap.b32 	%r2144, %r2142, %r2141, 15;
	mov.b64 	%rd2892, {%r2144, %r2143};
	mov.b64 	{%r2145, %r2146}, %rd2869;
	shf.l.wrap.b32 	%r2147, %r2145, %r2146, 21;
	shf.l.wrap.b32 	%r2148, %r2146, %r2145, 21;
	mov.b64 	%rd2893, {%r2148, %r2147};
	mov.b64 	{%r2149, %r2150}, %rd2874;
	shf.l.wrap.b32 	%r2151, %r2149, %r2150, 8;
	shf.l.wrap.b32 	%r2152, %r2150, %r2149, 8;
	mov.b64 	%rd2894, {%r2152, %r2151};
	mov.b64 	{%r2153, %r2154}, %rd2855;
	shf.l.wrap.b32 	%r2155, %r2153, %r2154, 18;
	shf.l.wrap.b32 	%r2156, %r2154, %r2153, 18;
	mov.b64 	%rd2895, {%r2156, %r2155};
	mov.b64 	{%r2157, %r2158}, %rd2860;
	shf.l.wrap.b32 	%r2159, %r2157, %r2158, 2;
	shf.l.wrap.b32 	%r2160, %r2158, %r2157, 2;
	mov.b64 	%rd2896, {%r2160, %r2159};
	mov.b64 	{%r2161, %r2162}, %rd2865;
	shf.l.wrap.b32 	%r2163, %r2162, %r2161, 29;
	shf.l.wrap.b32 	%r2164, %r2161, %r2162, 29;
	mov.b64 	%rd2897, {%r2164, %r2163};
	mov.b64 	{%r2165, %r2166}, %rd2870;
	shf.l.wrap.b32 	%r2167, %r2166, %r2165, 24;
	shf.l.wrap.b32 	%r2168, %r2165, %r2166, 24;
	mov.b64 	%rd2898, {%r2168, %r2167};
	mov.b64 	{%r2169, %r2170}, %rd2875;
	shf.l.wrap.b32 	%r2171, %r2169, %r2170, 14;
	shf.l.wrap.b32 	%r2172, %r2170, %r2169, 14;
	mov.b64 	%rd2899, {%r2172, %r2171};
	not.b64 	%rd2900, %rd2881;
	and.b64  	%rd2901, %rd2887, %rd2900;
	not.b64 	%rd2902, %rd2887;
	and.b64  	%rd2903, %rd2893, %rd2902;
	xor.b64  	%rd2904, %rd2903, %rd2881;
	not.b64 	%rd2905, %rd2893;
	and.b64  	%rd2906, %rd2899, %rd2905;
	xor.b64  	%rd2907, %rd2906, %rd2887;
	not.b64 	%rd2908, %rd2899;
	and.b64  	%rd2909, %rd2851, %rd2908;
	xor.b64  	%rd2910, %rd2909, %rd2893;
	not.b64 	%rd2911, %rd2851;
	and.b64  	%rd2912, %rd2881, %rd2911;
	xor.b64  	%rd2913, %rd2912, %rd2899;
	not.b64 	%rd2914, %rd2884;
	and.b64  	%rd2915, %rd2885, %rd2914;
	xor.b64  	%rd2916, %rd2915, %rd2878;
	not.b64 	%rd2917, %rd2885;
	and.b64  	%rd2918, %rd2891, %rd2917;
	xor.b64  	%rd2919, %rd2918, %rd2884;
	not.b64 	%rd2920, %rd2891;
	and.b64  	%rd2921, %rd2897, %rd2920;
	xor.b64  	%rd2922, %rd2921, %rd2885;
	not.b64 	%rd2923, %rd2897;
	and.b64  	%rd2924, %rd2878, %rd2923;
	xor.b64  	%rd2925, %rd2924, %rd2891;
	not.b64 	%rd2926, %rd2878;
	and.b64  	%rd2927, %rd2884, %rd2926;
	xor.b64  	%rd2928, %rd2927, %rd2897;
	not.b64 	%rd2929, %rd2882;
	and.b64  	%rd2930, %rd2888, %rd2929;
	xor.b64  	%rd2931, %rd2930, %rd2876;
	not.b64 	%rd2932, %rd2888;
	and.b64  	%rd2933, %rd2894, %rd2932;
	xor.b64  	%rd2934, %rd2933, %rd2882;
	not.b64 	%rd2935, %rd2894;
	and.b64  	%rd2936, %rd2895, %rd2935;
	xor.b64  	%rd2937, %rd2936, %rd2888;
	not.b64 	%rd2938, %rd2895;
	and.b64  	%rd2939, %rd2876, %rd2938;
	xor.b64  	%rd2940, %rd2939, %rd2894;
	not.b64 	%rd2941, %rd2876;
	and.b64  	%rd2942, %rd2882, %rd2941;
	xor.b64  	%rd2943, %rd2942, %rd2895;
	not.b64 	%rd2944, %rd2880;
	and.b64  	%rd2945, %rd2886, %rd2944;
	xor.b64  	%rd2946, %rd2945, %rd2879;
	not.b64 	%rd2947, %rd2886;
	and.b64  	%rd2948, %rd2892, %rd2947;
	xor.b64  	%rd2949, %rd2948, %rd2880;
	not.b64 	%rd2950, %rd2892;
	and.b64  	%rd2951, %rd2898, %rd2950;
	xor.b64  	%rd2952, %rd2951, %rd2886;
	not.b64 	%rd2953, %rd2898;
	and.b64  	%rd2954, %rd2879, %rd2953;
	xor.b64  	%rd2955, %rd2954, %rd2892;
	not.b64 	%rd2956, %rd2879;
	and.b64  	%rd2957, %rd2880, %rd2956;
	xor.b64  	%rd2958, %rd2957, %rd2898;
	not.b64 	%rd2959, %rd2883;
	and.b64  	%rd2960, %rd2889, %rd2959;
	xor.b64  	%rd2961, %rd2960, %rd2877;
	not.b64 	%rd2962, %rd2889;
	and.b64  	%rd2963, %rd2890, %rd2962;
	xor.b64  	%rd2964, %rd2963, %rd2883;
	not.b64 	%rd2965, %rd2890;
	and.b64  	%rd2966, %rd2896, %rd2965;
	xor.b64  	%rd2967, %rd2966, %rd2889;
	not.b64 	%rd2968, %rd2896;
	and.b64  	%rd2969, %rd2877, %rd2968;
	xor.b64  	%rd2970, %rd2969, %rd2890;
	not.b64 	%rd2971, %rd2877;
	and.b64  	%rd2972, %rd2883, %rd2971;
	xor.b64  	%rd2973, %rd2972, %rd2896;
	ld.const.u64 	%rd2974, [keccak_round_constants+144];
	xor.b64  	%rd2975, %rd2901, %rd2974;
	xor.b64  	%rd2976, %rd2975, %rd2851;
	xor.b64  	%rd2977, %rd2916, %rd2976;
	xor.b64  	%rd2978, %rd2977, %rd2931;
	xor.b64  	%rd2979, %rd2978, %rd2946;
	xor.b64  	%rd2980, %rd2979, %rd2961;
	xor.b64  	%rd2981, %rd2919, %rd2904;
	xor.b64  	%rd2982, %rd2981, %rd2934;
	xor.b64  	%rd2983, %rd2982, %rd2949;
	xor.b64  	%rd2984, %rd2983, %rd2964;
	xor.b64  	%rd2985, %rd2922, %rd2907;
	xor.b64  	%rd2986, %rd2985, %rd2937;
	xor.b64  	%rd2987, %rd2986, %rd2952;
	xor.b64  	%rd2988, %rd2987, %rd2967;
	xor.b64  	%rd2989, %rd2925, %rd2910;
	xor.b64  	%rd2990, %rd2989, %rd2940;
	xor.b64  	%rd2991, %rd2990, %rd2955;
	xor.b64  	%rd2992, %rd2991, %rd2970;
	xor.b64  	%rd2993, %rd2928, %rd2913;
	xor.b64  	%rd2994, %rd2993, %rd2943;
	xor.b64  	%rd2995, %rd2994, %rd2958;
	xor.b64  	%rd2996, %rd2995, %rd2973;
	mov.b64 	{%r2173, %r2174}, %rd2984;
	shf.l.wrap.b32 	%r2175, %r2173, %r2174, 1;
	shf.l.wrap.b32 	%r2176, %r2174, %r2173, 1;
	mov.b64 	%rd2997, {%r2176, %r2175};
	xor.b64  	%rd2998, %rd2997, %rd2996;
	mov.b64 	{%r2177, %r2178}, %rd2988;
	shf.l.wrap.b32 	%r2179, %r2177, %r2178, 1;
	shf.l.wrap.b32 	%r2180, %r2178, %r2177, 1;
	mov.b64 	%rd2999, {%r2180, %r2179};
	xor.b64  	%rd3000, %rd2999, %rd2980;
	mov.b64 	{%r2181, %r2182}, %rd2992;
	shf.l.wrap.b32 	%r2183, %r2181, %r2182, 1;
	shf.l.wrap.b32 	%r2184, %r2182, %r2181, 1;
	mov.b64 	%rd3001, {%r2184, %r2183};
	xor.b64  	%rd3002, %rd3001, %rd2984;
	mov.b64 	{%r2185, %r2186}, %rd2996;
	shf.l.wrap.b32 	%r2187, %r2185, %r2186, 1;
	shf.l.wrap.b32 	%r2188, %r2186, %r2185, 1;
	mov.b64 	%rd3003, {%r2188, %r2187};
	xor.b64  	%rd3004, %rd3003, %rd2988;
	mov.b64 	{%r2189, %r2190}, %rd2980;
	shf.l.wrap.b32 	%r2191, %r2189, %r2190, 1;
	shf.l.wrap.b32 	%r2192, %r2190, %r2189, 1;
	mov.b64 	%rd3005, {%r2192, %r2191};
	xor.b64  	%rd3006, %rd3005, %rd2992;
	xor.b64  	%rd3007, %rd2976, %rd2998;
	xor.b64  	%rd3008, %rd2916, %rd2998;
	xor.b64  	%rd3009, %rd2931, %rd2998;
	xor.b64  	%rd3010, %rd2946, %rd2998;
	xor.b64  	%rd3011, %rd2961, %rd2998;
	xor.b64  	%rd3012, %rd2904, %rd3000;
	xor.b64  	%rd3013, %rd2919, %rd3000;
	xor.b64  	%rd3014, %rd2934, %rd3000;
	xor.b64  	%rd3015, %rd2949, %rd3000;
	xor.b64  	%rd3016, %rd2964, %rd3000;
	xor.b64  	%rd3017, %rd2907, %rd3002;
	xor.b64  	%rd3018, %rd2922, %rd3002;
	xor.b64  	%rd3019, %rd2937, %rd3002;
	xor.b64  	%rd3020, %rd2952, %rd3002;
	xor.b64  	%rd3021, %rd2967, %rd3002;
	xor.b64  	%rd3022, %rd2910, %rd3004;
	xor.b64  	%rd3023, %rd2925, %rd3004;
	xor.b64  	%rd3024, %rd2940, %rd3004;
	xor.b64  	%rd3025, %rd2955, %rd3004;
	xor.b64  	%rd3026, %rd2970, %rd3004;
	xor.b64  	%rd3027, %rd2913, %rd3006;
	xor.b64  	%rd3028, %rd2928, %rd3006;
	xor.b64  	%rd3029, %rd2943, %rd3006;
	xor.b64  	%rd3030, %rd2958, %rd3006;
	xor.b64  	%rd3031, %rd2973, %rd3006;
	mov.b64 	{%r2193, %r2194}, %rd3012;
	shf.l.wrap.b32 	%r2195, %r2193, %r2194, 1;
	shf.l.wrap.b32 	%r2196, %r2194, %r2193, 1;
	mov.b64 	%rd3032, {%r2196, %r2195};
	mov.b64 	{%r2197, %r2198}, %rd3017;
	shf.l.wrap.b32 	%r2199, %r2198, %r2197, 30;
	shf.l.wrap.b32 	%r2200, %r2197, %r2198, 30;
	mov.b64 	%rd3033, {%r2200, %r2199};
	mov.b64 	{%r2201, %r2202}, %rd3022;
	shf.l.wrap.b32 	%r2203, %r2201, %r2202, 28;
	shf.l.wrap.b32 	%r2204, %r2202, %r2201, 28;
	mov.b64 	%rd3034, {%r2204, %r2203};
	mov.b64 	{%r2205, %r2206}, %rd3027;
	shf.l.wrap.b32 	%r2207, %r2205, %r2206, 27;
	shf.l.wrap.b32 	%r2208, %r2206, %r2205, 27;
	mov.b64 	%rd3035, {%r2208, %r2207};
	mov.b64 	{%r2209, %r2210}, %rd3008;
	shf.l.wrap.b32 	%r2211, %r2210, %r2209, 4;
	shf.l.wrap.b32 	%r2212, %r2209, %r2210, 4;
	mov.b64 	%rd3036, {%r2212, %r2211};
	mov.b64 	{%r2213, %r2214}, %rd3013;
	shf.l.wrap.b32 	%r2215, %r2214, %r2213, 12;
	shf.l.wrap.b32 	%r2216, %r2213, %r2214, 12;
	mov.b64 	%rd3037, {%r2216, %r2215};
	mov.b64 	{%r2217, %r2218}, %rd3018;
	shf.l.wrap.b32 	%r2219, %r2217, %r2218, 6;
	shf.l.wrap.b32 	%r2220, %r2218, %r2217, 6;
	mov.b64 	%rd3038, {%r2220, %r2219};
	mov.b64 	{%r2221, %r2222}, %rd3023;
	shf.l.wrap.b32 	%r2223, %r2222, %r2221, 23;
	shf.l.wrap.b32 	%r2224, %r2221, %r2222, 23;
	mov.b64 	%rd3039, {%r2224, %r2223};
	mov.b64 	{%r2225, %r2226}, %rd3028;
	shf.l.wrap.b32 	%r2227, %r2225, %r2226, 20;
	shf.l.wrap.b32 	%r2228, %r2226, %r2225, 20;
	mov.b64 	%rd3040, {%r2228, %r2227};
	mov.b64 	{%r2229, %r2230}, %rd3009;
	shf.l.wrap.b32 	%r2231, %r2229, %r2230, 3;
	shf.l.wrap.b32 	%r2232, %r2230, %r2229, 3;
	mov.b64 	%rd3041, {%r2232, %r2231};
	mov.b64 	{%r2233, %r2234}, %rd3014;
	shf.l.wrap.b32 	%r2235, %r2233, %r2234, 10;
	shf.l.wrap.b32 	%r2236, %r2234, %r2233, 10;
	mov.b64 	%rd3042, {%r2236, %r2235};
	mov.b64 	{%r2237, %r2238}, %rd3019;
	shf.l.wrap.b32 	%r2239, %r2238, %r2237, 11;
	shf.l.wrap.b32 	%r2240, %r2237, %r2238, 11;
	mov.b64 	%rd3043, {%r2240, %r2239};
	mov.b64 	{%r2241, %r2242}, %rd3024;
	shf.l.wrap.b32 	%r2243, %r2241, %r2242, 25;
	shf.l.wrap.b32 	%r2244, %r2242, %r2241, 25;
	mov.b64 	%rd3044, {%r2244, %r2243};
	mov.b64 	{%r2245, %r2246}, %rd3029;
	shf.l.wrap.b32 	%r2247, %r2246, %r2245, 7;
	shf.l.wrap.b32 	%r2248, %r2245, %r2246, 7;
	mov.b64 	%rd3045, {%r2248, %r2247};
	mov.b64 	{%r2249, %r2250}, %rd3010;
	shf.l.wrap.b32 	%r2251, %r2250, %r2249, 9;
	shf.l.wrap.b32 	%r2252, %r2249, %r2250, 9;
	mov.b64 	%rd3046, {%r2252, %r2251};
	mov.b64 	{%r2253, %r2254}, %rd3015;
	shf.l.wrap.b32 	%r2255, %r2254, %r2253, 13;
	shf.l.wrap.b32 	%r2256, %r2253, %r2254, 13;
	mov.b64 	%rd3047, {%r2256, %r2255};
	mov.b64 	{%r2257, %r2258}, %rd3020;
	shf.l.wrap.b32 	%r2259, %r2257, %r2258, 15;
	shf.l.wrap.b32 	%r2260, %r2258, %r2257, 15;
	mov.b64 	%rd3048, {%r2260, %r2259};
	mov.b64 	{%r2261, %r2262}, %rd3025;
	shf.l.wrap.b32 	%r2263, %r2261, %r2262, 21;
	shf.l.wrap.b32 	%r2264, %r2262, %r2261, 21;
	mov.b64 	%rd3049, {%r2264, %r2263};
	mov.b64 	{%r2265, %r2266}, %rd3030;
	shf.l.wrap.b32 	%r2267, %r2265, %r2266, 8;
	shf.l.wrap.b32 	%r2268, %r2266, %r2265, 8;
	mov.b64 	%rd3050, {%r2268, %r2267};
	mov.b64 	{%r2269, %r2270}, %rd3011;
	shf.l.wrap.b32 	%r2271, %r2269, %r2270, 18;
	shf.l.wrap.b32 	%r2272, %r2270, %r2269, 18;
	mov.b64 	%rd3051, {%r2272, %r2271};
	mov.b64 	{%r2273, %r2274}, %rd3016;
	shf.l.wrap.b32 	%r2275, %r2273, %r2274, 2;
	shf.l.wrap.b32 	%r2276, %r2274, %r2273, 2;
	mov.b64 	%rd3052, {%r2276, %r2275};
	mov.b64 	{%r2277, %r2278}, %rd3021;
	shf.l.wrap.b32 	%r2279, %r2278, %r2277, 29;
	shf.l.wrap.b32 	%r2280, %r2277, %r2278, 29;
	mov.b64 	%rd3053, {%r2280, %r2279};
	mov.b64 	{%r2281, %r2282}, %rd3026;
	shf.l.wrap.b32 	%r2283, %r2282, %r2281, 24;
	shf.l.wrap.b32 	%r2284, %r2281, %r2282, 24;
	mov.b64 	%rd3054, {%r2284, %r2283};
	mov.b64 	{%r2285, %r2286}, %rd3031;
	shf.l.wrap.b32 	%r2287, %r2285, %r2286, 14;
	shf.l.wrap.b32 	%r2288, %r2286, %r2285, 14;
	mov.b64 	%rd3055, {%r2288, %r2287};
	not.b64 	%rd3056, %rd3037;
	and.b64  	%rd3057, %rd3043, %rd3056;
	not.b64 	%rd3058, %rd3043;
	and.b64  	%rd3059, %rd3049, %rd3058;
	xor.b64  	%rd3060, %rd3059, %rd3037;
	not.b64 	%rd3061, %rd3049;
	and.b64  	%rd3062, %rd3055, %rd3061;
	xor.b64  	%rd3063, %rd3062, %rd3043;
	not.b64 	%rd3064, %rd3055;
	and.b64  	%rd3065, %rd3007, %rd3064;
	xor.b64  	%rd3066, %rd3065, %rd3049;
	not.b64 	%rd3067, %rd3007;
	and.b64  	%rd3068, %rd3037, %rd3067;
	xor.b64  	%rd3069, %rd3068, %rd3055;
	not.b64 	%rd3070, %rd3040;
	and.b64  	%rd3071, %rd3041, %rd3070;
	xor.b64  	%rd3072, %rd3071, %rd3034;
	not.b64 	%rd3073, %rd3041;
	and.b64  	%rd3074, %rd3047, %rd3073;
	xor.b64  	%rd3075, %rd3074, %rd3040;
	not.b64 	%rd3076, %rd3047;
	and.b64  	%rd3077, %rd3053, %rd3076;
	xor.b64  	%rd3078, %rd3077, %rd3041;
	not.b64 	%rd3079, %rd3053;
	and.b64  	%rd3080, %rd3034, %rd3079;
	xor.b64  	%rd3081, %rd3080, %rd3047;
	not.b64 	%rd3082, %rd3034;
	and.b64  	%rd3083, %rd3040, %rd3082;
	xor.b64  	%rd3084, %rd3083, %rd3053;
	not.b64 	%rd3085, %rd3038;
	and.b64  	%rd3086, %rd3044, %rd3085;
	xor.b64  	%rd3087, %rd3086, %rd3032;
	not.b64 	%rd3088, %rd3044;
	and.b64  	%rd3089, %rd3050, %rd3088;
	xor.b64  	%rd3090, %rd3089, %rd3038;
	not.b64 	%rd3091, %rd3050;
	and.b64  	%rd3092, %rd3051, %rd3091;
	xor.b64  	%rd3093, %rd3092, %rd3044;
	not.b64 	%rd3094, %rd3051;
	and.b64  	%rd3095, %rd3032, %rd3094;
	xor.b64  	%rd3096, %rd3095, %rd3050;
	not.b64 	%rd3097, %rd3032;
	and.b64  	%rd3098, %rd3038, %rd3097;
	xor.b64  	%rd3099, %rd3098, %rd3051;
	not.b64 	%rd3100, %rd3036;
	and.b64  	%rd3101, %rd3042, %rd3100;
	xor.b64  	%rd3102, %rd3101, %rd3035;
	not.b64 	%rd3103, %rd3042;
	and.b64  	%rd3104, %rd3048, %rd3103;
	xor.b64  	%rd3105, %rd3104, %rd3036;
	not.b64 	%rd3106, %rd3048;
	and.b64  	%rd3107, %rd3054, %rd3106;
	xor.b64  	%rd3108, %rd3107, %rd3042;
	not.b64 	%rd3109, %rd3054;
	and.b64  	%rd3110, %rd3035, %rd3109;
	xor.b64  	%rd3111, %rd3110, %rd3048;
	not.b64 	%rd3112, %rd3035;
	and.b64  	%rd3113, %rd3036, %rd3112;
	xor.b64  	%rd3114, %rd3113, %rd3054;
	not.b64 	%rd3115, %rd3039;
	and.b64  	%rd3116, %rd3045, %rd3115;
	xor.b64  	%rd3117, %rd3116, %rd3033;
	not.b64 	%rd3118, %rd3045;
	and.b64  	%rd3119, %rd3046, %rd3118;
	xor.b64  	%rd3120, %rd3119, %rd3039;
	not.b64 	%rd3121, %rd3046;
	and.b64  	%rd3122, %rd3052, %rd3121;
	xor.b64  	%rd3123, %rd3122, %rd3045;
	not.b64 	%rd3124, %rd3052;
	and.b64  	%rd3125, %rd3033, %rd3124;
	xor.b64  	%rd3126, %rd3125, %rd3046;
	not.b64 	%rd3127, %rd3033;
	and.b64  	%rd3128, %rd3039, %rd3127;
	xor.b64  	%rd3129, %rd3128, %rd3052;
	ld.const.u64 	%rd3130, [keccak_round_constants+152];
	xor.b64  	%rd3131, %rd3057, %rd3130;
	xor.b64  	%rd3132, %rd3131, %rd3007;
	xor.b64  	%rd3133, %rd3072, %rd3132;
	xor.b64  	%rd3134, %rd3133, %rd3087;
	xor.b64  	%rd3135, %rd3134, %rd3102;
	xor.b64  	%rd3136, %rd3135, %rd3117;
	xor.b64  	%rd3137, %rd3075, %rd3060;
	xor.b64  	%rd3138, %rd3137, %rd3090;
	xor.b64  	%rd3139, %rd3138, %rd3105;
	xor.b64  	%rd3140, %rd3139, %rd3120;
	xor.b64  	%rd3141, %rd3078, %rd3063;
	xor.b64  	%rd3142, %rd3141, %rd3093;
	xor.b64  	%rd3143, %rd3142, %rd3108;
	xor.b64  	%rd3144, %rd3143, %rd3123;
	xor.b64  	%rd3145, %rd3081, %rd3066;
	xor.b64  	%rd3146, %rd3145, %rd3096;
	xor.b64  	%rd3147, %rd3146, %rd3111;
	xor.b64  	%rd3148, %rd3147, %rd3126;
	xor.b64  	%rd3149, %rd3084, %rd3069;
	xor.b64  	%rd3150, %rd3149, %rd3099;
	xor.b64  	%rd3151, %rd3150, %rd3114;
	xor.b64  	%rd3152, %rd3151, %rd3129;
	mov.b64 	{%r2289, %r2290}, %rd3140;
	shf.l.wrap.b32 	%r2291, %r2289, %r2290, 1;
	shf.l.wrap.b32 	%r2292, %r2290, %r2289, 1;
	mov.b64 	%rd3153, {%r2292, %r2291};
	xor.b64  	%rd3154, %rd3153, %rd3152;
	mov.b64 	{%r2293, %r2294}, %rd3144;
	shf.l.wrap.b32 	%r2295, %r2293, %r2294, 1;
	shf.l.wrap.b32 	%r2296, %r2294, %r2293, 1;
	mov.b64 	%rd3155, {%r2296, %r2295};
	xor.b64  	%rd3156, %rd3155, %rd3136;
	mov.b64 	{%r2297, %r2298}, %rd3148;
	shf.l.wrap.b32 	%r2299, %r2297, %r2298, 1;
	shf.l.wrap.b32 	%r2300, %r2298, %r2297, 1;
	mov.b64 	%rd3157, {%r2300, %r2299};
	xor.b64  	%rd3158, %rd3157, %rd3140;
	mov.b64 	{%r2301, %r2302}, %rd3152;
	shf.l.wrap.b32 	%r2303, %r2301, %r2302, 1;
	shf.l.wrap.b32 	%r2304, %r2302, %r2301, 1;
	mov.b64 	%rd3159, {%r2304, %r2303};
	xor.b64  	%rd3160, %rd3159, %rd3144;
	mov.b64 	{%r2305, %r2306}, %rd3136;
	shf.l.wrap.b32 	%r2307, %r2305, %r2306, 1;
	shf.l.wrap.b32 	%r2308, %r2306, %r2305, 1;
	mov.b64 	%rd3161, {%r2308, %r2307};
	xor.b64  	%rd3162, %rd3161, %rd3148;
	xor.b64  	%rd3163, %rd3132, %rd3154;
	xor.b64  	%rd3164, %rd3072, %rd3154;
	xor.b64  	%rd3165, %rd3087, %rd3154;
	xor.b64  	%rd3166, %rd3102, %rd3154;
	xor.b64  	%rd3167, %rd3117, %rd3154;
	xor.b64  	%rd3168, %rd3060, %rd3156;
	xor.b64  	%rd3169, %rd3075, %rd3156;
	xor.b64  	%rd3170, %rd3090, %rd3156;
	xor.b64  	%rd3171, %rd3105, %rd3156;
	xor.b64  	%rd3172, %rd3120, %rd3156;
	xor.b64  	%rd3173, %rd3063, %rd3158;
	xor.b64  	%rd3174, %rd3078, %rd3158;
	xor.b64  	%rd3175, %rd3093, %rd3158;
	xor.b64  	%rd3176, %rd3108, %rd3158;
	xor.b64  	%rd3177, %rd3123, %rd3158;
	xor.b64  	%rd3178, %rd3066, %rd3160;
	xor.b64  	%rd3179, %rd3081, %rd3160;
	xor.b64  	%rd3180, %rd3096, %rd3160;
	xor.b64  	%rd3181, %rd3111, %rd3160;
	xor.b64  	%rd3182, %rd3126, %rd3160;
	xor.b64  	%rd3183, %rd3069, %rd3162;
	xor.b64  	%rd3184, %rd3084, %rd3162;
	xor.b64  	%rd3185, %rd3099, %rd3162;
	xor.b64  	%rd3186, %rd3114, %rd3162;
	xor.b64  	%rd3187, %rd3129, %rd3162;
	mov.b64 	{%r2309, %r2310}, %rd3168;
	shf.l.wrap.b32 	%r2311, %r2309, %r2310, 1;
	shf.l.wrap.b32 	%r2312, %r2310, %r2309, 1;
	mov.b64 	%rd3188, {%r2312, %r2311};
	mov.b64 	{%r2313, %r2314}, %rd3173;
	shf.l.wrap.b32 	%r2315, %r2314, %r2313, 30;
	shf.l.wrap.b32 	%r2316, %r2313, %r2314, 30;
	mov.b64 	%rd3189, {%r2316, %r2315};
	mov.b64 	{%r2317, %r2318}, %rd3178;
	shf.l.wrap.b32 	%r2319, %r2317, %r2318, 28;
	shf.l.wrap.b32 	%r2320, %r2318, %r2317, 28;
	mov.b64 	%rd3190, {%r2320, %r2319};
	mov.b64 	{%r2321, %r2322}, %rd3183;
	shf.l.wrap.b32 	%r2323, %r2321, %r2322, 27;
	shf.l.wrap.b32 	%r2324, %r2322, %r2321, 27;
	mov.b64 	%rd3191, {%r2324, %r2323};
	mov.b64 	{%r2325, %r2326}, %rd3164;
	shf.l.wrap.b32 	%r2327, %r2326, %r2325, 4;
	shf.l.wrap.b32 	%r2328, %r2325, %r2326, 4;
	mov.b64 	%rd3192, {%r2328, %r2327};
	mov.b64 	{%r2329, %r2330}, %rd3169;
	shf.l.wrap.b32 	%r2331, %r2330, %r2329, 12;
	shf.l.wrap.b32 	%r2332, %r2329, %r2330, 12;
	mov.b64 	%rd3193, {%r2332, %r2331};
	mov.b64 	{%r2333, %r2334}, %rd3174;
	shf.l.wrap.b32 	%r2335, %r2333, %r2334, 6;
	shf.l.wrap.b32 	%r2336, %r2334, %r2333, 6;
	mov.b64 	%rd3194, {%r2336, %r2335};
	mov.b64 	{%r2337, %r2338}, %rd3179;
	shf.l.wrap.b32 	%r2339, %r2338, %r2337, 23;
	shf.l.wrap.b32 	%r2340, %r2337, %r2338, 23;
	mov.b64 	%rd3195, {%r2340, %r2339};
	mov.b64 	{%r2341, %r2342}, %rd3184;
	shf.l.wrap.b32 	%r2343, %r2341, %r2342, 20;
	shf.l.wrap.b32 	%r2344, %r2342, %r2341, 20;
	mov.b64 	%rd3196, {%r2344, %r2343};
	mov.b64 	{%r2345, %r2346}, %rd3165;
	shf.l.wrap.b32 	%r2347, %r2345, %r2346, 3;
	shf.l.wrap.b32 	%r2348, %r2346, %r2345, 3;
	mov.b64 	%rd3197, {%r2348, %r2347};
	mov.b64 	{%r2349, %r2350}, %rd3170;
	shf.l.wrap.b32 	%r2351, %r2349, %r2350, 10;
	shf.l.wrap.b32 	%r2352, %r2350, %r2349, 10;
	mov.b64 	%rd3198, {%r2352, %r2351};
	mov.b64 	{%r2353, %r2354}, %rd3175;
	shf.l.wrap.b32 	%r2355, %r2354, %r2353, 11;
	shf.l.wrap.b32 	%r2356, %r2353, %r2354, 11;
	mov.b64 	%rd3199, {%r2356, %r2355};
	mov.b64 	{%r2357, %r2358}, %rd3180;
	shf.l.wrap.b32 	%r2359, %r2357, %r2358, 25;
	shf.l.wrap.b32 	%r2360, %r2358, %r2357, 25;
	mov.b64 	%rd3200, {%r2360, %r2359};
	mov.b64 	{%r2361, %r2362}, %rd3185;
	shf.l.wrap.b32 	%r2363, %r2362, %r2361, 7;
	shf.l.wrap.b32 	%r2364, %r2361, %r2362, 7;
	mov.b64 	%rd3201, {%r2364, %r2363};
	mov.b64 	{%r2365, %r2366}, %rd3166;
	shf.l.wrap.b32 	%r2367, %r2366, %r2365, 9;
	shf.l.wrap.b32 	%r2368, %r2365, %r2366, 9;
	mov.b64 	%rd3202, {%r2368, %r2367};
	mov.b64 	{%r2369, %r2370}, %rd3171;
	shf.l.wrap.b32 	%r2371, %r2370, %r2369, 13;
	shf.l.wrap.b32 	%r2372, %r2369, %r2370, 13;
	mov.b64 	%rd3203, {%r2372, %r2371};
	mov.b64 	{%r2373, %r2374}, %rd3176;
	shf.l.wrap.b32 	%r2375, %r2373, %r2374, 15;
	shf.l.wrap.b32 	%r2376, %r2374, %r2373, 15;
	mov.b64 	%rd3204, {%r2376, %r2375};
	mov.b64 	{%r2377, %r2378}, %rd3181;
	shf.l.wrap.b32 	%r2379, %r2377, %r2378, 21;
	shf.l.wrap.b32 	%r2380, %r2378, %r2377, 21;
	mov.b64 	%rd3205, {%r2380, %r2379};
	mov.b64 	{%r2381, %r2382}, %rd3186;
	shf.l.wrap.b32 	%r2383, %r2381, %r2382, 8;
	shf.l.wrap.b32 	%r2384, %r2382, %r2381, 8;
	mov.b64 	%rd3206, {%r2384, %r2383};
	mov.b64 	{%r2385, %r2386}, %rd3167;
	shf.l.wrap.b32 	%r2387, %r2385, %r2386, 18;
	shf.l.wrap.b32 	%r2388, %r2386, %r2385, 18;
	mov.b64 	%rd3207, {%r2388, %r2387};
	mov.b64 	{%r2389, %r2390}, %rd3172;
	shf.l.wrap.b32 	%r2391, %r2389, %r2390, 2;
	shf.l.wrap.b32 	%r2392, %r2390, %r2389, 2;
	mov.b64 	%rd3208, {%r2392, %r2391};
	mov.b64 	{%r2393, %r2394}, %rd3177;
	shf.l.wrap.b32 	%r2395, %r2394, %r2393, 29;
	shf.l.wrap.b32 	%r2396, %r2393, %r2394, 29;
	mov.b64 	%rd3209, {%r2396, %r2395};
	mov.b64 	{%r2397, %r2398}, %rd3182;
	shf.l.wrap.b32 	%r2399, %r2398, %r2397, 24;
	shf.l.wrap.b32 	%r2400, %r2397, %r2398, 24;
	mov.b64 	%rd3210, {%r2400, %r2399};
	mov.b64 	{%r2401, %r2402}, %rd3187;
	shf.l.wrap.b32 	%r2403, %r2401, %r2402, 14;
	shf.l.wrap.b32 	%r2404, %r2402, %r2401, 14;
	mov.b64 	%rd3211, {%r2404, %r2403};
	not.b64 	%rd3212, %rd3193;
	and.b64  	%rd3213, %rd3199, %rd3212;
	not.b64 	%rd3214, %rd3199;
	and.b64  	%rd3215, %rd3205, %rd3214;
	xor.b64  	%rd3216, %rd3215, %rd3193;
	not.b64 	%rd3217, %rd3205;
	and.b64  	%rd3218, %rd3211, %rd3217;
	xor.b64  	%rd3219, %rd3218, %rd3199;
	not.b64 	%rd3220, %rd3211;
	and.b64  	%rd3221, %rd3163, %rd3220;
	xor.b64  	%rd3222, %rd3221, %rd3205;
	not.b64 	%rd3223, %rd3163;
	and.b64  	%rd3224, %rd3193, %rd3223;
	xor.b64  	%rd3225, %rd3224, %rd3211;
	not.b64 	%rd3226, %rd3196;
	and.b64  	%rd3227, %rd3197, %rd3226;
	xor.b64  	%rd3228, %rd3227, %rd3190;
	not.b64 	%rd3229, %rd3197;
	and.b64  	%rd3230, %rd3203, %rd3229;
	xor.b64  	%rd3231, %rd3230, %rd3196;
	not.b64 	%rd3232, %rd3203;
	and.b64  	%rd3233, %rd3209, %rd3232;
	xor.b64  	%rd3234, %rd3233, %rd3197;
	not.b64 	%rd3235, %rd3209;
	and.b64  	%rd3236, %rd3190, %rd3235;
	xor.b64  	%rd3237, %rd3236, %rd3203;
	not.b64 	%rd3238, %rd3190;
	and.b64  	%rd3239, %rd3196, %rd3238;
	xor.b64  	%rd3240, %rd3239, %rd3209;
	not.b64 	%rd3241, %rd3194;
	and.b64  	%rd3242, %rd3200, %rd3241;
	xor.b64  	%rd3243, %rd3242, %rd3188;
	not.b64 	%rd3244, %rd3200;
	and.b64  	%rd3245, %rd3206, %rd3244;
	xor.b64  	%rd3246, %rd3245, %rd3194;
	not.b64 	%rd3247, %rd3206;
	and.b64  	%rd3248, %rd3207, %rd3247;
	xor.b64  	%rd3249, %rd3248, %rd3200;
	not.b64 	%rd3250, %rd3207;
	and.b64  	%rd3251, %rd3188, %rd3250;
	xor.b64  	%rd3252, %rd3251, %rd3206;
	not.b64 	%rd3253, %rd3188;
	and.b64  	%rd3254, %rd3194, %rd3253;
	xor.b64  	%rd3255, %rd3254, %rd3207;
	not.b64 	%rd3256, %rd3192;
	and.b64  	%rd3257, %rd3198, %rd3256;
	xor.b64  	%rd3258, %rd3257, %rd3191;
	not.b64 	%rd3259, %rd3198;
	and.b64  	%rd3260, %rd3204, %rd3259;
	xor.b64  	%rd3261, %rd3260, %rd3192;
	not.b64 	%rd3262, %rd3204;
	and.b64  	%rd3263, %rd3210, %rd3262;
	xor.b64  	%rd3264, %rd3263, %rd3198;
	not.b64 	%rd3265, %rd3210;
	and.b64  	%rd3266, %rd3191, %rd3265;
	xor.b64  	%rd3267, %rd3266, %rd3204;
	not.b64 	%rd3268, %rd3191;
	and.b64  	%rd3269, %rd3192, %rd3268;
	xor.b64  	%rd3270, %rd3269, %rd3210;
	not.b64 	%rd3271, %rd3195;
	and.b64  	%rd3272, %rd3201, %rd3271;
	xor.b64  	%rd3273, %rd3272, %rd3189;
	not.b64 	%rd3274, %rd3201;
	and.b64  	%rd3275, %rd3202, %rd3274;
	xor.b64  	%rd3276, %rd3275, %rd3195;
	not.b64 	%rd3277, %rd3202;
	and.b64  	%rd3278, %rd3208, %rd3277;
	xor.b64  	%rd3279, %rd3278, %rd3201;
	not.b64 	%rd3280, %rd3208;
	and.b64  	%rd3281, %rd3189, %rd3280;
	xor.b64  	%rd3282, %rd3281, %rd3202;
	not.b64 	%rd3283, %rd3189;
	and.b64  	%rd3284, %rd3195, %rd3283;
	xor.b64  	%rd3285, %rd3284, %rd3208;
	ld.const.u64 	%rd3286, [keccak_round_constants+160];
	xor.b64  	%rd3287, %rd3213, %rd3286;
	xor.b64  	%rd3288, %rd3287, %rd3163;
	xor.b64  	%rd3289, %rd3228, %rd3288;
	xor.b64  	%rd3290, %rd3289, %rd3243;
	xor.b64  	%rd3291, %rd3290, %rd3258;
	xor.b64  	%rd3292, %rd3291, %rd3273;
	xor.b64  	%rd3293, %rd3231, %rd3216;
	xor.b64  	%rd3294, %rd3293, %rd3246;
	xor.b64  	%rd3295, %rd3294, %rd3261;
	xor.b64  	%rd3296, %rd3295, %rd3276;
	xor.b64  	%rd3297, %rd3234, %rd3219;
	xor.b64  	%rd3298, %rd3297, %rd3249;
	xor.b64  	%rd3299, %rd3298, %rd3264;
	xor.b64  	%rd3300, %rd3299, %rd3279;
	xor.b64  	%rd3301, %rd3237, %rd3222;
	xor.b64  	%rd3302, %rd3301, %rd3252;
	xor.b64  	%rd3303, %rd3302, %rd3267;
	xor.b64  	%rd3304, %rd3303, %rd3282;
	xor.b64  	%rd3305, %rd3240, %rd3225;
	xor.b64  	%rd3306, %rd3305, %rd3255;
	xor.b64  	%rd3307, %rd3306, %rd3270;
	xor.b64  	%rd3308, %rd3307, %rd3285;
	mov.b64 	{%r2405, %r2406}, %rd3296;
	shf.l.wrap.b32 	%r2407, %r2405, %r2406, 1;
	shf.l.wrap.b32 	%r2408, %r2406, %r2405, 1;
	mov.b64 	%rd3309, {%r2408, %r2407};
	xor.b64  	%rd3310, %rd3309, %rd3308;
	mov.b64 	{%r2409, %r2410}, %rd3300;
	shf.l.wrap.b32 	%r2411, %r2409, %r2410, 1;
	shf.l.wrap.b32 	%r2412, %r2410, %r2409, 1;
	mov.b64 	%rd3311, {%r2412, %r2411};
	xor.b64  	%rd3312, %rd3311, %rd3292;
	mov.b64 	{%r2413, %r2414}, %rd3304;
	shf.l.wrap.b32 	%r2415, %r2413, %r2414, 1;
	shf.l.wrap.b32 	%r2416, %r2414, %r2413, 1;
	mov.b64 	%rd3313, {%r2416, %r2415};
	xor.b64  	%rd3314, %rd3313, %rd3296;
	mov.b64 	{%r2417, %r2418}, %rd3308;
	shf.l.wrap.b32 	%r2419, %r2417, %r2418, 1;
	shf.l.wrap.b32 	%r2420, %r2418, %r2417, 1;
	mov.b64 	%rd3315, {%r2420, %r2419};
	xor.b64  	%rd3316, %rd3315, %rd3300;
	mov.b64 	{%r2421, %r2422}, %rd3292;
	shf.l.wrap.b32 	%r2423, %r2421, %r2422, 1;
	shf.l.wrap.b32 	%r2424, %r2422, %r2421, 1;
	mov.b64 	%rd3317, {%r2424, %r2423};
	xor.b64  	%rd3318, %rd3317, %rd3304;
	xor.b64  	%rd3319, %rd3288, %rd3310;
	xor.b64  	%rd3320, %rd3228, %rd3310;
	xor.b64  	%rd3321, %rd3243, %rd3310;
	xor.b64  	%rd3322, %rd3258, %rd3310;
	xor.b64  	%rd3323, %rd3273, %rd3310;
	xor.b64  	%rd3324, %rd3216, %rd3312;
	xor.b64  	%rd3325, %rd3231, %rd3312;
	xor.b64  	%rd3326, %rd3246, %rd3312;
	xor.b64  	%rd3327, %rd3261, %rd3312;
	xor.b64  	%rd3328, %rd3276, %rd3312;
	xor.b64  	%rd3329, %rd3219, %rd3314;
	xor.b64  	%rd3330, %rd3234, %rd3314;
	xor.b64  	%rd3331, %rd3249, %rd3314;
	xor.b64  	%rd3332, %rd3264, %rd3314;
	xor.b64  	%rd3333, %rd3279, %rd3314;
	xor.b64  	%rd3334, %rd3222, %rd3316;
	xor.b64  	%rd3335, %rd3237, %rd3316;
	xor.b64  	%rd3336, %rd3252, %rd3316;
	xor.b64  	%rd3337, %rd3267, %rd3316;
	xor.b64  	%rd3338, %rd3282, %rd3316;
	xor.b64  	%rd3339, %rd3225, %rd3318;
	xor.b64  	%rd3340, %rd3240, %rd3318;
	xor.b64  	%rd3341, %rd3255, %rd3318;
	xor.b64  	%rd3342, %rd3270, %rd3318;
	xor.b64  	%rd3343, %rd3285, %rd3318;
	mov.b64 	{%r2425, %r2426}, %rd3324;
	shf.l.wrap.b32 	%r2427, %r2425, %r2426, 1;
	shf.l.wrap.b32 	%r2428, %r2426, %r2425, 1;
	mov.b64 	%rd3344, {%r2428, %r2427};
	mov.b64 	{%r2429, %r2430}, %rd3329;
	shf.l.wrap.b32 	%r2431, %r2430, %r2429, 30;
	shf.l.wrap.b32 	%r2432, %r2429, %r2430, 30;
	mov.b64 	%rd3345, {%r2432, %r2431};
	mov.b64 	{%r2433, %r2434}, %rd3334;
	shf.l.wrap.b32 	%r2435, %r2433, %r2434, 28;
	shf.l.wrap.b32 	%r2436, %r2434, %r2433, 28;
	mov.b64 	%rd3346, {%r2436, %r2435};
	mov.b64 	{%r2437, %r2438}, %rd3339;
	shf.l.wrap.b32 	%r2439, %r2437, %r2438, 27;
	shf.l.wrap.b32 	%r2440, %r2438, %r2437, 27;
	mov.b64 	%rd3347, {%r2440, %r2439};
	mov.b64 	{%r2441, %r2442}, %rd3320;
	shf.l.wrap.b32 	%r2443, %r2442, %r2441, 4;
	shf.l.wrap.b32 	%r2444, %r2441, %r2442, 4;
	mov.b64 	%rd3348, {%r2444, %r2443};
	mov.b64 	{%r2445, %r2446}, %rd3325;
	shf.l.wrap.b32 	%r2447, %r2446, %r2445, 12;
	shf.l.wrap.b32 	%r2448, %r2445, %r2446, 12;
	mov.b64 	%rd3349, {%r2448, %r2447};
	mov.b64 	{%r2449, %r2450}, %rd3330;
	shf.l.wrap.b32 	%r2451, %r2449, %r2450, 6;
	shf.l.wrap.b32 	%r2452, %r2450, %r2449, 6;
	mov.b64 	%rd3350, {%r2452, %r2451};
	mov.b64 	{%r2453, %r2454}, %rd3335;
	shf.l.wrap.b32 	%r2455, %r2454, %r2453, 23;
	shf.l.wrap.b32 	%r2456, %r2453, %r2454, 23;
	mov.b64 	%rd3351, {%r2456, %r2455};
	mov.b64 	{%r2457, %r2458}, %rd3340;
	shf.l.wrap.b32 	%r2459, %r2457, %r2458, 20;
	shf.l.wrap.b32 	%r2460, %r2458, %r2457, 20;
	mov.b64 	%rd3352, {%r2460, %r2459};
	mov.b64 	{%r2461, %r2462}, %rd3321;
	shf.l.wrap.b32 	%r2463, %r2461, %r2462, 3;
	shf.l.wrap.b32 	%r2464, %r2462, %r2461, 3;
	mov.b64 	%rd3353, {%r2464, %r2463};
	mov.b64 	{%r2465, %r2466}, %rd3326;
	shf.l.wrap.b32 	%r2467, %r2465, %r2466, 10;
	shf.l.wrap.b32 	%r2468, %r2466, %r2465, 10;
	mov.b64 	%rd3354, {%r2468, %r2467};
	mov.b64 	{%r2469, %r2470}, %rd3331;
	shf.l.wrap.b32 	%r2471, %r2470, %r2469, 11;
	shf.l.wrap.b32 	%r2472, %r2469, %r2470, 11;
	mov.b64 	%rd3355, {%r2472, %r2471};
	mov.b64 	{%r2473, %r2474}, %rd3336;
	shf.l.wrap.b32 	%r2475, %r2473, %r2474, 25;
	shf.l.wrap.b32 	%r2476, %r2474, %r2473, 25;
	mov.b64 	%rd3356, {%r2476, %r2475};
	mov.b64 	{%r2477, %r2478}, %rd3341;
	shf.l.wrap.b32 	%r2479, %r2478, %r2477, 7;
	shf.l.wrap.b32 	%r2480, %r2477, %r2478, 7;
	mov.b64 	%rd3357, {%r2480, %r2479};
	mov.b64 	{%r2481, %r2482}, %rd3322;
	shf.l.wrap.b32 	%r2483, %r2482, %r2481, 9;
	shf.l.wrap.b32 	%r2484, %r2481, %r2482, 9;
	mov.b64 	%rd3358, {%r2484, %r2483};
	mov.b64 	{%r2485, %r2486}, %rd3327;
	shf.l.wrap.b32 	%r2487, %r2486, %r2485, 13;
	shf.l.wrap.b32 	%r2488, %r2485, %r2486, 13;
	mov.b64 	%rd3359, {%r2488, %r2487};
	mov.b64 	{%r2489, %r2490}, %rd3332;
	shf.l.wrap.b32 	%r2491, %r2489, %r2490, 15;
	shf.l.wrap.b32 	%r2492, %r2490, %r2489, 15;
	mov.b64 	%rd3360, {%r2492, %r2491};
	mov.b64 	{%r2493, %r2494}, %rd3337;
	shf.l.wrap.b32 	%r2495, %r2493, %r2494, 21;
	shf.l.wrap.b32 	%r2496, %r2494, %r2493, 21;
	mov.b64 	%rd3361, {%r2496, %r2495};
	mov.b64 	{%r2497, %r2498}, %rd3342;
	shf.l.wrap.b32 	%r2499, %r2497, %r2498, 8;
	shf.l.wrap.b32 	%r2500, %r2498, %r2497, 8;
	mov.b64 	%rd3362, {%r2500, %r2499};
	mov.b64 	{%r2501, %r2502}, %rd3323;
	shf.l.wrap.b32 	%r2503, %r2501, %r2502, 18;
	shf.l.wrap.b32 	%r2504, %r2502, %r2501, 18;
	mov.b64 	%rd3363, {%r2504, %r2503};
	mov.b64 	{%r2505, %r2506}, %rd3328;
	shf.l.wrap.b32 	%r2507, %r2505, %r2506, 2;
	shf.l.wrap.b32 	%r2508, %r2506, %r2505, 2;
	mov.b64 	%rd3364, {%r2508, %r2507};
	mov.b64 	{%r2509, %r2510}, %rd3333;
	shf.l.wrap.b32 	%r2511, %r2510, %r2509, 29;
	shf.l.wrap.b32 	%r2512, %r2509, %r2510, 29;
	mov.b64 	%rd3365, {%r2512, %r2511};
	mov.b64 	{%r2513, %r2514}, %rd3338;
	shf.l.wrap.b32 	%r2515, %r2514, %r2513, 24;
	shf.l.wrap.b32 	%r2516, %r2513, %r2514, 24;
	mov.b64 	%rd3366, {%r2516, %r2515};
	mov.b64 	{%r2517, %r2518}, %rd3343;
	shf.l.wrap.b32 	%r2519, %r2517, %r2518, 14;
	shf.l.wrap.b32 	%r2520, %r2518, %r2517, 14;
	mov.b64 	%rd3367, {%r2520, %r2519};
	not.b64 	%rd3368, %rd3349;
	and.b64  	%rd3369, %rd3355, %rd3368;
	not.b64 	%rd3370, %rd3355;
	and.b64  	%rd3371, %rd3361, %rd3370;
	xor.b64  	%rd3372, %rd3371, %rd3349;
	not.b64 	%rd3373, %rd3361;
	and.b64  	%rd3374, %rd3367, %rd3373;
	xor.b64  	%rd3375, %rd3374, %rd3355;
	not.b64 	%rd3376, %rd3367;
	and.b64  	%rd3377, %rd3319, %rd3376;
	xor.b64  	%rd3378, %rd3377, %rd3361;
	not.b64 	%rd3379, %rd3319;
	and.b64  	%rd3380, %rd3349, %rd3379;
	xor.b64  	%rd3381, %rd3380, %rd3367;
	not.b64 	%rd3382, %rd3352;
	and.b64  	%rd3383, %rd3353, %rd3382;
	xor.b64  	%rd3384, %rd3383, %rd3346;
	not.b64 	%rd3385, %rd3353;
	and.b64  	%rd3386, %rd3359, %rd3385;
	xor.b64  	%rd3387, %rd3386, %rd3352;
	not.b64 	%rd3388, %rd3359;
	and.b64  	%rd3389, %rd3365, %rd3388;
	xor.b64  	%rd3390, %rd3389, %rd3353;
	not.b64 	%rd3391, %rd3365;
	and.b64  	%rd3392, %rd3346, %rd3391;
	xor.b64  	%rd3393, %rd3392, %rd3359;
	not.b64 	%rd3394, %rd3346;
	and.b64  	%rd3395, %rd3352, %rd3394;
	xor.b64  	%rd3396, %rd3395, %rd3365;
	not.b64 	%rd3397, %rd3350;
	and.b64  	%rd3398, %rd3356, %rd3397;
	xor.b64  	%rd3399, %rd3398, %rd3344;
	not.b64 	%rd3400, %rd3356;
	and.b64  	%rd3401, %rd3362, %rd3400;
	xor.b64  	%rd3402, %rd3401, %rd3350;
	not.b64 	%rd3403, %rd3362;
	and.b64  	%rd3404, %rd3363, %rd3403;
	xor.b64  	%rd3405, %rd3404, %rd3356;
	not.b64 	%rd3406, %rd3363;
	and.b64  	%rd3407, %rd3344, %rd3406;
	xor.b64  	%rd3408, %rd3407, %rd3362;
	not.b64 	%rd3409, %rd3344;
	and.b64  	%rd3410, %rd3350, %rd3409;
	xor.b64  	%rd3411, %rd3410, %rd3363;
	not.b64 	%rd3412, %rd3348;
	and.b64  	%rd3413, %rd3354, %rd3412;
	xor.b64  	%rd3414, %rd3413, %rd3347;
	not.b64 	%rd3415, %rd3354;
	and.b64  	%rd3416, %rd3360, %rd3415;
	xor.b64  	%rd3417, %rd3416, %rd3348;
	not.b64 	%rd3418, %rd3360;
	and.b64  	%rd3419, %rd3366, %rd3418;
	xor.b64  	%rd3420, %rd3419, %rd3354;
	not.b64 	%rd3421, %rd3366;
	and.b64  	%rd3422, %rd3347, %rd3421;
	xor.b64  	%rd3423, %rd3422, %rd3360;
	not.b64 	%rd3424, %rd3347;
	and.b64  	%rd3425, %rd3348, %rd3424;
	xor.b64  	%rd3426, %rd3425, %rd3366;
	not.b64 	%rd3427, %rd3351;
	and.b64  	%rd3428, %rd3357, %rd3427;
	xor.b64  	%rd3429, %rd3428, %rd3345;
	not.b64 	%rd3430, %rd3357;
	and.b64  	%rd3431, %rd3358, %rd3430;
	xor.b64  	%rd3432, %rd3431, %rd3351;
	not.b64 	%rd3433, %rd3358;
	and.b64  	%rd3434, %rd3364, %rd3433;
	xor.b64  	%rd3435, %rd3434, %rd3357;
	not.b64 	%rd3436, %rd3364;
	and.b64  	%rd3437, %rd3345, %rd3436;
	xor.b64  	%rd3438, %rd3437, %rd3358;
	not.b64 	%rd3439, %rd3345;
	and.b64  	%rd3440, %rd3351, %rd3439;
	xor.b64  	%rd3441, %rd3440, %rd3364;
	ld.const.u64 	%rd3442, [keccak_round_constants+168];
	xor.b64  	%rd3443, %rd3369, %rd3442;
	xor.b64  	%rd3444, %rd3443, %rd3319;
	xor.b64  	%rd3445, %rd3384, %rd3444;
	xor.b64  	%rd3446, %rd3445, %rd3399;
	xor.b64  	%rd3447, %rd3446, %rd3414;
	xor.b64  	%rd3448, %rd3447, %rd3429;
	xor.b64  	%rd3449, %rd3387, %rd3372;
	xor.b64  	%rd3450, %rd3449, %rd3402;
	xor.b64  	%rd3451, %rd3450, %rd3417;
	xor.b64  	%rd3452, %rd3451, %rd3432;
	xor.b64  	%rd3453, %rd3390, %rd3375;
	xor.b64  	%rd3454, %rd3453, %rd3405;
	xor.b64  	%rd3455, %rd3454, %rd3420;
	xor.b64  	%rd3456, %rd3455, %rd3435;
	xor.b64  	%rd3457, %rd3393, %rd3378;
	xor.b64  	%rd3458, %rd3457, %rd3408;
	xor.b64  	%rd3459, %rd3458, %rd3423;
	xor.b64  	%rd3460, %rd3459, %rd3438;
	xor.b64  	%rd3461, %rd3396, %rd3381;
	xor.b64  	%rd3462, %rd3461, %rd3411;
	xor.b64  	%rd3463, %rd3462, %rd3426;
	xor.b64  	%rd3464, %rd3463, %rd3441;
	mov.b64 	{%r2521, %r2522}, %rd3452;
	shf.l.wrap.b32 	%r2523, %r2521, %r2522, 1;
	shf.l.wrap.b32 	%r2524, %r2522, %r2521, 1;
	mov.b64 	%rd3465, {%r2524, %r2523};
	xor.b64  	%rd3466, %rd3465, %rd3464;
	mov.b64 	{%r2525, %r2526}, %rd3456;
	shf.l.wrap.b32 	%r2527, %r2525, %r2526, 1;
	shf.l.wrap.b32 	%r2528, %r2526, %r2525, 1;
	mov.b64 	%rd3467, {%r2528, %r2527};
	xor.b64  	%rd3468, %rd3467, %rd3448;
	mov.b64 	{%r2529, %r2530}, %rd3460;
	shf.l.wrap.b32 	%r2531, %r2529, %r2530, 1;
	shf.l.wrap.b32 	%r2532, %r2530, %r2529, 1;
	mov.b64 	%rd3469, {%r2532, %r2531};
	xor.b64  	%rd3470, %rd3469, %rd3452;
	mov.b64 	{%r2533, %r2534}, %rd3464;
	shf.l.wrap.b32 	%r2535, %r2533, %r2534, 1;
	shf.l.wrap.b32 	%r2536, %r2534, %r2533, 1;
	mov.b64 	%rd3471, {%r2536, %r2535};
	xor.b64  	%rd3472, %rd3471, %rd3456;
	mov.b64 	{%r2537, %r2538}, %rd3448;
	shf.l.wrap.b32 	%r2539, %r2537, %r2538, 1;
	shf.l.wrap.b32 	%r2540, %r2538, %r2537, 1;
	mov.b64 	%rd3473, {%r2540, %r2539};
	xor.b64  	%rd3474, %rd3473, %rd3460;
	xor.b64  	%rd3475, %rd3444, %rd3466;
	xor.b64  	%rd3476, %rd3384, %rd3466;
	xor.b64  	%rd3477, %rd3399, %rd3466;
	xor.b64  	%rd3478, %rd3414, %rd3466;
	xor.b64  	%rd3479, %rd3429, %rd3466;
	xor.b64  	%rd3480, %rd3372, %rd3468;
	xor.b64  	%rd3481, %rd3387, %rd3468;
	xor.b64  	%rd3482, %rd3402, %rd3468;
	xor.b64  	%rd3483, %rd3417, %rd3468;
	xor.b64  	%rd3484, %rd3432, %rd3468;
	xor.b64  	%rd3485, %rd3375, %rd3470;
	xor.b64  	%rd3486, %rd3390, %rd3470;
	xor.b64  	%rd3487, %rd3405, %rd3470;
	xor.b64  	%rd3488, %rd3420, %rd3470;
	xor.b64  	%rd3489, %rd3435, %rd3470;
	xor.b64  	%rd3490, %rd3378, %rd3472;
	xor.b64  	%rd3491, %rd3393, %rd3472;
	xor.b64  	%rd3492, %rd3408, %rd3472;
	xor.b64  	%rd3493, %rd3423, %rd3472;
	xor.b64  	%rd3494, %rd3438, %rd3472;
	xor.b64  	%rd3495, %rd3381, %rd3474;
	xor.b64  	%rd3496, %rd3396, %rd3474;
	xor.b64  	%rd3497, %rd3411, %rd3474;
	xor.b64  	%rd3498, %rd3426, %rd3474;
	xor.b64  	%rd3499, %rd3441, %rd3474;
	mov.b64 	{%r2541, %r2542}, %rd3480;
	shf.l.wrap.b32 	%r2543, %r2541, %r2542, 1;
	shf.l.wrap.b32 	%r2544, %r2542, %r2541, 1;
	mov.b64 	%rd3500, {%r2544, %r2543};
	mov.b64 	{%r2545, %r2546}, %rd3485;
	shf.l.wrap.b32 	%r2547, %r2546, %r2545, 30;
	shf.l.wrap.b32 	%r2548, %r2545, %r2546, 30;
	mov.b64 	%rd3501, {%r2548, %r2547};
	mov.b64 	{%r2549, %r2550}, %rd3490;
	shf.l.wrap.b32 	%r2551, %r2549, %r2550, 28;
	shf.l.wrap.b32 	%r2552, %r2550, %r2549, 28;
	mov.b64 	%rd3502, {%r2552, %r2551};
	mov.b64 	{%r2553, %r2554}, %rd3495;
	shf.l.wrap.b32 	%r2555, %r2553, %r2554, 27;
	shf.l.wrap.b32 	%r2556, %r2554, %r2553, 27;
	mov.b64 	%rd3503, {%r2556, %r2555};
	mov.b64 	{%r2557, %r2558}, %rd3476;
	shf.l.wrap.b32 	%r2559, %r2558, %r2557, 4;
	shf.l.wrap.b32 	%r2560, %r2557, %r2558, 4;
	mov.b64 	%rd3504, {%r2560, %r2559};
	mov.b64 	{%r2561, %r2562}, %rd3481;
	shf.l.wrap.b32 	%r2563, %r2562, %r2561, 12;
	shf.l.wrap.b32 	%r2564, %r2561, %r2562, 12;
	mov.b64 	%rd3505, {%r2564, %r2563};
	mov.b64 	{%r2565, %r2566}, %rd3486;
	shf.l.wrap.b32 	%r2567, %r2565, %r2566, 6;
	shf.l.wrap.b32 	%r2568, %r2566, %r2565, 6;
	mov.b64 	%rd3506, {%r2568, %r2567};
	mov.b64 	{%r2569, %r2570}, %rd3491;
	shf.l.wrap.b32 	%r2571, %r2570, %r2569, 23;
	shf.l.wrap.b32 	%r2572, %r2569, %r2570, 23;
	mov.b64 	%rd3507, {%r2572, %r2571};
	mov.b64 	{%r2573, %r2574}, %rd3496;
	shf.l.wrap.b32 	%r2575, %r2573, %r2574, 20;
	shf.l.wrap.b32 	%r2576, %r2574, %r2573, 20;
	mov.b64 	%rd3508, {%r2576, %r2575};
	mov.b64 	{%r2577, %r2578}, %rd3477;
	shf.l.wrap.b32 	%r2579, %r2577, %r2578, 3;
	shf.l.wrap.b32 	%r2580, %r2578, %r2577, 3;
	mov.b64 	%rd3509, {%r2580, %r2579};
	mov.b64 	{%r2581, %r2582}, %rd3482;
	shf.l.wrap.b32 	%r2583, %r2581, %r2582, 10;
	shf.l.wrap.b32 	%r2584, %r2582, %r2581, 10;
	mov.b64 	%rd3510, {%r2584, %r2583};
	mov.b64 	{%r2585, %r2586}, %rd3487;
	shf.l.wrap.b32 	%r2587, %r2586, %r2585, 11;
	shf.l.wrap.b32 	%r2588, %r2585, %r2586, 11;
	mov.b64 	%rd3511, {%r2588, %r2587};
	mov.b64 	{%r2589, %r2590}, %rd3492;
	shf.l.wrap.b32 	%r2591, %r2589, %r2590, 25;
	shf.l.wrap.b32 	%r2592, %r2590, %r2589, 25;
	mov.b64 	%rd3512, {%r2592, %r2591};
	mov.b64 	{%r2593, %r2594}, %rd3497;
	shf.l.wrap.b32 	%r2595, %r2594, %r2593, 7;
	shf.l.wrap.b32 	%r2596, %r2593, %r2594, 7;
	mov.b64 	%rd3513, {%r2596, %r2595};
	mov.b64 	{%r2597, %r2598}, %rd3478;
	shf.l.wrap.b32 	%r2599, %r2598, %r2597, 9;
	shf.l.wrap.b32 	%r2600, %r2597, %r2598, 9;
	mov.b64 	%rd3514, {%r2600, %r2599};
	mov.b64 	{%r2601, %r2602}, %rd3483;
	shf.l.wrap.b32 	%r2603, %r2602, %r2601, 13;
	shf.l.wrap.b32 	%r2604, %r2601, %r2602, 13;
	mov.b64 	%rd3515, {%r2604, %r2603};
	mov.b64 	{%r2605, %r2606}, %rd3488;
	shf.l.wrap.b32 	%r2607, %r2605, %r2606, 15;
	shf.l.wrap.b32 	%r2608, %r2606, %r2605, 15;
	mov.b64 	%rd3516, {%r2608, %r2607};
	mov.b64 	{%r2609, %r2610}, %rd3493;
	shf.l.wrap.b32 	%r2611, %r2609, %r2610, 21;
	shf.l.wrap.b32 	%r2612, %r2610, %r2609, 21;
	mov.b64 	%rd3517, {%r2612, %r2611};
	mov.b64 	{%r2613, %r2614}, %rd3498;
	shf.l.wrap.b32 	%r2615, %r2613, %r2614, 8;
	shf.l.wrap.b32 	%r2616, %r2614, %r2613, 8;
	mov.b64 	%rd3518, {%r2616, %r2615};
	mov.b64 	{%r2617, %r2618}, %rd3479;
	shf.l.wrap.b32 	%r2619, %r2617, %r2618, 18;
	shf.l.wrap.b32 	%r2620, %r2618, %r2617, 18;
	mov.b64 	%rd3519, {%r2620, %r2619};
	mov.b64 	{%r2621, %r2622}, %rd3484;
	shf.l.wrap.b32 	%r2623, %r2621, %r2622, 2;
	shf.l.wrap.b32 	%r2624, %r2622, %r2621, 2;
	mov.b64 	%rd3520, {%r2624, %r2623};
	mov.b64 	{%r2625, %r2626}, %rd3489;
	shf.l.wrap.b32 	%r2627, %r2626, %r2625, 29;
	shf.l.wrap.b32 	%r2628, %r2625, %r2626, 29;
	mov.b64 	%rd3521, {%r2628, %r2627};
	mov.b64 	{%r2629, %r2630}, %rd3494;
	shf.l.wrap.b32 	%r2631, %r2630, %r2629, 24;
	shf.l.wrap.b32 	%r2632, %r2629, %r2630, 24;
	mov.b64 	%rd3522, {%r2632, %r2631};
	mov.b64 	{%r2633, %r2634}, %rd3499;
	shf.l.wrap.b32 	%r2635, %r2633, %r2634, 14;
	shf.l.wrap.b32 	%r2636, %r2634, %r2633, 14;
	mov.b64 	%rd3523, {%r2636, %r2635};
	not.b64 	%rd3524, %rd3505;
	and.b64  	%rd3525, %rd3511, %rd3524;
	not.b64 	%rd3526, %rd3511;
	and.b64  	%rd3527, %rd3517, %rd3526;
	not.b64 	%rd3528, %rd3517;
	and.b64  	%rd3529, %rd3523, %rd3528;
	not.b64 	%rd3530, %rd3523;
	and.b64  	%rd3531, %rd3475, %rd3530;
	not.b64 	%rd3532, %rd3475;
	and.b64  	%rd3533, %rd3505, %rd3532;
	not.b64 	%rd3534, %rd3508;
	and.b64  	%rd3535, %rd3509, %rd3534;
	not.b64 	%rd3536, %rd3509;
	and.b64  	%rd3537, %rd3515, %rd3536;
	xor.b64  	%rd3538, %rd3537, %rd3508;
	not.b64 	%rd3539, %rd3515;
	and.b64  	%rd3540, %rd3521, %rd3539;
	not.b64 	%rd3541, %rd3521;
	and.b64  	%rd3542, %rd3502, %rd3541;
	not.b64 	%rd3543, %rd3502;
	and.b64  	%rd3544, %rd3508, %rd3543;
	not.b64 	%rd3545, %rd3506;
	and.b64  	%rd3546, %rd3512, %rd3545;
	not.b64 	%rd3547, %rd3512;
	and.b64  	%rd3548, %rd3518, %rd3547;
	not.b64 	%rd3549, %rd3518;
	and.b64  	%rd3550, %rd3519, %rd3549;
	xor.b64  	%rd3551, %rd3550, %rd3512;
	not.b64 	%rd3552, %rd3519;
	and.b64  	%rd3553, %rd3500, %rd3552;
	xor.b64  	%rd3554, %rd3553, %rd3518;
	not.b64 	%rd3555, %rd3500;
	and.b64  	%rd3556, %rd3506, %rd3555;
	xor.b64  	%rd3557, %rd3556, %rd3519;
	not.b64 	%rd3558, %rd3504;
	and.b64  	%rd3559, %rd3510, %rd3558;
	xor.b64  	%rd3560, %rd3559, %rd3503;
	not.b64 	%rd3561, %rd3510;
	and.b64  	%rd3562, %rd3516, %rd3561;
	xor.b64  	%rd3563, %rd3562, %rd3504;
	not.b64 	%rd3564, %rd3516;
	and.b64  	%rd3565, %rd3522, %rd3564;
	xor.b64  	%rd3566, %rd3565, %rd3510;
	not.b64 	%rd3567, %rd3522;
	and.b64  	%rd3568, %rd3503, %rd3567;
	xor.b64  	%rd3569, %rd3568, %rd3516;
	not.b64 	%rd3570, %rd3503;
	and.b64  	%rd3571, %rd3504, %rd3570;
	xor.b64  	%rd3572, %rd3571, %rd3522;
	not.b64 	%rd3573, %rd3507;
	and.b64  	%rd3574, %rd3513, %rd3573;
	xor.b64  	%rd3575, %rd3574, %rd3501;
	not.b64 	%rd3576, %rd3513;
	and.b64  	%rd3577, %rd3514, %rd3576;
	xor.b64  	%rd3578, %rd3577, %rd3507;
	not.b64 	%rd3579, %rd3514;
	and.b64  	%rd3580, %rd3520, %rd3579;
	xor.b64  	%rd3581, %rd3580, %rd3513;
	not.b64 	%rd3582, %rd3520;
	and.b64  	%rd3583, %rd3501, %rd3582;
	xor.b64  	%rd3584, %rd3583, %rd3514;
	not.b64 	%rd3585, %rd3501;
	and.b64  	%rd3586, %rd3507, %rd3585;
	xor.b64  	%rd3587, %rd3586, %rd3520;
	ld.const.u64 	%rd3588, [keccak_round_constants+176];
	xor.b64  	%rd3589, %rd3525, %rd3588;
	xor.b64  	%rd3590, %rd3589, %rd3475;
	xor.b64  	%rd3591, %rd3546, %rd3535;
	xor.b64  	%rd3592, %rd3591, %rd3560;
	xor.b64  	%rd3593, %rd3592, %rd3575;
	xor.b64  	%rd3594, %rd3593, %rd3500;
	xor.b64  	%rd3595, %rd3594, %rd3502;
	xor.b64  	%rd3596, %rd3595, %rd3590;
	xor.b64  	%rd3597, %rd3548, %rd3527;
	xor.b64  	%rd3598, %rd3597, %rd3563;
	xor.b64  	%rd3599, %rd3598, %rd3578;
	xor.b64  	%rd3600, %rd3599, %rd3506;
	xor.b64  	%rd3601, %rd3600, %rd3505;
	xor.b64  	%rd3602, %rd3601, %rd3538;
	xor.b64  	%rd3603, %rd3529, %rd3540;
	xor.b64  	%rd3604, %rd3603, %rd3566;
	xor.b64  	%rd3605, %rd3604, %rd3581;
	xor.b64  	%rd3606, %rd3605, %rd3511;
	xor.b64  	%rd3607, %rd3606, %rd3509;
	xor.b64  	%rd3608, %rd3607, %rd3551;
	xor.b64  	%rd3609, %rd3531, %rd3542;
	xor.b64  	%rd3610, %rd3609, %rd3554;
	xor.b64  	%rd3611, %rd3610, %rd3584;
	xor.b64  	%rd3612, %rd3611, %rd3517;
	xor.b64  	%rd3613, %rd3612, %rd3515;
	xor.b64  	%rd3614, %rd3613, %rd3569;
	xor.b64  	%rd3615, %rd3533, %rd3544;
	xor.b64  	%rd3616, %rd3615, %rd3557;
	xor.b64  	%rd3617, %rd3616, %rd3572;
	xor.b64  	%rd3618, %rd3617, %rd3523;
	xor.b64  	%rd3619, %rd3618, %rd3521;
	xor.b64  	%rd3620, %rd3619, %rd3587;
	mov.b64 	{%r2637, %r2638}, %rd3602;
	shf.l.wrap.b32 	%r2639, %r2637, %r2638, 1;
	shf.l.wrap.b32 	%r2640, %r2638, %r2637, 1;
	mov.b64 	%rd3621, {%r2640, %r2639};
	xor.b64  	%rd3622, %rd3621, %rd3620;
	mov.b64 	{%r2641, %r2642}, %rd3608;
	shf.l.wrap.b32 	%r2643, %r2641, %r2642, 1;
	shf.l.wrap.b32 	%r2644, %r2642, %r2641, 1;
	mov.b64 	%rd3623, {%r2644, %r2643};
	xor.b64  	%rd3624, %rd3623, %rd3596;
	mov.b64 	{%r2645, %r2646}, %rd3614;
	shf.l.wrap.b32 	%r2647, %r2645, %r2646, 1;
	shf.l.wrap.b32 	%r2648, %r2646, %r2645, 1;
	mov.b64 	%rd3625, {%r2648, %r2647};
	xor.b64  	%rd3626, %rd3625, %rd3602;
	mov.b64 	{%r2649, %r2650}, %rd3620;
	shf.l.wrap.b32 	%r2651, %r2649, %r2650, 1;
	shf.l.wrap.b32 	%r2652, %r2650, %r2649, 1;
	mov.b64 	%rd3627, {%r2652, %r2651};
	xor.b64  	%rd3628, %rd3627, %rd3608;
	mov.b64 	{%r2653, %r2654}, %rd3596;
	shf.l.wrap.b32 	%r2655, %r2653, %r2654, 1;
	shf.l.wrap.b32 	%r2656, %r2654, %r2653, 1;
	mov.b64 	%rd3629, {%r2656, %r2655};
	xor.b64  	%rd3630, %rd3629, %rd3614;
	xor.b64  	%rd3631, %rd3590, %rd3622;
	xor.b64  	%rd3632, %rd3538, %rd3624;
	xor.b64  	%rd3633, %rd3551, %rd3626;
	xor.b64  	%rd3634, %rd3569, %rd3628;
	xor.b64  	%rd3635, %rd3587, %rd3630;
	mov.b64 	{%r2657, %r2658}, %rd3632;
	shf.l.wrap.b32 	%r2659, %r2658, %r2657, 12;
	shf.l.wrap.b32 	%r2660, %r2657, %r2658, 12;
	mov.b64 	%rd3636, {%r2660, %r2659};
	mov.b64 	{%r2661, %r2662}, %rd3633;
	shf.l.wrap.b32 	%r2663, %r2662, %r2661, 11;
	shf.l.wrap.b32 	%r2664, %r2661, %r2662, 11;
	mov.b64 	%rd3637, {%r2664, %r2663};
	mov.b64 	{%r2665, %r2666}, %rd3634;
	shf.l.wrap.b32 	%r2667, %r2665, %r2666, 21;
	shf.l.wrap.b32 	%r2668, %r2666, %r2665, 21;
	mov.b64 	%rd3638, {%r2668, %r2667};
	mov.b64 	{%r2669, %r2670}, %rd3635;
	shf.l.wrap.b32 	%r2671, %r2669, %r2670, 14;
	shf.l.wrap.b32 	%r2672, %r2670, %r2669, 14;
	mov.b64 	%rd3639, {%r2672, %r2671};
	not.b64 	%rd3640, %rd3636;
	and.b64  	%rd3641, %rd3637, %rd3640;
	not.b64 	%rd3642, %rd3637;
	and.b64  	%rd3643, %rd3638, %rd3642;
	xor.b64  	%rd3644, %rd3643, %rd3636;
	not.b64 	%rd3645, %rd3638;
	and.b64  	%rd3646, %rd3639, %rd3645;
	xor.b64  	%rd3647, %rd3646, %rd3637;
	not.b64 	%rd3648, %rd3639;
	and.b64  	%rd3649, %rd3631, %rd3648;
	xor.b64  	%rd3650, %rd3649, %rd3638;
	ld.const.u64 	%rd3651, [keccak_round_constants+184];
	xor.b64  	%rd3652, %rd3641, %rd3651;
	xor.b64  	%rd3653, %rd3652, %rd3631;
	shr.u64 	%rd3654, %rd3653, 8;
	shr.u64 	%rd3655, %rd3653, 16;
	shr.u64 	%rd3656, %rd3653, 24;
	shr.u64 	%rd3657, %rd3653, 32;
	shr.u64 	%rd3658, %rd3653, 40;
	shr.u64 	%rd3659, %rd3653, 48;
	shr.u64 	%rd3660, %rd3653, 56;
	shr.u64 	%rd3661, %rd3644, 8;
	shr.u64 	%rd3662, %rd3644, 16;
	shr.u64 	%rd3663, %rd3644, 24;
	shr.u64 	%rd3664, %rd3644, 32;
	shr.u64 	%rd3665, %rd3644, 40;
	shr.u64 	%rd3666, %rd3644, 48;
	shr.u64 	%rd3667, %rd3644, 56;
	shr.u64 	%rd3668, %rd3647, 8;
	shr.u64 	%rd3669, %rd3647, 16;
	shr.u64 	%rd3670, %rd3647, 24;
	shr.u64 	%rd3671, %rd3647, 32;
	shr.u64 	%rd3672, %rd3647, 40;
	shr.u64 	%rd3673, %rd3647, 48;
	shr.u64 	%rd3674, %rd3647, 56;
	shr.u64 	%rd3675, %rd3650, 8;
	shr.u64 	%rd3676, %rd3650, 16;
	shr.u64 	%rd3677, %rd3650, 24;
	shr.u64 	%rd3678, %rd3650, 32;
	shr.u64 	%rd3679, %rd3650, 40;
	shr.u64 	%rd3680, %rd3650, 48;
	shr.u64 	%rd3681, %rd3650, 56;
	cvta.to.global.u64 	%rd3682, %rd3;
	st.global.u8 	[%rd3682], %rd3653;
	st.global.u8 	[%rd3682+1], %rd3654;
	st.global.u8 	[%rd3682+2], %rd3655;
	st.global.u8 	[%rd3682+3], %rd3656;
	st.global.u8 	[%rd3682+4], %rd3657;
	st.global.u8 	[%rd3682+5], %rd3658;
	st.global.u8 	[%rd3682+6], %rd3659;
	st.global.u8 	[%rd3682+7], %rd3660;
	st.global.u8 	[%rd3682+8], %rd3644;
	st.global.u8 	[%rd3682+9], %rd3661;
	st.global.u8 	[%rd3682+10], %rd3662;
	st.global.u8 	[%rd3682+11], %rd3663;
	st.global.u8 	[%rd3682+12], %rd3664;
	st.global.u8 	[%rd3682+13], %rd3665;
	st.global.u8 	[%rd3682+14], %rd3666;
	st.global.u8 	[%rd3682+15], %rd3667;
	st.global.u8 	[%rd3682+16], %rd3647;
	st.global.u8 	[%rd3682+17], %rd3668;
	st.global.u8 	[%rd3682+18], %rd3669;
	st.global.u8 	[%rd3682+19], %rd3670;
	st.global.u8 	[%rd3682+20], %rd3671;
	st.global.u8 	[%rd3682+21], %rd3672;
	st.global.u8 	[%rd3682+22], %rd3673;
	st.global.u8 	[%rd3682+23], %rd3674;
	st.global.u8 	[%rd3682+24], %rd3650;
	st.global.u8 	[%rd3682+25], %rd3675;
	st.global.u8 	[%rd3682+26], %rd3676;
	st.global.u8 	[%rd3682+27], %rd3677;
	st.global.u8 	[%rd3682+28], %rd3678;
	st.global.u8 	[%rd3682+29], %rd3679;
	st.global.u8 	[%rd3682+30], %rd3680;
	st.global.u8 	[%rd3682+31], %rd3681;
	ret;

}
	// .globl	debug_prng_kernel
.visible .entry debug_prng_kernel(
	.param .u64 debug_prng_kernel_param_0,
	.param .u64 debug_prng_kernel_param_1,
	.param .u64 .ptr .align 1 debug_prng_kernel_param_2,
	.param .u64 .ptr .align 1 debug_prng_kernel_param_3
)
{
	.reg .b32 	%r<2667>;
	.reg .b64 	%rd<3709>;

	ld.param.u64 	%rd1, [debug_prng_kernel_param_0];
	ld.param.u64 	%rd2, [debug_prng_kernel_param_1];
	ld.param.u64 	%rd3, [debug_prng_kernel_param_2];
	ld.param.u64 	%rd4, [debug_prng_kernel_param_3];
	cvta.to.global.u64 	%rd5, %rd3;
	add.s64 	%rd6, %rd1, 1;
	shr.u64 	%rd7, %rd6, 12;
	xor.b64  	%rd8, %rd7, %rd6;
	shl.b64 	%rd9, %rd8, 25;
	xor.b64  	%rd10, %rd9, %rd8;
	shr.u64 	%rd11, %rd10, 27;
	xor.b64  	%rd12, %rd11, %rd10;
	mul.lo.s64 	%rd13, %rd12, 2685821657736338717;
	shr.u64 	%rd14, %rd13, 8;
	shr.u64 	%rd15, %rd13, 16;
	shr.u64 	%rd16, %rd13, 24;
	shr.u64 	%rd17, %rd13, 32;
	shr.u64 	%rd18, %rd13, 40;
	shr.u64 	%rd19, %rd13, 48;
	shr.u64 	%rd20, %rd13, 56;
	shr.u64 	%rd21, %rd12, 12;
	xor.b64  	%rd22, %rd21, %rd12;
	shl.b64 	%rd23, %rd22, 25;
	xor.b64  	%rd24, %rd23, %rd22;
	shr.u64 	%rd25, %rd24, 27;
	xor.b64  	%rd26, %rd25, %rd24;
	mul.lo.s64 	%rd27, %rd26, 2685821657736338717;
	shr.u64 	%rd28, %rd27, 8;
	shr.u64 	%rd29, %rd27, 16;
	shr.u64 	%rd30, %rd27, 24;
	shr.u64 	%rd31, %rd27, 32;
	shr.u64 	%rd32, %rd27, 40;
	shr.u64 	%rd33, %rd27, 48;
	shr.u64 	%rd34, %rd27, 56;
	shr.u64 	%rd35, %rd26, 12;
	xor.b64  	%rd36, %rd35, %rd26;
	shl.b64 	%rd37, %rd36, 25;
	xor.b64  	%rd38, %rd37, %rd36;
	shr.u64 	%rd39, %rd38, 27;
	xor.b64  	%rd40, %rd39, %rd38;
	mul.lo.s64 	%rd41, %rd40, 2685821657736338717;
	shr.u64 	%rd42, %rd41, 8;
	shr.u64 	%rd43, %rd41, 16;
	shr.u64 	%rd44, %rd41, 24;
	mul.lo.s64 	%rd45, %rd12, 124554051584;
	and.b64  	%rd46, %rd45, 1095216660480;
	shl.b64 	%rd47, %rd13, 32;
	and.b64  	%rd48, %rd47, 280375465082880;
	or.b64  	%rd49, %rd48, %rd46;
	and.b64  	%rd50, %rd47, 71776119061217280;
	or.b64  	%rd51, %rd50, %rd49;
	shl.b64 	%rd52, %rd16, 56;
	or.b64  	%rd53, %rd52, %rd51;
	and.b64  	%rd54, %rd17, 16777215;
	shl.b64 	%rd55, %rd20, 24;
	or.b64  	%rd56, %rd55, %rd54;
	mul.lo.s64 	%rd57, %rd26, 124554051584;
	and.b64  	%rd58, %rd57, 1095216660480;
	or.b64  	%rd59, %rd58, %rd56;
	shl.b64 	%rd60, %rd27, 32;
	and.b64  	%rd61, %rd60, 280375465082880;
	or.b64  	%rd62, %rd61, %rd59;
	and.b64  	%rd63, %rd60, 71776119061217280;
	or.b64  	%rd64, %rd63, %rd62;
	shl.b64 	%rd65, %rd30, 56;
	or.b64  	%rd66, %rd65, %rd64;
	and.b64  	%rd67, %rd31, 16777215;
	shl.b64 	%rd68, %rd34, 24;
	or.b64  	%rd69, %rd68, %rd67;
	mul.lo.s64 	%rd70, %rd40, 124554051584;
	and.b64  	%rd71, %rd70, 1095216660480;
	or.b64  	%rd72, %rd71, %rd69;
	shl.b64 	%rd73, %rd41, 32;
	and.b64  	%rd74, %rd73, 280375465082880;
	or.b64  	%rd75, %rd74, %rd72;
	and.b64  	%rd76, %rd73, 71776119061217280;
	or.b64  	%rd77, %rd76, %rd75;
	shl.b64 	%rd78, %rd44, 56;
	or.b64  	%rd79, %rd78, %rd77;
	{ .reg .b32 tmp; mov.b64 {%r1, tmp}, %rd2; }
	prmt.b32 	%r2, %r1, 0, 291;
	{ .reg .b32 tmp; mov.b64 {tmp, %r3}, %rd2; }
	prmt.b32 	%r4, %r3, 0, 291;
	mov.b64 	%rd80, {%r4, %r2};
	xor.b64  	%rd81, %rd53, -9223372036854775808;
	xor.b64  	%rd82, %rd80, %rd66;
	xor.b64  	%rd83, %rd79, 1;
	mov.b64 	{%r5, %r6}, %rd81;
	shf.l.wrap.b32 	%r7, %r5, %r6, 1;
	shf.l.wrap.b32 	%r8, %r6, %r5, 1;
	mov.b64 	%rd84, {%r8, %r7};
	mov.b64 	{%r9, %r10}, %rd82;
	shf.l.wrap.b32 	%r11, %r9, %r10, 1;
	shf.l.wrap.b32 	%r12, %r10, %r9, 1;
	mov.b64 	%rd85, {%r12, %r11};
	mov.b64 	{%r13, %r14}, %rd83;
	shf.l.wrap.b32 	%r15, %r13, %r14, 1;
	shf.l.wrap.b32 	%r16, %r14, %r13, 1;
	mov.b64 	%rd86, {%r16, %r15};
	xor.b64  	%rd87, %rd86, %rd81;
	xor.b64  	%rd88, %rd53, %rd85;
	xor.b64  	%rd89, %rd85, -9223372036854775808;
	xor.b64  	%rd90, %rd66, %rd87;
	xor.b64  	%rd91, %rd80, %rd87;
	xor.b64  	%rd92, %rd79, %rd82;
	xor.b64  	%rd93, %rd82, 1;
	mov.b64 	{%r17, %r18}, %rd88;
	shf.l.wrap.b32 	%r19, %r17, %r18, 1;
	shf.l.wrap.b32 	%r20, %r18, %r17, 1;
	mov.b64 	%rd94, {%r20, %r19};
	mov.b64 	{%r21, %r22}, %rd90;
	shf.l.wrap.b32 	%r23, %r22, %r21, 30;
	shf.l.wrap.b32 	%r24, %r21, %r22, 30;
	mov.b64 	%rd95, {%r24, %r23};
	mov.b64 	{%r25, %r26}, %rd92;
	shf.l.wrap.b32 	%r27, %r25, %r26, 28;
	shf.l.wrap.b32 	%r28, %r26, %r25, 28;
	mov.b64 	%rd96, {%r28, %r27};
	shf.l.wrap.b32 	%r29, %r13, %r14, 27;
	shf.l.wrap.b32 	%r30, %r14, %r13, 27;
	mov.b64 	%rd97, {%r30, %r29};
	shf.l.wrap.b32 	%r31, %r6, %r5, 5;
	shf.l.wrap.b32 	%r32, %r5, %r6, 5;
	mov.b64 	%rd98, {%r32, %r31};
	shf.l.wrap.b32 	%r33, %r10, %r9, 13;
	shf.l.wrap.b32 	%r34, %r9, %r10, 13;
	mov.b64 	%rd99, {%r34, %r33};
	mov.b64 	{%r35, %r36}, %rd91;
	shf.l.wrap.b32 	%r37, %r35, %r36, 6;
	shf.l.wrap.b32 	%r38, %r36, %r35, 6;
	mov.b64 	%rd100, {%r38, %r37};
	mov.b64 	{%r39, %r40}, %rd93;
	shf.l.wrap.b32 	%r41, %r40, %r39, 23;
	shf.l.wrap.b32 	%r42, %r39, %r40, 23;
	mov.b64 	%rd101, {%r42, %r41};
	shf.l.wrap.b32 	%r43, %r13, %r14, 20;
	shf.l.wrap.b32 	%r44, %r14, %r13, 20;
	mov.b64 	%rd102, {%r44, %r43};
	shf.l.wrap.b32 	%r45, %r5, %r6, 4;
	shf.l.wrap.b32 	%r46, %r6, %r5, 4;
	mov.b64 	%rd103, {%r46, %r45};
	shf.l.wrap.b32 	%r47, %r9, %r10, 11;
	shf.l.wrap.b32 	%r48, %r10, %r9, 11;
	mov.b64 	%rd104, {%r48, %r47};
	mov.b64 	{%r49, %r50}, %rd87;
	shf.l.wrap.b32 	%r51, %r50, %r49, 11;
	shf.l.wrap.b32 	%r52, %r49, %r50, 11;
	mov.b64 	%rd105, {%r52, %r51};
	shf.l.wrap.b32 	%r53, %r9, %r10, 25;
	shf.l.wrap.b32 	%r54, %r10, %r9, 25;
	mov.b64 	%rd106, {%r54, %r53};
	shf.l.wrap.b32 	%r55, %r14, %r13, 7;
	shf.l.wrap.b32 	%r56, %r13, %r14, 7;
	mov.b64 	%rd107, {%r56, %r55};
	shf.l.wrap.b32 	%r57, %r6, %r5, 10;
	shf.l.wrap.b32 	%r58, %r5, %r6, 10;
	mov.b64 	%rd108, {%r58, %r57};
	mov.b64 	{%r59, %r60}, %rd89;
	shf.l.wrap.b32 	%r61, %r60, %r59, 13;
	shf.l.wrap.b32 	%r62, %r59, %r60, 13;
	mov.b64 	%rd109, {%r62, %r61};
	shf.l.wrap.b32 	%r63, %r49, %r50, 15;
	shf.l.wrap.b32 	%r64, %r50, %r49, 15;
	mov.b64 	%rd110, {%r64, %r63};
	shf.l.wrap.b32 	%r65, %r9, %r10, 21;
	shf.l.wrap.b32 	%r66, %r10, %r9, 21;
	mov.b64 	%rd111, {%r66, %r65};
	shf.l.wrap.b32 	%r67, %r13, %r14, 8;
	shf.l.wrap.b32 	%r68, %r14, %r13, 8;
	mov.b64 	%rd112, {%r68, %r67};
	shf.l.wrap.b32 	%r69, %r5, %r6, 19;
	shf.l.wrap.b32 	%r70, %r6, %r5, 19;
	mov.b64 	%rd113, {%r70, %r69};
	shf.l.wrap.b32 	%r71, %r9, %r10, 3;
	shf.l.wrap.b32 	%r72, %r10, %r9, 3;
	mov.b64 	%rd114, {%r72, %r71};
	shf.l.wrap.b32 	%r73, %r50, %r49, 29;
	shf.l.wrap.b32 	%r74, %r49, %r50, 29;
	mov.b64 	%rd115, {%r74, %r73};
	shf.l.wrap.b32 	%r75, %r10, %r9, 24;
	shf.l.wrap.b32 	%r76, %r9, %r10, 24;
	mov.b64 	%rd116, {%r76, %r75};
	shf.l.wrap.b32 	%r77, %r13, %r14, 14;
	shf.l.wrap.b32 	%r78, %r14, %r13, 14;
	mov.b64 	%rd117, {%r78, %r77};
	not.b64 	%rd118, %rd99;
	and.b64  	%rd119, %rd105, %rd118;
	not.b64 	%rd120, %rd105;
	and.b64  	%rd121, %rd111, %rd120;
	xor.b64  	%rd122, %rd121, %rd99;
	not.b64 	%rd123, %rd111;
	and.b64  	%rd124, %rd117, %rd123;
	xor.b64  	%rd125, %rd124, %rd105;
	not.b64 	%rd126, %rd117;
	and.b64  	%rd127, %rd84, %rd126;
	xor.b64  	%rd128, %rd127, %rd111;
	not.b64 	%rd129, %rd84;
	and.b64  	%rd130, %rd99, %rd129;
	xor.b64  	%rd131, %rd130, %rd117;
	not.b64 	%rd132, %rd102;
	and.b64  	%rd133, %rd103, %rd132;
	xor.b64  	%rd134, %rd133, %rd96;
	not.b64 	%rd135, %rd103;
	and.b64  	%rd136, %rd109, %rd135;
	xor.b64  	%rd137, %rd136, %rd102;
	not.b64 	%rd138, %rd109;
	and.b64  	%rd139, %rd115, %rd138;
	xor.b64  	%rd140, %rd139, %rd103;
	not.b64 	%rd141, %rd115;
	and.b64  	%rd142, %rd96, %rd141;
	xor.b64  	%rd143, %rd142, %rd109;
	not.b64 	%rd144, %rd96;
	and.b64  	%rd145, %rd102, %rd144;
	xor.b64  	%rd146, %rd145, %rd115;
	not.b64 	%rd147, %rd100;
	and.b64  	%rd148, %rd106, %rd147;
	xor.b64  	%rd149, %rd148, %rd94;
	not.b64 	%rd150, %rd106;
	and.b64  	%rd151, %rd112, %rd150;
	xor.b64  	%rd152, %rd151, %rd100;
	not.b64 	%rd153, %rd112;
	and.b64  	%rd154, %rd113, %rd153;
	xor.b64  	%rd155, %rd154, %rd106;
	not.b64 	%rd156, %rd113;
	and.b64  	%rd157, %rd94, %rd156;
	xor.b64  	%rd158, %rd157, %rd112;
	not.b64 	%rd159, %rd94;
	and.b64  	%rd160, %rd100, %rd159;
	xor.b64  	%rd161, %rd160, %rd113;
	not.b64 	%rd162, %rd98;
	and.b64  	%rd163, %rd104, %rd162;
	xor.b64  	%rd164, %rd163, %rd97;
	not.b64 	%rd165, %rd104;
	and.b64  	%rd166, %rd110, %rd165;
	xor.b64  	%rd167, %rd166, %rd98;
	not.b64 	%rd168, %rd110;
	and.b64  	%rd169, %rd116, %rd168;
	xor.b64  	%rd170, %rd169, %rd104;
	not.b64 	%rd171, %rd116;
	and.b64  	%rd172, %rd97, %rd171;
	xor.b64  	%rd173, %rd172, %rd110;
	not.b64 	%rd174, %rd97;
	and.b64  	%rd175, %rd98, %rd174;
	xor.b64  	%rd176, %rd175, %rd116;
	not.b64 	%rd177, %rd101;
	and.b64  	%rd178, %rd107, %rd177;
	xor.b64  	%rd179, %rd178, %rd95;
	not.b64 	%rd180, %rd107;
	and.b64  	%rd181, %rd108, %rd180;
	xor.b64  	%rd182, %rd181, %rd101;
	not.b64 	%rd183, %rd108;
	and.b64  	%rd184, %rd114, %rd183;
	xor.b64  	%rd185, %rd184, %rd107;
	not.b64 	%rd186, %rd114;
	and.b64  	%rd187, %rd95, %rd186;
	xor.b64  	%rd188, %rd187, %rd108;
	not.b64 	%rd189, %rd95;
	and.b64  	%rd190, %rd101, %rd189;
	xor.b64  	%rd191, %rd190, %rd114;
	ld.const.u64 	%rd192, [keccak_round_constants];
	xor.b64  	%rd193, %rd119, %rd192;
	xor.b64  	%rd194, %rd193, %rd84;
	xor.b64  	%rd195, %rd134, %rd194;
	xor.b64  	%rd196, %rd195, %rd149;
	xor.b64  	%rd197, %rd196, %rd164;
	xor.b64  	%rd198, %rd197, %rd179;
	xor.b64  	%rd199, %rd137, %rd122;
	xor.b64  	%rd200, %rd199, %rd152;
	xor.b64  	%rd201, %rd200, %rd167;
	xor.b64  	%rd202, %rd201, %rd182;
	xor.b64  	%rd203, %rd140, %rd125;
	xor.b64  	%rd204, %rd203, %rd155;
	xor.b64  	%rd205, %rd204, %rd170;
	xor.b64  	%rd206, %rd205, %rd185;
	xor.b64  	%rd207, %rd143, %rd128;
	xor.b64  	%rd208, %rd207, %rd158;
	xor.b64  	%rd209, %rd208, %rd173;
	xor.b64  	%rd210, %rd209, %rd188;
	xor.b64  	%rd211, %rd146, %rd131;
	xor.b64  	%rd212, %rd211, %rd161;
	xor.b64  	%rd213, %rd212, %rd176;
	xor.b64  	%rd214, %rd213, %rd191;
	mov.b64 	{%r79, %r80}, %rd202;
	shf.l.wrap.b32 	%r81, %r79, %r80, 1;
	shf.l.wrap.b32 	%r82, %r80, %r79, 1;
	mov.b64 	%rd215, {%r82, %r81};
	xor.b64  	%rd216, %rd215, %rd214;
	mov.b64 	{%r83, %r84}, %rd206;
	shf.l.wrap.b32 	%r85, %r83, %r84, 1;
	shf.l.wrap.b32 	%r86, %r84, %r83, 1;
	mov.b64 	%rd217, {%r86, %r85};
	xor.b64  	%rd218, %rd217, %rd198;
	mov.b64 	{%r87, %r88}, %rd210;
	shf.l.wrap.b32 	%r89, %r87, %r88, 1;
	shf.l.wrap.b32 	%r90, %r88, %r87, 1;
	mov.b64 	%rd219, {%r90, %r89};
	xor.b64  	%rd220, %rd219, %rd202;
	mov.b64 	{%r91, %r92}, %rd214;
	shf.l.wrap.b32 	%r93, %r91, %r92, 1;
	shf.l.wrap.b32 	%r94, %r92, %r91, 1;
	mov.b64 	%rd221, {%r94, %r93};
	xor.b64  	%rd222, %rd221, %rd206;
	mov.b64 	{%r95, %r96}, %rd198;
	shf.l.wrap.b32 	%r97, %r95, %r96, 1;
	shf.l.wrap.b32 	%r98, %r96, %r95, 1;
	mov.b64 	%rd223, {%r98, %r97};
	xor.b64  	%rd224, %rd223, %rd210;
	xor.b64  	%rd225, %rd194, %rd216;
	xor.b64  	%rd226, %rd134, %rd216;
	xor.b64  	%rd227, %rd149, %rd216;
	xor.b64  	%rd228, %rd164, %rd216;
	xor.b64  	%rd229, %rd179, %rd216;
	xor.b64  	%rd230, %rd122, %rd218;
	xor.b64  	%rd231, %rd137, %rd218;
	xor.b64  	%rd232, %rd152, %rd218;
	xor.b64  	%rd233, %rd167, %rd218;
	xor.b64  	%rd234, %rd182, %rd218;
	xor.b64  	%rd235, %rd125, %rd220;
	xor.b64  	%rd236, %rd140, %rd220;
	xor.b64  	%rd237, %rd155, %rd220;
	xor.b64  	%rd238, %rd170, %rd220;
	xor.b64  	%rd239, %rd185, %rd220;
	xor.b64  	%rd240, %rd128, %rd222;
	xor.b64  	%rd241, %rd143, %rd222;
	xor.b64  	%rd242, %rd158, %rd222;
	xor.b64  	%rd243, %rd173, %rd222;
	xor.b64  	%rd244, %rd188, %rd222;
	xor.b64  	%rd245, %rd131, %rd224;
	xor.b64  	%rd246, %rd146, %rd224;
	xor.b64  	%rd247, %rd161, %rd224;
	xor.b64  	%rd248, %rd176, %rd224;
	xor.b64  	%rd249, %rd191, %rd224;
	mov.b64 	{%r99, %r100}, %rd230;
	shf.l.wrap.b32 	%r101, %r99, %r100, 1;
	shf.l.wrap.b32 	%r102, %r100, %r99, 1;
	mov.b64 	%rd250, {%r102, %r101};
	mov.b64 	{%r103, %r104}, %rd235;
	shf.l.wrap.b32 	%r105, %r104, %r103, 30;
	shf.l.wrap.b32 	%r106, %r103, %r104, 30;
	mov.b64 	%rd251, {%r106, %r105};
	mov.b64 	{%r107, %r108}, %rd240;
	shf.l.wrap.b32 	%r109, %r107, %r108, 28;
	shf.l.wrap.b32 	%r110, %r108, %r107, 28;
	mov.b64 	%rd252, {%r110, %r109};
	mov.b64 	{%r111, %r112}, %rd245;
	shf.l.wrap.b32 	%r113, %r111, %r112, 27;
	shf.l.wrap.b32 	%r114, %r112, %r111, 27;
	mov.b64 	%rd253, {%r114, %r113};
	mov.b64 	{%r115, %r116}, %rd226;
	shf.l.wrap.b32 	%r117, %r116, %r115, 4;
	shf.l.wrap.b32 	%r118, %r115, %r116, 4;
	mov.b64 	%rd254, {%r118, %r117};
	mov.b64 	{%r119, %r120}, %rd231;
	shf.l.wrap.b32 	%r121, %r120, %r119, 12;
	shf.l.wrap.b32 	%r122, %r119, %r120, 12;
	mov.b64 	%rd255, {%r122, %r121};
	mov.b64 	{%r123, %r124}, %rd236;
	shf.l.wrap.b32 	%r125, %r123, %r124, 6;
	shf.l.wrap.b32 	%r126, %r124, %r123, 6;
	mov.b64 	%rd256, {%r126, %r125};
	mov.b64 	{%r127, %r128}, %rd241;
	shf.l.wrap.b32 	%r129, %r128, %r127, 23;
	shf.l.wrap.b32 	%r130, %r127, %r128, 23;
	mov.b64 	%rd257, {%r130, %r129};
	mov.b64 	{%r131, %r132}, %rd246;
	shf.l.wrap.b32 	%r133, %r131, %r132, 20;
	shf.l.wrap.b32 	%r134, %r132, %r131, 20;
	mov.b64 	%rd258, {%r134, %r133};
	mov.b64 	{%r135, %r136}, %rd227;
	shf.l.wrap.b32 	%r137, %r135, %r136, 3;
	shf.l.wrap.b32 	%r138, %r136, %r135, 3;
	mov.b64 	%rd259, {%r138, %r137};
	mov.b64 	{%r139, %r140}, %rd232;
	shf.l.wrap.b32 	%r141, %r139, %r140, 10;
	shf.l.wrap.b32 	%r142, %r140, %r139, 10;
	mov.b64 	%rd260, {%r142, %r141};
	mov.b64 	{%r143, %r144}, %rd237;
	shf.l.wrap.b32 	%r145, %r144, %r143, 11;
	shf.l.wrap.b32 	%r146, %r143, %r144, 11;
	mov.b64 	%rd261, {%r146, %r145};
	mov.b64 	{%r147, %r148}, %rd242;
	shf.l.wrap.b32 	%r149, %r147, %r148, 25;
	shf.l.wrap.b32 	%r150, %r148, %r147, 25;
	mov.b64 	%rd262, {%r150, %r149};
	mov.b64 	{%r151, %r152}, %rd247;
	shf.l.wrap.b32 	%r153, %r152, %r151, 7;
	shf.l.wrap.b32 	%r154, %r151, %r152, 7;
	mov.b64 	%rd263, {%r154, %r153};
	mov.b64 	{%r155, %r156}, %rd228;
	shf.l.wrap.b32 	%r157, %r156, %r155, 9;
	shf.l.wrap.b32 	%r158, %r155, %r156, 9;
	mov.b64 	%rd264, {%r158, %r157};
	mov.b64 	{%r159, %r160}, %rd233;
	shf.l.wrap.b32 	%r161, %r160, %r159, 13;
	shf.l.wrap.b32 	%r162, %r159, %r160, 13;
	mov.b64 	%rd265, {%r162, %r161};
	mov.b64 	{%r163, %r164}, %rd238;
	shf.l.wrap.b32 	%r165, %r163, %r164, 15;
	shf.l.wrap.b32 	%r166, %r164, %r163, 15;
	mov.b64 	%rd266, {%r166, %r165};
	mov.b64 	{%r167, %r168}, %rd243;
	shf.l.wrap.b32 	%r169, %r167, %r168, 21;
	shf.l.wrap.b32 	%r170, %r168, %r167, 21;
	mov.b64 	%rd267, {%r170, %r169};
	mov.b64 	{%r171, %r172}, %rd248;
	shf.l.wrap.b32 	%r173, %r171, %r172, 8;
	shf.l.wrap.b32 	%r174, %r172, %r171, 8;
	mov.b64 	%rd268, {%r174, %r173};
	mov.b64 	{%r175, %r176}, %rd229;
	shf.l.wrap.b32 	%r177, %r175, %r176, 18;
	shf.l.wrap.b32 	%r178, %r176, %r175, 18;
	mov.b64 	%rd269, {%r178, %r177};
	mov.b64 	{%r179, %r180}, %rd234;
	shf.l.wrap.b32 	%r181, %r179, %r180, 2;
	shf.l.wrap.b32 	%r182, %r180, %r179, 2;
	mov.b64 	%rd270, {%r182, %r181};
	mov.b64 	{%r183, %r184}, %rd239;
	shf.l.wrap.b32 	%r185, %r184, %r183, 29;
	shf.l.wrap.b32 	%r186, %r183, %r184, 29;
	mov.b64 	%rd271, {%r186, %r185};
	mov.b64 	{%r187, %r188}, %rd244;
	shf.l.wrap.b32 	%r189, %r188, %r187, 24;
	shf.l.wrap.b32 	%r190, %r187, %r188, 24;
	mov.b64 	%rd272, {%r190, %r189};
	mov.b64 	{%r191, %r192}, %rd249;
	shf.l.wrap.b32 	%r193, %r191, %r192, 14;
	shf.l.wrap.b32 	%r194, %r192, %r191, 14;
	mov.b64 	%rd273, {%r194, %r193};
	not.b64 	%rd274, %rd255;
	and.b64  	%rd275, %rd261, %rd274;
	not.b64 	%rd276, %rd261;
	and.b64  	%rd277, %rd267, %rd276;
	xor.b64  	%rd278, %rd277, %rd255;
	not.b64 	%rd279, %rd267;
	and.b64  	%rd280, %rd273, %rd279;
	xor.b64  	%rd281, %rd280, %rd261;
	not.b64 	%rd282, %rd273;
	and.b64  	%rd283, %rd225, %rd282;
	xor.b64  	%rd284, %rd283, %rd267;
	not.b64 	%rd285, %rd225;
	and.b64  	%rd286, %rd255, %rd285;
	xor.b64  	%rd287, %rd286, %rd273;
	not.b64 	%rd288, %rd258;
	and.b64  	%rd289, %rd259, %rd288;
	xor.b64  	%rd290, %rd289, %rd252;
	not.b64 	%rd291, %rd259;
	and.b64  	%rd292, %rd265, %rd291;
	xor.b64  	%rd293, %rd292, %rd258;
	not.b64 	%rd294, %rd265;
	and.b64  	%rd295, %rd271, %rd294;
	xor.b64  	%rd296, %rd295, %rd259;
	not.b64 	%rd297, %rd271;
	and.b64  	%rd298, %rd252, %rd297;
	xor.b64  	%rd299, %rd298, %rd265;
	not.b64 	%rd300, %rd252;
	and.b64  	%rd301, %rd258, %rd300;
	xor.b64  	%rd302, %rd301, %rd271;
	not.b64 	%rd303, %rd256;
	and.b64  	%rd304, %rd262, %rd303;
	xor.b64  	%rd305, %rd304, %rd250;
	not.b64 	%rd306, %rd262;
	and.b64  	%rd307, %rd268, %rd306;
	xor.b64  	%rd308, %rd307, %rd256;
	not.b64 	%rd309, %rd268;
	and.b64  	%rd310, %rd269, %rd309;
	xor.b64  	%rd311, %rd310, %rd262;
	not.b64 	%rd312, %rd269;
	and.b64  	%rd313, %rd250, %rd312;
	xor.b64  	%rd314, %rd313, %rd268;
	not.b64 	%rd315, %rd250;
	and.b64  	%rd316, %rd256, %rd315;
	xor.b64  	%rd317, %rd316, %rd269;
	not.b64 	%rd318, %rd254;
	and.b64  	%rd319, %rd260, %rd318;
	xor.b64  	%rd320, %rd319, %rd253;
	not.b64 	%rd321, %rd260;
	and.b64  	%rd322, %rd266, %rd321;
	xor.b64  	%rd323, %rd322, %rd254;
	not.b64 	%rd324, %rd266;
	and.b64  	%rd325, %rd272, %rd324;
	xor.b64  	%rd326, %rd325, %rd260;
	not.b64 	%rd327, %rd272;
	and.b64  	%rd328, %rd253, %rd327;
	xor.b64  	%rd329, %rd328, %rd266;
	not.b64 	%rd330, %rd253;
	and.b64  	%rd331, %rd254, %rd330;
	xor.b64  	%rd332, %rd331, %rd272;
	not.b64 	%rd333, %rd257;
	and.b64  	%rd334, %rd263, %rd333;
	xor.b64  	%rd335, %rd334, %rd251;
	not.b64 	%rd336, %rd263;
	and.b64  	%rd337, %rd264, %rd336;
	xor.b64  	%rd338, %rd337, %rd257;
	not.b64 	%rd339, %rd264;
	and.b64  	%rd340, %rd270, %rd339;
	xor.b64  	%rd341, %rd340, %rd263;
	not.b64 	%rd342, %rd270;
	and.b64  	%rd343, %rd251, %rd342;
	xor.b64  	%rd344, %rd343, %rd264;
	not.b64 	%rd345, %rd251;
	and.b64  	%rd346, %rd257, %rd345;
	xor.b64  	%rd347, %rd346, %rd270;
	ld.const.u64 	%rd348, [keccak_round_constants+8];
	xor.b64  	%rd349, %rd275, %rd348;
	xor.b64  	%rd350, %rd349, %rd225;
	xor.b64  	%rd351, %rd290, %rd350;
	xor.b64  	%rd352, %rd351, %rd305;
	xor.b64  	%rd353, %rd352, %rd320;
	xor.b64  	%rd354, %rd353, %rd335;
	xor.b64  	%rd355, %rd293, %rd278;
	xor.b64  	%rd356, %rd355, %rd308;
	xor.b64  	%rd357, %rd356, %rd323;
	xor.b64  	%rd358, %rd357, %rd338;
	xor.b64  	%rd359, %rd296, %rd281;
	xor.b64  	%rd360, %rd359, %rd311;
	xor.b64  	%rd361, %rd360, %rd326;
	xor.b64  	%rd362, %rd361, %rd341;
	xor.b64  	%rd363, %rd299, %rd284;
	xor.b64  	%rd364, %rd363, %rd314;
	xor.b64  	%rd365, %rd364, %rd329;
	xor.b64  	%rd366, %rd365, %rd344;
	xor.b64  	%rd367, %rd302, %rd287;
	xor.b64  	%rd368, %rd367, %rd317;
	xor.b64  	%rd369, %rd368, %rd332;
	xor.b64  	%rd370, %rd369, %rd347;
	mov.b64 	{%r195, %r196}, %rd358;
	shf.l.wrap.b32 	%r197, %r195, %r196, 1;
	shf.l.wrap.b32 	%r198, %r196, %r195, 1;
	mov.b64 	%rd371, {%r198, %r197};
	xor.b64  	%rd372, %rd371, %rd370;
	mov.b64 	{%r199, %r200}, %rd362;
	shf.l.wrap.b32 	%r201, %r199, %r200, 1;
	shf.l.wrap.b32 	%r202, %r200, %r199, 1;
	mov.b64 	%rd373, {%r202, %r201};
	xor.b64  	%rd374, %rd373, %rd354;
	mov.b64 	{%r203, %r204}, %rd366;
	shf.l.wrap.b32 	%r205, %r203, %r204, 1;
	shf.l.wrap.b32 	%r206, %r204, %r203, 1;
	mov.b64 	%rd375, {%r206, %r205};
	xor.b64  	%rd376, %rd375, %rd358;
	mov.b64 	{%r207, %r208}, %rd370;
	shf.l.wrap.b32 	%r209, %r207, %r208, 1;
	shf.l.wrap.b32 	%r210, %r208, %r207, 1;
	mov.b64 	%rd377, {%r210, %r209};
	xor.b64  	%rd378, %rd377, %rd362;
	mov.b64 	{%r211, %r212}, %rd354;
	shf.l.wrap.b32 	%r213, %r211, %r212, 1;
	shf.l.wrap.b32 	%r214, %r212, %r211, 1;
	mov.b64 	%rd379, {%r214, %r213};
	xor.b64  	%rd380, %rd379, %rd366;
	xor.b64  	%rd381, %rd350, %rd372;
	xor.b64  	%rd382, %rd290, %rd372;
	xor.b64  	%rd383, %rd305, %rd372;
	xor.b64  	%rd384, %rd320, %rd372;
	xor.b64  	%rd385, %rd335, %rd372;
	xor.b64  	%rd386, %rd278, %rd374;
	xor.b64  	%rd387, %rd293, %rd374;
	xor.b64  	%rd388, %rd308, %rd374;
	xor.b64  	%rd389, %rd323, %rd374;
	xor.b64  	%rd390, %rd338, %rd374;
	xor.b64  	%rd391, %rd281, %rd376;
	xor.b64  	%rd392, %rd296, %rd376;
	xor.b64  	%rd393, %rd311, %rd376;
	xor.b64  	%rd394, %rd326, %rd376;
	xor.b64  	%rd395, %rd341, %rd376;
	xor.b64  	%rd396, %rd284, %rd378;
	xor.b64  	%rd397, %rd299, %rd378;
	xor.b64  	%rd398, %rd314, %rd378;
	xor.b64  	%rd399, %rd329, %rd378;
	xor.b64  	%rd400, %rd344, %rd378;
	xor.b64  	%rd401, %rd287, %rd380;
	xor.b64  	%rd402, %rd302, %rd380;
	xor.b64  	%rd403, %rd317, %rd380;
	xor.b64  	%rd404, %rd332, %rd380;
	xor.b64  	%rd405, %rd347, %rd380;
	mov.b64 	{%r215, %r216}, %rd386;
	shf.l.wrap.b32 	%r217, %r215, %r216, 1;
	shf.l.wrap.b32 	%r218, %r216, %r215, 1;
	mov.b64 	%rd406, {%r218, %r217};
	mov.b64 	{%r219, %r220}, %rd391;
	shf.l.wrap.b32 	%r221, %r220, %r219, 30;
	shf.l.wrap.b32 	%r222, %r219, %r220, 30;
	mov.b64 	%rd407, {%r222, %r221};
	mov.b64 	{%r223, %r224}, %rd396;
	shf.l.wrap.b32 	%r225, %r223, %r224, 28;
	shf.l.wrap.b32 	%r226, %r224, %r223, 28;
	mov.b64 	%rd408, {%r226, %r225};
	mov.b64 	{%r227, %r228}, %rd401;
	shf.l.wrap.b32 	%r229, %r227, %r228, 27;
	shf.l.wrap.b32 	%r230, %r228, %r227, 27;
	mov.b64 	%rd409, {%r230, %r229};
	mov.b64 	{%r231, %r232}, %rd382;
	shf.l.wrap.b32 	%r233, %r232, %r231, 4;
	shf.l.wrap.b32 	%r234, %r231, %r232, 4;
	mov.b64 	%rd410, {%r234, %r233};
	mov.b64 	{%r235, %r236}, %rd387;
	shf.l.wrap.b32 	%r237, %r236, %r235, 12;
	shf.l.wrap.b32 	%r238, %r235, %r236, 12;
	mov.b64 	%rd411, {%r238, %r237};
	mov.b64 	{%r239, %r240}, %rd392;
	shf.l.wrap.b32 	%r241, %r239, %r240, 6;
	shf.l.wrap.b32 	%r242, %r240, %r239, 6;
	mov.b64 	%rd412, {%r242, %r241};
	mov.b64 	{%r243, %r244}, %rd397;
	shf.l.wrap.b32 	%r245, %r244, %r243, 23;
	shf.l.wrap.b32 	%r246, %r243, %r244, 23;
	mov.b64 	%rd413, {%r246, %r245};
	mov.b64 	{%r247, %r248}, %rd402;
	shf.l.wrap.b32 	%r249, %r247, %r248, 20;
	shf.l.wrap.b32 	%r250, %r248, %r247, 20;
	mov.b64 	%rd414, {%r250, %r249};
	mov.b64 	{%r251, %r252}, %rd383;
	shf.l.wrap.b32 	%r253, %r251, %r252, 3;
	shf.l.wrap.b32 	%r254, %r252, %r251, 3;
	mov.b64 	%rd415, {%r254, %r253};
	mov.b64 	{%r255, %r256}, %rd388;
	shf.l.wrap.b32 	%r257, %r255, %r256, 10;
	shf.l.wrap.b32 	%r258, %r256, %r255, 10;
	mov.b64 	%rd416, {%r258, %r257};
	mov.b64 	{%r259, %r260}, %rd393;
	shf.l.wrap.b32 	%r261, %r260, %r259, 11;
	shf.l.wrap.b32 	%r262, %r259, %r260, 11;
	mov.b64 	%rd417, {%r262, %r261};
	mov.b64 	{%r263, %r264}, %rd398;
	shf.l.wrap.b32 	%r265, %r263, %r264, 25;
	shf.l.wrap.b32 	%r266, %r264, %r263, 25;
	mov.b64 	%rd418, {%r266, %r265};
	mov.b64 	{%r267, %r268}, %rd403;
	shf.l.wrap.b32 	%r269, %r268, %r267, 7;
	shf.l.wrap.b32 	%r270, %r267, %r268, 7;
	mov.b64 	%rd419, {%r270, %r269};
	mov.b64 	{%r271, %r272}, %rd384;
	shf.l.wrap.b32 	%r273, %r272, %r271, 9;
	shf.l.wrap.b32 	%r274, %r271, %r272, 9;
	mov.b64 	%rd420, {%r274, %r273};
	mov.b64 	{%r275, %r276}, %rd389;
	shf.l.wrap.b32 	%r277, %r276, %r275, 13;
	shf.l.wrap.b32 	%r278, %r275, %r276, 13;
	mov.b64 	%rd421, {%r278, %r277};
	mov.b64 	{%r279, %r280}, %rd394;
	shf.l.wrap.b32 	%r281, %r279, %r280, 15;
	shf.l.wrap.b32 	%r282, %r280, %r279, 15;
	mov.b64 	%rd422, {%r282, %r281};
	mov.b64 	{%r283, %r284}, %rd399;
	shf.l.wrap.b32 	%r285, %r283, %r284, 21;
	shf.l.wrap.b32 	%r286, %r284, %r283, 21;
	mov.b64 	%rd423, {%r286, %r285};
	mov.b64 	{%r287, %r288}, %rd404;
	shf.l.wrap.b32 	%r289, %r287, %r288, 8;
	shf.l.wrap.b32 	%r290, %r288, %r287, 8;
	mov.b64 	%rd424, {%r290, %r289};
	mov.b64 	{%r291, %r292}, %rd385;
	shf.l.wrap.b32 	%r293, %r291, %r292, 18;
	shf.l.wrap.b32 	%r294, %r292, %r291, 18;
	mov.b64 	%rd425, {%r294, %r293};
	mov.b64 	{%r295, %r296}, %rd390;
	shf.l.wrap.b32 	%r297, %r295, %r296, 2;
	shf.l.wrap.b32 	%r298, %r296, %r295, 2;
	mov.b64 	%rd426, {%r298, %r297};
	mov.b64 	{%r299, %r300}, %rd395;
	shf.l.wrap.b32 	%r301, %r300, %r299, 29;
	shf.l.wrap.b32 	%r302, %r299, %r300, 29;
	mov.b64 	%rd427, {%r302, %r301};
	mov.b64 	{%r303, %r304}, %rd400;
	shf.l.wrap.b32 	%r305, %r304, %r303, 24;
	shf.l.wrap.b32 	%r306, %r303, %r304, 24;
	mov.b64 	%rd428, {%r306, %r305};
	mov.b64 	{%r307, %r308}, %rd405;
	shf.l.wrap.b32 	%r309, %r307, %r308, 14;
	shf.l.wrap.b32 	%r310, %r308, %r307, 14;
	mov.b64 	%rd429, {%r310, %r309};
	not.b64 	%rd430, %rd411;
	and.b64  	%rd431, %rd417, %rd430;
	not.b64 	%rd432, %rd417;
	and.b64  	%rd433, %rd423, %rd432;
	xor.b64  	%rd434, %rd433, %rd411;
	not.b64 	%rd435, %rd423;
	and.b64  	%rd436, %rd429, %rd435;
	xor.b64  	%rd437, %rd436, %rd417;
	not.b64 	%rd438, %rd429;
	and.b64  	%rd439, %rd381, %rd438;
	xor.b64  	%rd440, %rd439, %rd423;
	not.b64 	%rd441, %rd381;
	and.b64  	%rd442, %rd411, %rd441;
	xor.b64  	%rd443, %rd442, %rd429;
	not.b64 	%rd444, %rd414;
	and.b64  	%rd445, %rd415, %rd444;
	xor.b64  	%rd446, %rd445, %rd408;
	not.b64 	%rd447, %rd415;
	and.b64  	%rd448, %rd421, %rd447;
	xor.b64  	%rd449, %rd448, %rd414;
	not.b64 	%rd450, %rd421;
	and.b64  	%rd451, %rd427, %rd450;
	xor.b64  	%rd452, %rd451, %rd415;
	not.b64 	%rd453, %rd427;
	and.b64  	%rd454, %rd408, %rd453;
	xor.b64  	%rd455, %rd454, %rd421;
	not.b64 	%rd456, %rd408;
	and.b64  	%rd457, %rd414, %rd456;
	xor.b64  	%rd458, %rd457, %rd427;
	not.b64 	%rd459, %rd412;
	and.b64  	%rd460, %rd418, %rd459;
	xor.b64  	%rd461, %rd460, %rd406;
	not.b64 	%rd462, %rd418;
	and.b64  	%rd463, %rd424, %rd462;
	xor.b64  	%rd464, %rd463, %rd412;
	not.b64 	%rd465, %rd424;
	and.b64  	%rd466, %rd425, %rd465;
	xor.b64  	%rd467, %rd466, %rd418;
	not.b64 	%rd468, %rd425;
	and.b64  	%rd469, %rd406, %rd468;
	xor.b64  	%rd470, %rd469, %rd424;
	not.b64 	%rd471, %rd406;
	and.b64  	%rd472, %rd412, %rd471;
	xor.b64  	%rd473, %rd472, %rd425;
	not.b64 	%rd474, %rd410;
	and.b64  	%rd475, %rd416, %rd474;
	xor.b64  	%rd476, %rd475, %rd409;
	not.b64 	%rd477, %rd416;
	and.b64  	%rd478, %rd422, %rd477;
	xor.b64  	%rd479, %rd478, %rd410;
	not.b64 	%rd480, %rd422;
	and.b64  	%rd481, %rd428, %rd480;
	xor.b64  	%rd482, %rd481, %rd416;
	not.b64 	%rd483, %rd428;
	and.b64  	%rd484, %rd409, %rd483;
	xor.b64  	%rd485, %rd484, %rd422;
	not.b64 	%rd486, %rd409;
	and.b64  	%rd487, %rd410, %rd486;
	xor.b64  	%rd488, %rd487, %rd428;
	not.b64 	%rd489, %rd413;
	and.b64  	%rd490, %rd419, %rd489;
	xor.b64  	%rd491, %rd490, %rd407;
	not.b64 	%rd492, %rd419;
	and.b64  	%rd493, %rd420, %rd492;
	xor.b64  	%rd494, %rd493, %rd413;
	not.b64 	%rd495, %rd420;
	and.b64  	%rd496, %rd426, %rd495;
	xor.b64  	%rd497, %rd496, %rd419;
	not.b64 	%rd498, %rd426;
	and.b64  	%rd499, %rd407, %rd498;
	xor.b64  	%rd500, %rd499, %rd420;
	not.b64 	%rd501, %rd407;
	and.b64  	%rd502, %rd413, %rd501;
	xor.b64  	%rd503, %rd502, %rd426;
	ld.const.u64 	%rd504, [keccak_round_constants+16];
	xor.b64  	%rd505, %rd431, %rd504;
	xor.b64  	%rd506, %rd505, %rd381;
	xor.b64  	%rd507, %rd446, %rd506;
	xor.b64  	%rd508, %rd507, %rd461;
	xor.b64  	%rd509, %rd508, %rd476;
	xor.b64  	%rd510, %rd509, %rd491;
	xor.b64  	%rd511, %rd449, %rd434;
	xor.b64  	%rd512, %rd511, %rd464;
	xor.b64  	%rd513, %rd512, %rd479;
	xor.b64  	%rd514, %rd513, %rd494;
	xor.b64  	%rd515, %rd452, %rd437;
	xor.b64  	%rd516, %rd515, %rd467;
	xor.b64  	%rd517, %rd516, %rd482;
	xor.b64  	%rd518, %rd517, %rd497;
	xor.b64  	%rd519, %rd455, %rd440;
	xor.b64  	%rd520, %rd519, %rd470;
	xor.b64  	%rd521, %rd520, %rd485;
	xor.b64  	%rd522, %rd521, %rd500;
	xor.b64  	%rd523, %rd458, %rd443;
	xor.b64  	%rd524, %rd523, %rd473;
	xor.b64  	%rd525, %rd524, %rd488;
	xor.b64  	%rd526, %rd525, %rd503;
	mov.b64 	{%r311, %r312}, %rd514;
	shf.l.wrap.b32 	%r313, %r311, %r312, 1;
	shf.l.wrap.b32 	%r314, %r312, %r311, 1;
	mov.b64 	%rd527, {%r314, %r313};
	xor.b64  	%rd528, %rd527, %rd526;
	mov.b64 	{%r315, %r316}, %rd518;
	shf.l.wrap.b32 	%r317, %r315, %r316, 1;
	shf.l.wrap.b32 	%r318, %r316, %r315, 1;
	mov.b64 	%rd529, {%r318, %r317};
	xor.b64  	%rd530, %rd529, %rd510;
	mov.b64 	{%r319, %r320}, %rd522;
	shf.l.wrap.b32 	%r321, %r319, %r320, 1;
	shf.l.wrap.b32 	%r322, %r320, %r319, 1;
	mov.b64 	%rd531, {%r322, %r321};
	xor.b64  	%rd532, %rd531, %rd514;
	mov.b64 	{%r323, %r324}, %rd526;
	shf.l.wrap.b32 	%r325, %r323, %r324, 1;
	shf.l.wrap.b32 	%r326, %r324, %r323, 1;
	mov.b64 	%rd533, {%r326, %r325};
	xor.b64  	%rd534, %rd533, %rd518;
	mov.b64 	{%r327, %r328}, %rd510;
	shf.l.wrap.b32 	%r329, %r327, %r328, 1;
	shf.l.wrap.b32 	%r330, %r328, %r327, 1;
	mov.b64 	%rd535, {%r330, %r329};
	xor.b64  	%rd536, %rd535, %rd522;
	xor.b64  	%rd537, %rd506, %rd528;
	xor.b64  	%rd538, %rd446, %rd528;
	xor.b64  	%rd539, %rd461, %rd528;
	xor.b64  	%rd540, %rd476, %rd528;
	xor.b64  	%rd541, %rd491, %rd528;
	xor.b64  	%rd542, %rd434, %rd530;
	xor.b64  	%rd543, %rd449, %rd530;
	xor.b64  	%rd544, %rd464, %rd530;
	xor.b64  	%rd545, %rd479, %rd530;
	xor.b64  	%rd546, %rd494, %rd530;
	xor.b64  	%rd547, %rd437, %rd532;
	xor.b64  	%rd548, %rd452, %rd532;
	xor.b64  	%rd549, %rd467, %rd532;
	xor.b64  	%rd550, %rd482, %rd532;
	xor.b64  	%rd551, %rd497, %rd532;
	xor.b64  	%rd552, %rd440, %rd534;
	xor.b64  	%rd553, %rd455, %rd534;
	xor.b64  	%rd554, %rd470, %rd534;
	xor.b64  	%rd555, %rd485, %rd534;
	xor.b64  	%rd556, %rd500, %rd534;
	xor.b64  	%rd557, %rd443, %rd536;
	xor.b64  	%rd558, %rd458, %rd536;
	xor.b64  	%rd559, %rd473, %rd536;
	xor.b64  	%rd560, %rd488, %rd536;
	xor.b64  	%rd561, %rd503, %rd536;
	mov.b64 	{%r331, %r332}, %rd542;
	shf.l.wrap.b32 	%r333, %r331, %r332, 1;
	shf.l.wrap.b32 	%r334, %r332, %r331, 1;
	mov.b64 	%rd562, {%r334, %r333};
	mov.b64 	{%r335, %r336}, %rd547;
	shf.l.wrap.b32 	%r337, %r336, %r335, 30;
	shf.l.wrap.b32 	%r338, %r335, %r336, 30;
	mov.b64 	%rd563, {%r338, %r337};
	mov.b64 	{%r339, %r340}, %rd552;
	shf.l.wrap.b32 	%r341, %r339, %r340, 28;
	shf.l.wrap.b32 	%r342, %r340, %r339, 28;
	mov.b64 	%rd564, {%r342, %r341};
	mov.b64 	{%r343, %r344}, %rd557;
	shf.l.wrap.b32 	%r345, %r343, %r344, 27;
	shf.l.wrap.b32 	%r346, %r344, %r343, 27;
	mov.b64 	%rd565, {%r346, %r345};
	mov.b64 	{%r347, %r348}, %rd538;
	shf.l.wrap.b32 	%r349, %r348, %r347, 4;
	shf.l.wrap.b32 	%r350, %r347, %r348, 4;
	mov.b64 	%rd566, {%r350, %r349};
	mov.b64 	{%r351, %r352}, %rd543;
	shf.l.wrap.b32 	%r353, %r352, %r351, 12;
	shf.l.wrap.b32 	%r354, %r351, %r352, 12;
	mov.b64 	%rd567, {%r354, %r353};
	mov.b64 	{%r355, %r356}, %rd548;
	shf.l.wrap.b32 	%r357, %r355, %r356, 6;
	shf.l.wrap.b32 	%r358, %r356, %r355, 6;
	mov.b64 	%rd568, {%r358, %r357};
	mov.b64 	{%r359, %r360}, %rd553;
	shf.l.wrap.b32 	%r361, %r360, %r359, 23;
	shf.l.wrap.b32 	%r362, %r359, %r360, 23;
	mov.b64 	%rd569, {%r362, %r361};
	mov.b64 	{%r363, %r364}, %rd558;
	shf.l.wrap.b32 	%r365, %r363, %r364, 20;
	shf.l.wrap.b32 	%r366, %r364, %r363, 20;
	mov.b64 	%rd570, {%r366, %r365};
	mov.b64 	{%r367, %r368}, %rd539;
	shf.l.wrap.b32 	%r369, %r367, %r368, 3;
	shf.l.wrap.b32 	%r370, %r368, %r367, 3;
	mov.b64 	%rd571, {%r370, %r369};
	mov.b64 	{%r371, %r372}, %rd544;
	shf.l.wrap.b32 	%r373, %r371, %r372, 10;
	shf.l.wrap.b32 	%r374, %r372, %r371, 10;
	mov.b64 	%rd572, {%r374, %r373};
	mov.b64 	{%r375, %r376}, %rd549;
	shf.l.wrap.b32 	%r377, %r376, %r375, 11;
	shf.l.wrap.b32 	%r378, %r375, %r376, 11;
	mov.b64 	%rd573, {%r378, %r377};
	mov.b64 	{%r379, %r380}, %rd554;
	shf.l.wrap.b32 	%r381, %r379, %r380, 25;
	shf.l.wrap.b32 	%r382, %r380, %r379, 25;
	mov.b64 	%rd574, {%r382, %r381};
	mov.b64 	{%r383, %r384}, %rd559;
	shf.l.wrap.b32 	%r385, %r384, %r383, 7;
	shf.l.wrap.b32 	%r386, %r383, %r384, 7;
	mov.b64 	%rd575, {%r386, %r385};
	mov.b64 	{%r387, %r388}, %rd540;
	shf.l.wrap.b32 	%r389, %r388, %r387, 9;
	shf.l.wrap.b32 	%r390, %r387, %r388, 9;
	mov.b64 	%rd576, {%r390, %r389};
	mov.b64 	{%r391, %r392}, %rd545;
	shf.l.wrap.b32 	%r393, %r392, %r391, 13;
	shf.l.wrap.b32 	%r394, %r391, %r392, 13;
	mov.b64 	%rd577, {%r394, %r393};
	mov.b64 	{%r395, %r396}, %rd550;
	shf.l.wrap.b32 	%r397, %r395, %r396, 15;
	shf.l.wrap.b32 	%r398, %r396, %r395, 15;
	mov.b64 	%rd578, {%r398, %r397};
	mov.b64 	{%r399, %r400}, %rd555;
	shf.l.wrap.b32 	%r401, %r399, %r400, 21;
	shf.l.wrap.b32 	%r402, %r400, %r399, 21;
	mov.b64 	%rd579, {%r402, %r401};
	mov.b64 	{%r403, %r404}, %rd560;
	shf.l.wrap.b32 	%r405, %r403, %r404, 8;
	shf.l.wrap.b32 	%r406, %r404, %r403, 8;
	mov.b64 	%rd580, {%r406, %r405};
	mov.b64 	{%r407, %r408}, %rd541;
	shf.l.wrap.b32 	%r409, %r407, %r408, 18;
	shf.l.wrap.b32 	%r410, %r408, %r407, 18;
	mov.b64 	%rd581, {%r410, %r409};
	mov.b64 	{%r411, %r412}, %rd546;
	shf.l.wrap.b32 	%r413, %r411, %r412, 2;
	shf.l.wrap.b32 	%r414, %r412, %r411, 2;
	mov.b64 	%rd582, {%r414, %r413};
	mov.b64 	{%r415, %r416}, %rd551;
	shf.l.wrap.b32 	%r417, %r416, %r415, 29;
	shf.l.wrap.b32 	%r418, %r415, %r416, 29;
	mov.b64 	%rd583, {%r418, %r417};
	mov.b64 	{%r419, %r420}, %rd556;
	shf.l.wrap.b32 	%r421, %r420, %r419, 24;
	shf.l.wrap.b32 	%r422, %r419, %r420, 24;
	mov.b64 	%rd584, {%r422, %r421};
	mov.b64 	{%r423, %r424}, %rd561;
	shf.l.wrap.b32 	%r425, %r423, %r424, 14;
	shf.l.wrap.b32 	%r426, %r424, %r423, 14;
	mov.b64 	%rd585, {%r426, %r425};
	not.b64 	%rd586, %rd567;
	and.b64  	%rd587, %rd573, %rd586;
	not.b64 	%rd588, %rd573;
	and.b64  	%rd589, %rd579, %rd588;
	xor.b64  	%rd590, %rd589, %rd567;
	not.b64 	%rd591, %rd579;
	and.b64  	%rd592, %rd585, %rd591;
	xor.b64  	%rd593, %rd592, %rd573;
	not.b64 	%rd594, %rd585;
	and.b64  	%rd595, %rd537, %rd594;
	xor.b64  	%rd596, %rd595, %rd579;
	not.b64 	%rd597, %rd537;
	and.b64  	%rd598, %rd567, %rd597;
	xor.b64  	%rd599, %rd598, %rd585;
	not.b64 	%rd600, %rd570;
	and.b64  	%rd601, %rd571, %rd600;
	xor.b64  	%rd602, %rd601, %rd564;
	not.b64 	%rd603, %rd571;
	and.b64  	%rd604, %rd577, %rd603;
	xor.b64  	%rd605, %rd604, %rd570;
	not.b64 	%rd606, %rd577;
	and.b64  	%rd607, %rd583, %rd606;
	xor.b64  	%rd608, %rd607, %rd571;
	not.b64 	%rd609, %rd583;
	and.b64  	%rd610, %rd564, %rd609;
	xor.b64  	%rd611, %rd610, %rd577;
	not.b64 	%rd612, %rd564;
	and.b64  	%rd613, %rd570, %rd612;
	xor.b64  	%rd614, %rd613, %rd583;
	not.b64 	%rd615, %rd568;
	and.b64  	%rd616, %rd574, %rd615;
	xor.b64  	%rd617, %rd616, %rd562;
	not.b64 	%rd618, %rd574;
	and.b64  	%rd619, %rd580, %rd618;
	xor.b64  	%rd620, %rd619, %rd568;
	not.b64 	%rd621, %rd580;
	and.b64  	%rd622, %rd581, %rd621;
	xor.b64  	%rd623, %rd622, %rd574;
	not.b64 	%rd624, %rd581;
	and.b64  	%rd625, %rd562, %rd624;
	xor.b64  	%rd626, %rd625, %rd580;
	not.b64 	%rd627, %rd562;
	and.b64  	%rd628, %rd568, %rd627;
	xor.b64  	%rd629, %rd628, %rd581;
	not.b64 	%rd630, %rd566;
	and.b64  	%rd631, %rd572, %rd630;
	xor.b64  	%rd632, %rd631, %rd565;
	not.b64 	%rd633, %rd572;
	and.b64  	%rd634, %rd578, %rd633;
	xor.b64  	%rd635, %rd634, %rd566;
	not.b64 	%rd636, %rd578;
	and.b64  	%rd637, %rd584, %rd636;
	xor.b64  	%rd638, %rd637, %rd572;
	not.b64 	%rd639, %rd584;
	and.b64  	%rd640, %rd565, %rd639;
	xor.b64  	%rd641, %rd640, %rd578;
	not.b64 	%rd642, %rd565;
	and.b64  	%rd643, %rd566, %rd642;
	xor.b64  	%rd644, %rd643, %rd584;
	not.b64 	%rd645, %rd569;
	and.b64  	%rd646, %rd575, %rd645;
	xor.b64  	%rd647, %rd646, %rd563;
	not.b64 	%rd648, %rd575;
	and.b64  	%rd649, %rd576, %rd648;
	xor.b64  	%rd650, %rd649, %rd569;
	not.b64 	%rd651, %rd576;
	and.b64  	%rd652, %rd582, %rd651;
	xor.b64  	%rd653, %rd652, %rd575;
	not.b64 	%rd654, %rd582;
	and.b64  	%rd655, %rd563, %rd654;
	xor.b64  	%rd656, %rd655, %rd576;
	not.b64 	%rd657, %rd563;
	and.b64  	%rd658, %rd569, %rd657;
	xor.b64  	%rd659, %rd658, %rd582;
	ld.const.u64 	%rd660, [keccak_round_constants+24];
	xor.b64  	%rd661, %rd587, %rd660;
	xor.b64  	%rd662, %rd661, %rd537;
	xor.b64  	%rd663, %rd602, %rd662;
	xor.b64  	%rd664, %rd663, %rd617;
	xor.b64  	%rd665, %rd664, %rd632;
	xor.b64  	%rd666, %rd665, %rd647;
	xor.b64  	%rd667, %rd605, %rd590;
	xor.b64  	%rd668, %rd667, %rd620;
	xor.b64  	%rd669, %rd668, %rd635;
	xor.b64  	%rd670, %rd669, %rd650;
	xor.b64  	%rd671, %rd608, %rd593;
	xor.b64  	%rd672, %rd671, %rd623;
	xor.b64  	%rd673, %rd672, %rd638;
	xor.b64  	%rd674, %rd673, %rd653;
	xor.b64  	%rd675, %rd611, %rd596;
	xor.b64  	%rd676, %rd675, %rd626;
	xor.b64  	%rd677, %rd676, %rd641;
	xor.b64  	%rd678, %rd677, %rd656;
	xor.b64  	%rd679, %rd614, %rd599;
	xor.b64  	%rd680, %rd679, %rd629;
	xor.b64  	%rd681, %rd680, %rd644;
	xor.b64  	%rd682, %rd681, %rd659;
	mov.b64 	{%r427, %r428}, %rd670;
	shf.l.wrap.b32 	%r429, %r427, %r428, 1;
	shf.l.wrap.b32 	%r430, %r428, %r427, 1;
	mov.b64 	%rd683, {%r430, %r429};
	xor.b64  	%rd684, %rd683, %rd682;
	mov.b64 	{%r431, %r432}, %rd674;
	shf.l.wrap.b32 	%r433, %r431, %r432, 1;
	shf.l.wrap.b32 	%r434, %r432, %r431, 1;
	mov.b64 	%rd685, {%r434, %r433};
	xor.b64  	%rd686, %rd685, %rd666;
	mov.b64 	{%r435, %r436}, %rd678;
	shf.l.wrap.b32 	%r437, %r435, %r436, 1;
	shf.l.wrap.b32 	%r438, %r436, %r435, 1;
	mov.b64 	%rd687, {%r438, %r437};
	xor.b64  	%rd688, %rd687, %rd670;
	mov.b64 	{%r439, %r440}, %rd682;
	shf.l.wrap.b32 	%r441, %r439, %r440, 1;
	shf.l.wrap.b32 	%r442, %r440, %r439, 1;
	mov.b64 	%rd689, {%r442, %r441};
	xor.b64  	%rd690, %rd689, %rd674;
	mov.b64 	{%r443, %r444}, %rd666;
	shf.l.wrap.b32 	%r445, %r443, %r444, 1;
	shf.l.wrap.b32 	%r446, %r444, %r443, 1;
	mov.b64 	%rd691, {%r446, %r445};
	xor.b64  	%rd692, %rd691, %rd678;
	xor.b64  	%rd693, %rd662, %rd684;
	xor.b64  	%rd694, %rd602, %rd684;
	xor.b64  	%rd695, %rd617, %rd684;
	xor.b64  	%rd696, %rd632, %rd684;
	xor.b64  	%rd697, %rd647, %rd684;
	xor.b64  	%rd698, %rd590, %rd686;
	xor.b64  	%rd699, %rd605, %rd686;
	xor.b64  	%rd700, %rd620, %rd686;
	xor.b64  	%rd701, %rd635, %rd686;
	xor.b64  	%rd702, %rd650, %rd686;
	xor.b64  	%rd703, %rd593, %rd688;
	xor.b64  	%rd704, %rd608, %rd688;
	xor.b64  	%rd705, %rd623, %rd688;
	xor.b64  	%rd706, %rd638, %rd688;
	xor.b64  	%rd707, %rd653, %rd688;
	xor.b64  	%rd708, %rd596, %rd690;
	xor.b64  	%rd709, %rd611, %rd690;
	xor.b64  	%rd710, %rd626, %rd690;
	xor.b64  	%rd711, %rd641, %rd690;
	xor.b64  	%rd712, %rd656, %rd690;
	xor.b64  	%rd713, %rd599, %rd692;
	xor.b64  	%rd714, %rd614, %rd692;
	xor.b64  	%rd715, %rd629, %rd692;
	xor.b64  	%rd716, %rd644, %rd692;
	xor.b64  	%rd717, %rd659, %rd692;
	mov.b64 	{%r447, %r448}, %rd698;
	shf.l.wrap.b32 	%r449, %r447, %r448, 1;
	shf.l.wrap.b32 	%r450, %r448, %r447, 1;
	mov.b64 	%rd718, {%r450, %r449};
	mov.b64 	{%r451, %r452}, %rd703;
	shf.l.wrap.b32 	%r453, %r452, %r451, 30;
	shf.l.wrap.b32 	%r454, %r451, %r452, 30;
	mov.b64 	%rd719, {%r454, %r453};
	mov.b64 	{%r455, %r456}, %rd708;
	shf.l.wrap.b32 	%r457, %r455, %r456, 28;
	shf.l.wrap.b32 	%r458, %r456, %r455, 28;
	mov.b64 	%rd720, {%r458, %r457};
	mov.b64 	{%r459, %r460}, %rd713;
	shf.l.wrap.b32 	%r461, %r459, %r460, 27;
	shf.l.wrap.b32 	%r462, %r460, %r459, 27;
	mov.b64 	%rd721, {%r462, %r461};
	mov.b64 	{%r463, %r464}, %rd694;
	shf.l.wrap.b32 	%r465, %r464, %r463, 4;
	shf.l.wrap.b32 	%r466, %r463, %r464, 4;
	mov.b64 	%rd722, {%r466, %r465};
	mov.b64 	{%r467, %r468}, %rd699;
	shf.l.wrap.b32 	%r469, %r468, %r467, 12;
	shf.l.wrap.b32 	%r470, %r467, %r468, 12;
	mov.b64 	%rd723, {%r470, %r469};
	mov.b64 	{%r471, %r472}, %rd704;
	shf.l.wrap.b32 	%r473, %r471, %r472, 6;
	shf.l.wrap.b32 	%r474, %r472, %r471, 6;
	mov.b64 	%rd724, {%r474, %r473};
	mov.b64 	{%r475, %r476}, %rd709;
	shf.l.wrap.b32 	%r477, %r476, %r475, 23;
	shf.l.wrap.b32 	%r478, %r475, %r476, 23;
	mov.b64 	%rd725, {%r478, %r477};
	mov.b64 	{%r479, %r480}, %rd714;
	shf.l.wrap.b32 	%r481, %r479, %r480, 20;
	shf.l.wrap.b32 	%r482, %r480, %r479, 20;
	mov.b64 	%rd726, {%r482, %r481};
	mov.b64 	{%r483, %r484}, %rd695;
	shf.l.wrap.b32 	%r485, %r483, %r484, 3;
	shf.l.wrap.b32 	%r486, %r484, %r483, 3;
	mov.b64 	%rd727, {%r486, %r485};
	mov.b64 	{%r487, %r488}, %rd700;
	shf.l.wrap.b32 	%r489, %r487, %r488, 10;
	shf.l.wrap.b32 	%r490, %r488, %r487, 10;
	mov.b64 	%rd728, {%r490, %r489};
	mov.b64 	{%r491, %r492}, %rd705;
	shf.l.wrap.b32 	%r493, %r492, %r491, 11;
	shf.l.wrap.b32 	%r494, %r491, %r492, 11;
	mov.b64 	%rd729, {%r494, %r493};
	mov.b64 	{%r495, %r496}, %rd710;
	shf.l.wrap.b32 	%r497, %r495, %r496, 25;
	shf.l.wrap.b32 	%r498, %r496, %r495, 25;
	mov.b64 	%rd730, {%r498, %r497};
	mov.b64 	{%r499, %r500}, %rd715;
	shf.l.wrap.b32 	%r501, %r500, %r499, 7;
	shf.l.wrap.b32 	%r502, %r499, %r500, 7;
	mov.b64 	%rd731, {%r502, %r501};
	mov.b64 	{%r503, %r504}, %rd696;
	shf.l.wrap.b32 	%r505, %r504, %r503, 9;
	shf.l.wrap.b32 	%r506, %r503, %r504, 9;
	mov.b64 	%rd732, {%r506, %r505};
	mov.b64 	{%r507, %r508}, %rd701;
	shf.l.wrap.b32 	%r509, %r508, %r507, 13;
	shf.l.wrap.b32 	%r510, %r507, %r508, 13;
	mov.b64 	%rd733, {%r510, %r509};
	mov.b64 	{%r511, %r512}, %rd706;
	shf.l.wrap.b32 	%r513, %r511, %r512, 15;
	shf.l.wrap.b32 	%r514, %r512, %r511, 15;
	mov.b64 	%rd734, {%r514, %r513};
	mov.b64 	{%r515, %r516}, %rd711;
	shf.l.wrap.b32 	%r517, %r515, %r516, 21;
	shf.l.wrap.b32 	%r518, %r516, %r515, 21;
	mov.b64 	%rd735, {%r518, %r517};
	mov.b64 	{%r519, %r520}, %rd716;
	shf.l.wrap.b32 	%r521, %r519, %r520, 8;
	shf.l.wrap.b32 	%r522, %r520, %r519, 8;
	mov.b64 	%rd736, {%r522, %r521};
	mov.b64 	{%r523, %r524}, %rd697;
	shf.l.wrap.b32 	%r525, %r523, %r524, 18;
	shf.l.wrap.b32 	%r526, %r524, %r523, 18;
	mov.b64 	%rd737, {%r526, %r525};
	mov.b64 	{%r527, %r528}, %rd702;
	shf.l.wrap.b32 	%r529, %r527, %r528, 2;
	shf.l.wrap.b32 	%r530, %r528, %r527, 2;
	mov.b64 	%rd738, {%r530, %r529};
	mov.b64 	{%r531, %r532}, %rd707;
	shf.l.wrap.b32 	%r533, %r532, %r531, 29;
	shf.l.wrap.b32 	%r534, %r531, %r532, 29;
	mov.b64 	%rd739, {%r534, %r533};
	mov.b64 	{%r535, %r536}, %rd712;
	shf.l.wrap.b32 	%r537, %r536, %r535, 24;
	shf.l.wrap.b32 	%r538, %r535, %r536, 24;
	mov.b64 	%rd740, {%r538, %r537};
	mov.b64 	{%r539, %r540}, %rd717;
	shf.l.wrap.b32 	%r541, %r539, %r540, 14;
	shf.l.wrap.b32 	%r542, %r540, %r539, 14;
	mov.b64 	%rd741, {%r542, %r541};
	not.b64 	%rd742, %rd723;
	and.b64  	%rd743, %rd729, %rd742;
	not.b64 	%rd744, %rd729;
	and.b64  	%rd745, %rd735, %rd744;
	xor.b64  	%rd746, %rd745, %rd723;
	not.b64 	%rd747, %rd735;
	and.b64  	%rd748, %rd741, %rd747;
	xor.b64  	%rd749, %rd748, %rd729;
	not.b64 	%rd750, %rd741;
	and.b64  	%rd751, %rd693, %rd750;
	xor.b64  	%rd752, %rd751, %rd735;
	not.b64 	%rd753, %rd693;
	and.b64  	%rd754, %rd723, %rd753;
	xor.b64  	%rd755, %rd754, %rd741;
	not.b64 	%rd756, %rd726;
	and.b64  	%rd757, %rd727, %rd756;
	xor.b64  	%rd758, %rd757, %rd720;
	not.b64 	%rd759, %rd727;
	and.b64  	%rd760, %rd733, %rd759;
	xor.b64  	%rd761, %rd760, %rd726;
	not.b64 	%rd762, %rd733;
	and.b64  	%rd763, %rd739, %rd762;
	xor.b64  	%rd764, %rd763, %rd727;
	not.b64 	%rd765, %rd739;
	and.b64  	%rd766, %rd720, %rd765;
	xor.b64  	%rd767, %rd766, %rd733;
	not.b64 	%rd768, %rd720;
	and.b64  	%rd769, %rd726, %rd768;
	xor.b64  	%rd770, %rd769, %rd739;
	not.b64 	%rd771, %rd724;
	and.b64  	%rd772, %rd730, %rd771;
	xor.b64  	%rd773, %rd772, %rd718;
	not.b64 	%rd774, %rd730;
	and.b64  	%rd775, %rd736, %rd774;
	xor.b64  	%rd776, %rd775, %rd724;
	not.b64 	%rd777, %rd736;
	and.b64  	%rd778, %rd737, %rd777;
	xor.b64  	%rd779, %rd778, %rd730;
	not.b64 	%rd780, %rd737;
	and.b64  	%rd781, %rd718, %rd780;
	xor.b64  	%rd782, %rd781, %rd736;
	not.b64 	%rd783, %rd718;
	and.b64  	%rd784, %rd724, %rd783;
	xor.b64  	%rd785, %rd784, %rd737;
	not.b64 	%rd786, %rd722;
	and.b64  	%rd787, %rd728, %rd786;
	xor.b64  	%rd788, %rd787, %rd721;
	not.b64 	%rd789, %rd728;
	and.b64  	%rd790, %rd734, %rd789;
	xor.b64  	%rd791, %rd790, %rd722;
	not.b64 	%rd792, %rd734;
	and.b64  	%rd793, %rd740, %rd792;
	xor.b64  	%rd794, %rd793, %rd728;
	not.b64 	%rd795, %rd740;
	and.b64  	%rd796, %rd721, %rd795;
	xor.b64  	%rd797, %rd796, %rd734;
	not.b64 	%rd798, %rd721;
	and.b64  	%rd799, %rd722, %rd798;
	xor.b64  	%rd800, %rd799, %rd740;
	not.b64 	%rd801, %rd725;
	and.b64  	%rd802, %rd731, %rd801;
	xor.b64  	%rd803, %rd802, %rd719;
	not.b64 	%rd804, %rd731;
	and.b64  	%rd805, %rd732, %rd804;
	xor.b64  	%rd806, %rd805, %rd725;
	not.b64 	%rd807, %rd732;
	and.b64  	%rd808, %rd738, %rd807;
	xor.b64  	%rd809, %rd808, %rd731;
	not.b64 	%rd810, %rd738;
	and.b64  	%rd811, %rd719, %rd810;
	xor.b64  	%rd812, %rd811, %rd732;
	not.b64 	%rd813, %rd719;
	and.b64  	%rd814, %rd725, %rd813;
	xor.b64  	%rd815, %rd814, %rd738;
	ld.const.u64 	%rd816, [keccak_round_constants+32];
	xor.b64  	%rd817, %rd743, %rd816;
	xor.b64  	%rd818, %rd817, %rd693;
	xor.b64  	%rd819, %rd758, %rd818;
	xor.b64  	%rd820, %rd819, %rd773;
	xor.b64  	%rd821, %rd820, %rd788;
	xor.b64  	%rd822, %rd821, %rd803;
	xor.b64  	%rd823, %rd761, %rd746;
	xor.b64  	%rd824, %rd823, %rd776;
	xor.b64  	%rd825, %rd824, %rd791;
	xor.b64  	%rd826, %rd825, %rd806;
	xor.b64  	%rd827, %rd764, %rd749;
	xor.b64  	%rd828, %rd827, %rd779;
	xor.b64  	%rd829, %rd828, %rd794;
	xor.b64  	%rd830, %rd829, %rd809;
	xor.b64  	%rd831, %rd767, %rd752;
	xor.b64  	%rd832, %rd831, %rd782;
	xor.b64  	%rd833, %rd832, %rd797;
	xor.b64  	%rd834, %rd833, %rd812;
	xor.b64  	%rd835, %rd770, %rd755;
	xor.b64  	%rd836, %rd835, %rd785;
	xor.b64  	%rd837, %rd836, %rd800;
	xor.b64  	%rd838, %rd837, %rd815;
	mov.b64 	{%r543, %r544}, %rd826;
	shf.l.wrap.b32 	%r545, %r543, %r544, 1;
	shf.l.wrap.b32 	%r546, %r544, %r543, 1;
	mov.b64 	%rd839, {%r546, %r545};
	xor.b64  	%rd840, %rd839, %rd838;
	mov.b64 	{%r547, %r548}, %rd830;
	shf.l.wrap.b32 	%r549, %r547, %r548, 1;
	shf.l.wrap.b32 	%r550, %r548, %r547, 1;
	mov.b64 	%rd841, {%r550, %r549};
	xor.b64  	%rd842, %rd841, %rd822;
	mov.b64 	{%r551, %r552}, %rd834;
	shf.l.wrap.b32 	%r553, %r551, %r552, 1;
	shf.l.wrap.b32 	%r554, %r552, %r551, 1;
	mov.b64 	%rd843, {%r554, %r553};
	xor.b64  	%rd844, %rd843, %rd826;
	mov.b64 	{%r555, %r556}, %rd838;
	shf.l.wrap.b32 	%r557, %r555, %r556, 1;
	shf.l.wrap.b32 	%r558, %r556, %r555, 1;
	mov.b64 	%rd845, {%r558, %r557};
	xor.b64  	%rd846, %rd845, %rd830;
	mov.b64 	{%r559, %r560}, %rd822;
	shf.l.wrap.b32 	%r561, %r559, %r560, 1;
	shf.l.wrap.b32 	%r562, %r560, %r559, 1;
	mov.b64 	%rd847, {%r562, %r561};
	xor.b64  	%rd848, %rd847, %rd834;
	xor.b64  	%rd849, %rd818, %rd840;
	xor.b64  	%rd850, %rd758, %rd840;
	xor.b64  	%rd851, %rd773, %rd840;
	xor.b64  	%rd852, %rd788, %rd840;
	xor.b64  	%rd853, %rd803, %rd840;
	xor.b64  	%rd854, %rd746, %rd842;
	xor.b64  	%rd855, %rd761, %rd842;
	xor.b64  	%rd856, %rd776, %rd842;
	xor.b64  	%rd857, %rd791, %rd842;
	xor.b64  	%rd858, %rd806, %rd842;
	xor.b64  	%rd859, %rd749, %rd844;
	xor.b64  	%rd860, %rd764, %rd844;
	xor.b64  	%rd861, %rd779, %rd844;
	xor.b64  	%rd862, %rd794, %rd844;
	xor.b64  	%rd863, %rd809, %rd844;
	xor.b64  	%rd864, %rd752, %rd846;
	xor.b64  	%rd865, %rd767, %rd846;
	xor.b64  	%rd866, %rd782, %rd846;
	xor.b64  	%rd867, %rd797, %rd846;
	xor.b64  	%rd868, %rd812, %rd846;
	xor.b64  	%rd869, %rd755, %rd848;
	xor.b64  	%rd870, %rd770, %rd848;
	xor.b64  	%rd871, %rd785, %rd848;
	xor.b64  	%rd872, %rd800, %rd848;
	xor.b64  	%rd873, %rd815, %rd848;
	mov.b64 	{%r563, %r564}, %rd854;
	shf.l.wrap.b32 	%r565, %r563, %r564, 1;
	shf.l.wrap.b32 	%r566, %r564, %r563, 1;
	mov.b64 	%rd874, {%r566, %r565};
	mov.b64 	{%r567, %r568}, %rd859;
	shf.l.wrap.b32 	%r569, %r568, %r567, 30;
	shf.l.wrap.b32 	%r570, %r567, %r568, 30;
	mov.b64 	%rd875, {%r570, %r569};
	mov.b64 	{%r571, %r572}, %rd864;
	shf.l.wrap.b32 	%r573, %r571, %r572, 28;
	shf.l.wrap.b32 	%r574, %r572, %r571, 28;
	mov.b64 	%rd876, {%r574, %r573};
	mov.b64 	{%r575, %r576}, %rd869;
	shf.l.wrap.b32 	%r577, %r575, %r576, 27;
	shf.l.wrap.b32 	%r578, %r576, %r575, 27;
	mov.b64 	%rd877, {%r578, %r577};
	mov.b64 	{%r579, %r580}, %rd850;
	shf.l.wrap.b32 	%r581, %r580, %r579, 4;
	shf.l.wrap.b32 	%r582, %r579, %r580, 4;
	mov.b64 	%rd878, {%r582, %r581};
	mov.b64 	{%r583, %r584}, %rd855;
	shf.l.wrap.b32 	%r585, %r584, %r583, 12;
	shf.l.wrap.b32 	%r586, %r583, %r584, 12;
	mov.b64 	%rd879, {%r586, %r585};
	mov.b64 	{%r587, %r588}, %rd860;
	shf.l.wrap.b32 	%r589, %r587, %r588, 6;
	shf.l.wrap.b32 	%r590, %r588, %r587, 6;
	mov.b64 	%rd880, {%r590, %r589};
	mov.b64 	{%r591, %r592}, %rd865;
	shf.l.wrap.b32 	%r593, %r592, %r591, 23;
	shf.l.wrap.b32 	%r594, %r591, %r592, 23;
	mov.b64 	%rd881, {%r594, %r593};
	mov.b64 	{%r595, %r596}, %rd870;
	shf.l.wrap.b32 	%r597, %r595, %r596, 20;
	shf.l.wrap.b32 	%r598, %r596, %r595, 20;
	mov.b64 	%rd882, {%r598, %r597};
	mov.b64 	{%r599, %r600}, %rd851;
	shf.l.wrap.b32 	%r601, %r599, %r600, 3;
	shf.l.wrap.b32 	%r602, %r600, %r599, 3;
	mov.b64 	%rd883, {%r602, %r601};
	mov.b64 	{%r603, %r604}, %rd856;
	shf.l.wrap.b32 	%r605, %r603, %r604, 10;
	shf.l.wrap.b32 	%r606, %r604, %r603, 10;
	mov.b64 	%rd884, {%r606, %r605};
	mov.b64 	{%r607, %r608}, %rd861;
	shf.l.wrap.b32 	%r609, %r608, %r607, 11;
	shf.l.wrap.b32 	%r610, %r607, %r608, 11;
	mov.b64 	%rd885, {%r610, %r609};
	mov.b64 	{%r611, %r612}, %rd866;
	shf.l.wrap.b32 	%r613, %r611, %r612, 25;
	shf.l.wrap.b32 	%r614, %r612, %r611, 25;
	mov.b64 	%rd886, {%r614, %r613};
	mov.b64 	{%r615, %r616}, %rd871;
	shf.l.wrap.b32 	%r617, %r616, %r615, 7;
	shf.l.wrap.b32 	%r618, %r615, %r616, 7;
	mov.b64 	%rd887, {%r618, %r617};
	mov.b64 	{%r619, %r620}, %rd852;
	shf.l.wrap.b32 	%r621, %r620, %r619, 9;
	shf.l.wrap.b32 	%r622, %r619, %r620, 9;
	mov.b64 	%rd888, {%r622, %r621};
	mov.b64 	{%r623, %r624}, %rd857;
	shf.l.wrap.b32 	%r625, %r624, %r623, 13;
	shf.l.wrap.b32 	%r626, %r623, %r624, 13;
	mov.b64 	%rd889, {%r626, %r625};
	mov.b64 	{%r627, %r628}, %rd862;
	shf.l.wrap.b32 	%r629, %r627, %r628, 15;
	shf.l.wrap.b32 	%r630, %r628, %r627, 15;
	mov.b64 	%rd890, {%r630, %r629};
	mov.b64 	{%r631, %r632}, %rd867;
	shf.l.wrap.b32 	%r633, %r631, %r632, 21;
	shf.l.wrap.b32 	%r634, %r632, %r631, 21;
	mov.b64 	%rd891, {%r634, %r633};
	mov.b64 	{%r635, %r636}, %rd872;
	shf.l.wrap.b32 	%r637, %r635, %r636, 8;
	shf.l.wrap.b32 	%r638, %r636, %r635, 8;
	mov.b64 	%rd892, {%r638, %r637};
	mov.b64 	{%r639, %r640}, %rd853;
	shf.l.wrap.b32 	%r641, %r639, %r640, 18;
	shf.l.wrap.b32 	%r642, %r640, %r639, 18;
	mov.b64 	%rd893, {%r642, %r641};
	mov.b64 	{%r643, %r644}, %rd858;
	shf.l.wrap.b32 	%r645, %r643, %r644, 2;
	shf.l.wrap.b32 	%r646, %r644, %r643, 2;
	mov.b64 	%rd894, {%r646, %r645};
	mov.b64 	{%r647, %r648}, %rd863;
	shf.l.wrap.b32 	%r649, %r648, %r647, 29;
	shf.l.wrap.b32 	%r650, %r647, %r648, 29;
	mov.b64 	%rd895, {%r650, %r649};
	mov.b64 	{%r651, %r652}, %rd868;
	shf.l.wrap.b32 	%r653, %r652, %r651, 24;
	shf.l.wrap.b32 	%r654, %r651, %r652, 24;
	mov.b64 	%rd896, {%r654, %r653};
	mov.b64 	{%r655, %r656}, %rd873;
	shf.l.wrap.b32 	%r657, %r655, %r656, 14;
	shf.l.wrap.b32 	%r658, %r656, %r655, 14;
	mov.b64 	%rd897, {%r658, %r657};
	not.b64 	%rd898, %rd879;
	and.b64  	%rd899, %rd885, %rd898;
	not.b64 	%rd900, %rd885;
	and.b64  	%rd901, %rd891, %rd900;
	xor.b64  	%rd902, %rd901, %rd879;
	not.b64 	%rd903, %rd891;
	and.b64  	%rd904, %rd897, %rd903;
	xor.b64  	%rd905, %rd904, %rd885;
	not.b64 	%rd906, %rd897;
	and.b64  	%rd907, %rd849, %rd906;
	xor.b64  	%rd908, %rd907, %rd891;
	not.b64 	%rd909, %rd849;
	and.b64  	%rd910, %rd879, %rd909;
	xor.b64  	%rd911, %rd910, %rd897;
	not.b64 	%rd912, %rd882;
	and.b64  	%rd913, %rd883, %rd912;
	xor.b64  	%rd914, %rd913, %rd876;
	not.b64 	%rd915, %rd883;
	and.b64  	%rd916, %rd889, %rd915;
	xor.b64  	%rd917, %rd916, %rd882;
	not.b64 	%rd918, %rd889;
	and.b64  	%rd919, %rd895, %rd918;
	xor.b64  	%rd920, %rd919, %rd883;
	not.b64 	%rd921, %rd895;
	and.b64  	%rd922, %rd876, %rd921;
	xor.b64  	%rd923, %rd922, %rd889;
	not.b64 	%rd924, %rd876;
	and.b64  	%rd925, %rd882, %rd924;
	xor.b64  	%rd926, %rd925, %rd895;
	not.b64 	%rd927, %rd880;
	and.b64  	%rd928, %rd886, %rd927;
	xor.b64  	%rd929, %rd928, %rd874;
	not.b64 	%rd930, %rd886;
	and.b64  	%rd931, %rd892, %rd930;
	xor.b64  	%rd932, %rd931, %rd880;
	not.b64 	%rd933, %rd892;
	and.b64  	%rd934, %rd893, %rd933;
	xor.b64  	%rd935, %rd934, %rd886;
	not.b64 	%rd936, %rd893;
	and.b64  	%rd937, %rd874, %rd936;
	xor.b64  	%rd938, %rd937, %rd892;
	not.b64 	%rd939, %rd874;
	and.b64  	%rd940, %rd880, %rd939;
	xor.b64  	%rd941, %rd940, %rd893;
	not.b64 	%rd942, %rd878;
	and.b64  	%rd943, %rd884, %rd942;
	xor.b64  	%rd944, %rd943, %rd877;
	not.b64 	%rd945, %rd884;
	and.b64  	%rd946, %rd890, %rd945;
	xor.b64  	%rd947, %rd946, %rd878;
	not.b64 	%rd948, %rd890;
	and.b64  	%rd949, %rd896, %rd948;
	xor.b64  	%rd950, %rd949, %rd884;
	not.b64 	%rd951, %rd896;
	and.b64  	%rd952, %rd877, %rd951;
	xor.b64  	%rd953, %rd952, %rd890;
	not.b64 	%rd954, %rd877;
	and.b64  	%rd955, %rd878, %rd954;
	xor.b64  	%rd956, %rd955, %rd896;
	not.b64 	%rd957, %rd881;
	and.b64  	%rd958, %rd887, %rd957;
	xor.b64  	%rd959, %rd958, %rd875;
	not.b64 	%rd960, %rd887;
	and.b64  	%rd961, %rd888, %rd960;
	xor.b64  	%rd962, %rd961, %rd881;
	not.b64 	%rd963, %rd888;
	and.b64  	%rd964, %rd894, %rd963;
	xor.b64  	%rd965, %rd964, %rd887;
	not.b64 	%rd966, %rd894;
	and.b64  	%rd967, %rd875, %rd966;
	xor.b64  	%rd968, %rd967, %rd888;
	not.b64 	%rd969, %rd875;
	and.b64  	%rd970, %rd881, %rd969;
	xor.b64  	%rd971, %rd970, %rd894;
	ld.const.u64 	%rd972, [keccak_round_constants+40];
	xor.b64  	%rd973, %rd899, %rd972;
	xor.b64  	%rd974, %rd973, %rd849;
	xor.b64  	%rd975, %rd914, %rd974;
	xor.b64  	%rd976, %rd975, %rd929;
	xor.b64  	%rd977, %rd976, %rd944;
	xor.b64  	%rd978, %rd977, %rd959;
	xor.b64  	%rd979, %rd917, %rd902;
	xor.b64  	%rd980, %rd979, %rd932;
	xor.b64  	%rd981, %rd980, %rd947;
	xor.b64  	%rd982, %rd981, %rd962;
	xor.b64  	%rd983, %rd920, %rd905;
	xor.b64  	%rd984, %rd983, %rd935;
	xor.b64  	%rd985, %rd984, %rd950;
	xor.b64  	%rd986, %rd985, %rd965;
	xor.b64  	%rd987, %rd923, %rd908;
	xor.b64  	%rd988, %rd987, %rd938;
	xor.b64  	%rd989, %rd988, %rd953;
	xor.b64  	%rd990, %rd989, %rd968;
	xor.b64  	%rd991, %rd926, %rd911;
	xor.b64  	%rd992, %rd991, %rd941;
	xor.b64  	%rd993, %rd992, %rd956;
	xor.b64  	%rd994, %rd993, %rd971;
	mov.b64 	{%r659, %r660}, %rd982;
	shf.l.wrap.b32 	%r661, %r659, %r660, 1;
	shf.l.wrap.b32 	%r662, %r660, %r659, 1;
	mov.b64 	%rd995, {%r662, %r661};
	xor.b64  	%rd996, %rd995, %rd994;
	mov.b64 	{%r663, %r664}, %rd986;
	shf.l.wrap.b32 	%r665, %r663, %r664, 1;
	shf.l.wrap.b32 	%r666, %r664, %r663, 1;
	mov.b64 	%rd997, {%r666, %r665};
	xor.b64  	%rd998, %rd997, %rd978;
	mov.b64 	{%r667, %r668}, %rd990;
	shf.l.wrap.b32 	%r669, %r667, %r668, 1;
	shf.l.wrap.b32 	%r670, %r668, %r667, 1;
	mov.b64 	%rd999, {%r670, %r669};
	xor.b64  	%rd1000, %rd999, %rd982;
	mov.b64 	{%r671, %r672}, %rd994;
	shf.l.wrap.b32 	%r673, %r671, %r672, 1;
	shf.l.wrap.b32 	%r674, %r672, %r671, 1;
	mov.b64 	%rd1001, {%r674, %r673};
	xor.b64  	%rd1002, %rd1001, %rd986;
	mov.b64 	{%r675, %r676}, %rd978;
	shf.l.wrap.b32 	%r677, %r675, %r676, 1;
	shf.l.wrap.b32 	%r678, %r676, %r675, 1;
	mov.b64 	%rd1003, {%r678, %r677};
	xor.b64  	%rd1004, %rd1003, %rd990;
	xor.b64  	%rd1005, %rd974, %rd996;
	xor.b64  	%rd1006, %rd914, %rd996;
	xor.b64  	%rd1007, %rd929, %rd996;
	xor.b64  	%rd1008, %rd944, %rd996;
	xor.b64  	%rd1009, %rd959, %rd996;
	xor.b64  	%rd1010, %rd902, %rd998;
	xor.b64  	%rd1011, %rd917, %rd998;
	xor.b64  	%rd1012, %rd932, %rd998;
	xor.b64  	%rd1013, %rd947, %rd998;
	xor.b64  	%rd1014, %rd962, %rd998;
	xor.b64  	%rd1015, %rd905, %rd1000;
	xor.b64  	%rd1016, %rd920, %rd1000;
	xor.b64  	%rd1017, %rd935, %rd1000;
	xor.b64  	%rd1018, %rd950, %rd1000;
	xor.b64  	%rd1019, %rd965, %rd1000;
	xor.b64  	%rd1020, %rd908, %rd1002;
	xor.b64  	%rd1021, %rd923, %rd1002;
	xor.b64  	%rd1022, %rd938, %rd1002;
	xor.b64  	%rd1023, %rd953, %rd1002;
	xor.b64  	%rd1024, %rd968, %rd1002;
	xor.b64  	%rd1025, %rd911, %rd1004;
	xor.b64  	%rd1026, %rd926, %rd1004;
	xor.b64  	%rd1027, %rd941, %rd1004;
	xor.b64  	%rd1028, %rd956, %rd1004;
	xor.b64  	%rd1029, %rd971, %rd1004;
	mov.b64 	{%r679, %r680}, %rd1010;
	shf.l.wrap.b32 	%r681, %r679, %r680, 1;
	shf.l.wrap.b32 	%r682, %r680, %r679, 1;
	mov.b64 	%rd1030, {%r682, %r681};
	mov.b64 	{%r683, %r684}, %rd1015;
	shf.l.wrap.b32 	%r685, %r684, %r683, 30;
	shf.l.wrap.b32 	%r686, %r683, %r684, 30;
	mov.b64 	%rd1031, {%r686, %r685};
	mov.b64 	{%r687, %r688}, %rd1020;
	shf.l.wrap.b32 	%r689, %r687, %r688, 28;
	shf.l.wrap.b32 	%r690, %r688, %r687, 28;
	mov.b64 	%rd1032, {%r690, %r689};
	mov.b64 	{%r691, %r692}, %rd1025;
	shf.l.wrap.b32 	%r693, %r691, %r692, 27;
	shf.l.wrap.b32 	%r694, %r692, %r691, 27;
	mov.b64 	%rd1033, {%r694, %r693};
	mov.b64 	{%r695, %r696}, %rd1006;
	shf.l.wrap.b32 	%r697, %r696, %r695, 4;
	shf.l.wrap.b32 	%r698, %r695, %r696, 4;
	mov.b64 	%rd1034, {%r698, %r697};
	mov.b64 	{%r699, %r700}, %rd1011;
	shf.l.wrap.b32 	%r701, %r700, %r699, 12;
	shf.l.wrap.b32 	%r702, %r699, %r700, 12;
	mov.b64 	%rd1035, {%r702, %r701};
	mov.b64 	{%r703, %r704}, %rd1016;
	shf.l.wrap.b32 	%r705, %r703, %r704, 6;
	shf.l.wrap.b32 	%r706, %r704, %r703, 6;
	mov.b64 	%rd1036, {%r706, %r705};
	mov.b64 	{%r707, %r708}, %rd1021;
	shf.l.wrap.b32 	%r709, %r708, %r707, 23;
	shf.l.wrap.b32 	%r710, %r707, %r708, 23;
	mov.b64 	%rd1037, {%r710, %r709};
	mov.b64 	{%r711, %r712}, %rd1026;
	shf.l.wrap.b32 	%r713, %r711, %r712, 20;
	shf.l.wrap.b32 	%r714, %r712, %r711, 20;
	mov.b64 	%rd1038, {%r714, %r713};
	mov.b64 	{%r715, %r716}, %rd1007;
	shf.l.wrap.b32 	%r717, %r715, %r716, 3;
	shf.l.wrap.b32 	%r718, %r716, %r715, 3;
	mov.b64 	%rd1039, {%r718, %r717};
	mov.b64 	{%r719, %r720}, %rd1012;
	shf.l.wrap.b32 	%r721, %r719, %r720, 10;
	shf.l.wrap.b32 	%r722, %r720, %r719, 10;
	mov.b64 	%rd1040, {%r722, %r721};
	mov.b64 	{%r723, %r724}, %rd1017;
	shf.l.wrap.b32 	%r725, %r724, %r723, 11;
	shf.l.wrap.b32 	%r726, %r723, %r724, 11;
	mov.b64 	%rd1041, {%r726, %r725};
	mov.b64 	{%r727, %r728}, %rd1022;
	shf.l.wrap.b32 	%r729, %r727, %r728, 25;
	shf.l.wrap.b32 	%r730, %r728, %r727, 25;
	mov.b64 	%rd1042, {%r730, %r729};
	mov.b64 	{%r731, %r732}, %rd1027;
	shf.l.wrap.b32 	%r733, %r732, %r731, 7;
	shf.l.wrap.b32 	%r734, %r731, %r732, 7;
	mov.b64 	%rd1043, {%r734, %r733};
	mov.b64 	{%r735, %r736}, %rd1008;
	shf.l.wrap.b32 	%r737, %r736, %r735, 9;
	shf.l.wrap.b32 	%r738, %r735, %r736, 9;
	mov.b64 	%rd1044, {%r738, %r737};
	mov.b64 	{%r739, %r740}, %rd1013;
	shf.l.wrap.b32 	%r741, %r740, %r739, 13;
	shf.l.wrap.b32 	%r742, %r739, %r740, 13;
	mov.b64 	%rd1045, {%r742, %r741};
	mov.b64 	{%r743, %r744}, %rd1018;
	shf.l.wrap.b32 	%r745, %r743, %r744, 15;
	shf.l.wrap.b32 	%r746, %r744, %r743, 15;
	mov.b64 	%rd1046, {%r746, %r745};
	mov.b64 	{%r747, %r748}, %rd1023;
	shf.l.wrap.b32 	%r749, %r747, %r748, 21;
	shf.l.wrap.b32 	%r750, %r748, %r747, 21;
	mov.b64 	%rd1047, {%r750, %r749};
	mov.b64 	{%r751, %r752}, %rd1028;
	shf.l.wrap.b32 	%r753, %r751, %r752, 8;
	shf.l.wrap.b32 	%r754, %r752, %r751, 8;
	mov.b64 	%rd1048, {%r754, %r753};
	mov.b64 	{%r755, %r756}, %rd1009;
	shf.l.wrap.b32 	%r757, %r755, %r756, 18;
	shf.l.wrap.b32 	%r758, %r756, %r755, 18;
	mov.b64 	%rd1049, {%r758, %r757};
	mov.b64 	{%r759, %r760}, %rd1014;
	shf.l.wrap.b32 	%r761, %r759, %r760, 2;
	shf.l.wrap.b32 	%r762, %r760, %r759, 2;
	mov.b64 	%rd1050, {%r762, %r761};
	mov.b64 	{%r763, %r764}, %rd1019;
	shf.l.wrap.b32 	%r765, %r764, %r763, 29;
	shf.l.wrap.b32 	%r766, %r763, %r764, 29;
	mov.b64 	%rd1051, {%r766, %r765};
	mov.b64 	{%r767, %r768}, %rd1024;
	shf.l.wrap.b32 	%r769, %r768, %r767, 24;
	shf.l.wrap.b32 	%r770, %r767, %r768, 24;
	mov.b64 	%rd1052, {%r770, %r769};
	mov.b64 	{%r771, %r772}, %rd1029;
	shf.l.wrap.b32 	%r773, %r771, %r772, 14;
	shf.l.wrap.b32 	%r774, %r772, %r771, 14;
	mov.b64 	%rd1053, {%r774, %r773};
	not.b64 	%rd1054, %rd1035;
	and.b64  	%rd1055, %rd1041, %rd1054;
	not.b64 	%rd1056, %rd1041;
	and.b64  	%rd1057, %rd1047, %rd1056;
	xor.b64  	%rd1058, %rd1057, %rd1035;
	not.b64 	%rd1059, %rd1047;
	and.b64  	%rd1060, %rd1053, %rd1059;
	xor.b64  	%rd1061, %rd1060, %rd1041;
	not.b64 	%rd1062, %rd1053;
	and.b64  	%rd1063, %rd1005, %rd1062;
	xor.b64  	%rd1064, %rd1063, %rd1047;
	not.b64 	%rd1065, %rd1005;
	and.b64  	%rd1066, %rd1035, %rd1065;
	xor.b64  	%rd1067, %rd1066, %rd1053;
	not.b64 	%rd1068, %rd1038;
	and.b64  	%rd1069, %rd1039, %rd1068;
	xor.b64  	%rd1070, %rd1069, %rd1032;
	not.b64 	%rd1071, %rd1039;
	and.b64  	%rd1072, %rd1045, %rd1071;
	xor.b64  	%rd1073, %rd1072, %rd1038;
	not.b64 	%rd1074, %rd1045;
	and.b64  	%rd1075, %rd1051, %rd1074;
	xor.b64  	%rd1076, %rd1075, %rd1039;
	not.b64 	%rd1077, %rd1051;
	and.b64  	%rd1078, %rd1032, %rd1077;
	xor.b64  	%rd1079, %rd1078, %rd1045;
	not.b64 	%rd1080, %rd1032;
	and.b64  	%rd1081, %rd1038, %rd1080;
	xor.b64  	%rd1082, %rd1081, %rd1051;
	not.b64 	%rd1083, %rd1036;
	and.b64  	%rd1084, %rd1042, %rd1083;
	xor.b64  	%rd1085, %rd1084, %rd1030;
	not.b64 	%rd1086, %rd1042;
	and.b64  	%rd1087, %rd1048, %rd1086;
	xor.b64  	%rd1088, %rd1087, %rd1036;
	not.b64 	%rd1089, %rd1048;
	and.b64  	%rd1090, %rd1049, %rd1089;
	xor.b64  	%rd1091, %rd1090, %rd1042;
	not.b64 	%rd1092, %rd1049;
	and.b64  	%rd1093, %rd1030, %rd1092;
	xor.b64  	%rd1094, %rd1093, %rd1048;
	not.b64 	%rd1095, %rd1030;
	and.b64  	%rd1096, %rd1036, %rd1095;
	xor.b64  	%rd1097, %rd1096, %rd1049;
	not.b64 	%rd1098, %rd1034;
	and.b64  	%rd1099, %rd1040, %rd1098;
	xor.b64  	%rd1100, %rd1099, %rd1033;
	not.b64 	%rd1101, %rd1040;
	and.b64  	%rd1102, %rd1046, %rd1101;
	xor.b64  	%rd1103, %rd1102, %rd1034;
	not.b64 	%rd1104, %rd1046;
	and.b64  	%rd1105, %rd1052, %rd1104;
	xor.b64  	%rd1106, %rd1105, %rd1040;
	not.b64 	%rd1107, %rd1052;
	and.b64  	%rd1108, %rd1033, %rd1107;
	xor.b64  	%rd1109, %rd1108, %rd1046;
	not.b64 	%rd1110, %rd1033;
	and.b64  	%rd1111, %rd1034, %rd1110;
	xor.b64  	%rd1112, %rd1111, %rd1052;
	not.b64 	%rd1113, %rd1037;
	and.b64  	%rd1114, %rd1043, %rd1113;
	xor.b64  	%rd1115, %rd1114, %rd1031;
	not.b64 	%rd1116, %rd1043;
	and.b64  	%rd1117, %rd1044, %rd1116;
	xor.b64  	%rd1118, %rd1117, %rd1037;
	not.b64 	%rd1119, %rd1044;
	and.b64  	%rd1120, %rd1050, %rd1119;
	xor.b64  	%rd1121, %rd1120, %rd1043;
	not.b64 	%rd1122, %rd1050;
	and.b64  	%rd1123, %rd1031, %rd1122;
	xor.b64  	%rd1124, %rd1123, %rd1044;
	not.b64 	%rd1125, %rd1031;
	and.b64  	%rd1126, %rd1037, %rd1125;
	xor.b64  	%rd1127, %rd1126, %rd1050;
	ld.const.u64 	%rd1128, [keccak_round_constants+48];
	xor.b64  	%rd1129, %rd1055, %rd1128;
	xor.b64  	%rd1130, %rd1129, %rd1005;
	xor.b64  	%rd1131, %rd1070, %rd1130;
	xor.b64  	%rd1132, %rd1131, %rd1085;
	xor.b64  	%rd1133, %rd1132, %rd1100;
	xor.b64  	%rd1134, %rd1133, %rd1115;
	xor.b64  	%rd1135, %rd1073, %rd1058;
	xor.b64  	%rd1136, %rd1135, %rd1088;
	xor.b64  	%rd1137, %rd1136, %rd1103;
	xor.b64  	%rd1138, %rd1137, %rd1118;
	xor.b64  	%rd1139, %rd1076, %rd1061;
	xor.b64  	%rd1140, %rd1139, %rd1091;
	xor.b64  	%rd1141, %rd1140, %rd1106;
	xor.b64  	%rd1142, %rd1141, %rd1121;
	xor.b64  	%rd1143, %rd1079, %rd1064;
	xor.b64  	%rd1144, %rd1143, %rd1094;
	xor.b64  	%rd1145, %rd1144, %rd1109;
	xor.b64  	%rd1146, %rd1145, %rd1124;
	xor.b64  	%rd1147, %rd1082, %rd1067;
	xor.b64  	%rd1148, %rd1147, %rd1097;
	xor.b64  	%rd1149, %rd1148, %rd1112;
	xor.b64  	%rd1150, %rd1149, %rd1127;
	mov.b64 	{%r775, %r776}, %rd1138;
	shf.l.wrap.b32 	%r777, %r775, %r776, 1;
	shf.l.wrap.b32 	%r778, %r776, %r775, 1;
	mov.b64 	%rd1151, {%r778, %r777};
	xor.b64  	%rd1152, %rd1151, %rd1150;
	mov.b64 	{%r779, %r780}, %rd1142;
	shf.l.wrap.b32 	%r781, %r779, %r780, 1;
	shf.l.wrap.b32 	%r782, %r780, %r779, 1;
	mov.b64 	%rd1153, {%r782, %r781};
	xor.b64  	%rd1154, %rd1153, %rd1134;
	mov.b64 	{%r783, %r784}, %rd1146;
	shf.l.wrap.b32 	%r785, %r783, %r784, 1;
	shf.l.wrap.b32 	%r786, %r784, %r783, 1;
	mov.b64 	%rd1155, {%r786, %r785};
	xor.b64  	%rd1156, %rd1155, %rd1138;
	mov.b64 	{%r787, %r788}, %rd1150;
	shf.l.wrap.b32 	%r789, %r787, %r788, 1;
	shf.l.wrap.b32 	%r790, %r788, %r787, 1;
	mov.b64 	%rd1157, {%r790, %r789};
	xor.b64  	%rd1158, %rd1157, %rd1142;
	mov.b64 	{%r791, %r792}, %rd1134;
	shf.l.wrap.b32 	%r793, %r791, %r792, 1;
	shf.l.wrap.b32 	%r794, %r792, %r791, 1;
	mov.b64 	%rd1159, {%r794, %r793};
	xor.b64  	%rd1160, %rd1159, %rd1146;
	xor.b64  	%rd1161, %rd1130, %rd1152;
	xor.b64  	%rd1162, %rd1070, %rd1152;
	xor.b64  	%rd1163, %rd1085, %rd1152;
	xor.b64  	%rd1164, %rd1100, %rd1152;
	xor.b64  	%rd1165, %rd1115, %rd1152;
	xor.b64  	%rd1166, %rd1058, %rd1154;
	xor.b64  	%rd1167, %rd1073, %rd1154;
	xor.b64  	%rd1168, %rd1088, %rd1154;
	xor.b64  	%rd1169, %rd1103, %rd1154;
	xor.b64  	%rd1170, %rd1118, %rd1154;
	xor.b64  	%rd1171, %rd1061, %rd1156;
	xor.b64  	%rd1172, %rd1076, %rd1156;
	xor.b64  	%rd1173, %rd1091, %rd1156;
	xor.b64  	%rd1174, %rd1106, %rd1156;
	xor.b64  	%rd1175, %rd1121, %rd1156;
	xor.b64  	%rd1176, %rd1064, %rd1158;
	xor.b64  	%rd1177, %rd1079, %rd1158;
	xor.b64  	%rd1178, %rd1094, %rd1158;
	xor.b64  	%rd1179, %rd1109, %rd1158;
	xor.b64  	%rd1180, %rd1124, %rd1158;
	xor.b64  	%rd1181, %rd1067, %rd1160;
	xor.b64  	%rd1182, %rd1082, %rd1160;
	xor.b64  	%rd1183, %rd1097, %rd1160;
	xor.b64  	%rd1184, %rd1112, %rd1160;
	xor.b64  	%rd1185, %rd1127, %rd1160;
	mov.b64 	{%r795, %r796}, %rd1166;
	shf.l.wrap.b32 	%r797, %r795, %r796, 1;
	shf.l.wrap.b32 	%r798, %r796, %r795, 1;
	mov.b64 	%rd1186, {%r798, %r797};
	mov.b64 	{%r799, %r800}, %rd1171;
	shf.l.wrap.b32 	%r801, %r800, %r799, 30;
	shf.l.wrap.b32 	%r802, %r799, %r800, 30;
	mov.b64 	%rd1187, {%r802, %r801};
	mov.b64 	{%r803, %r804}, %rd1176;
	shf.l.wrap.b32 	%r805, %r803, %r804, 28;
	shf.l.wrap.b32 	%r806, %r804, %r803, 28;
	mov.b64 	%rd1188, {%r806, %r805};
	mov.b64 	{%r807, %r808}, %rd1181;
	shf.l.wrap.b32 	%r809, %r807, %r808, 27;
	shf.l.wrap.b32 	%r810, %r808, %r807, 27;
	mov.b64 	%rd1189, {%r810, %r809};
	mov.b64 	{%r811, %r812}, %rd1162;
	shf.l.wrap.b32 	%r813, %r812, %r811, 4;
	shf.l.wrap.b32 	%r814, %r811, %r812, 4;
	mov.b64 	%rd1190, {%r814, %r813};
	mov.b64 	{%r815, %r816}, %rd1167;
	shf.l.wrap.b32 	%r817, %r816, %r815, 12;
	shf.l.wrap.b32 	%r818, %r815, %r816, 12;
	mov.b64 	%rd1191, {%r818, %r817};
	mov.b64 	{%r819, %r820}, %rd1172;
	shf.l.wrap.b32 	%r821, %r819, %r820, 6;
	shf.l.wrap.b32 	%r822, %r820, %r819, 6;
	mov.b64 	%rd1192, {%r822, %r821};
	mov.b64 	{%r823, %r824}, %rd1177;
	shf.l.wrap.b32 	%r825, %r824, %r823, 23;
	shf.l.wrap.b32 	%r826, %r823, %r824, 23;
	mov.b64 	%rd1193, {%r826, %r825};
	mov.b64 	{%r827, %r828}, %rd1182;
	shf.l.wrap.b32 	%r829, %r827, %r828, 20;
	shf.l.wrap.b32 	%r830, %r828, %r827, 20;
	mov.b64 	%rd1194, {%r830, %r829};
	mov.b64 	{%r831, %r832}, %rd1163;
	shf.l.wrap.b32 	%r833, %r831, %r832, 3;
	shf.l.wrap.b32 	%r834, %r832, %r831, 3;
	mov.b64 	%rd1195, {%r834, %r833};
	mov.b64 	{%r835, %r836}, %rd1168;
	shf.l.wrap.b32 	%r837, %r835, %r836, 10;
	shf.l.wrap.b32 	%r838, %r836, %r835, 10;
	mov.b64 	%rd1196, {%r838, %r837};
	mov.b64 	{%r839, %r840}, %rd1173;
	shf.l.wrap.b32 	%r841, %r840, %r839, 11;
	shf.l.wrap.b32 	%r842, %r839, %r840, 11;
	mov.b64 	%rd1197, {%r842, %r841};
	mov.b64 	{%r843, %r844}, %rd1178;
	shf.l.wrap.b32 	%r845, %r843, %r844, 25;
	shf.l.wrap.b32 	%r846, %r844, %r843, 25;
	mov.b64 	%rd1198, {%r846, %r845};
	mov.b64 	{%r847, %r848}, %rd1183;
	shf.l.wrap.b32 	%r849, %r848, %r847, 7;
	shf.l.wrap.b32 	%r850, %r847, %r848, 7;
	mov.b64 	%rd1199, {%r850, %r849};
	mov.b64 	{%r851, %r852}, %rd1164;
	shf.l.wrap.b32 	%r853, %r852, %r851, 9;
	shf.l.wrap.b32 	%r854, %r851, %r852, 9;
	mov.b64 	%rd1200, {%r854, %r853};
	mov.b64 	{%r855, %r856}, %rd1169;
	shf.l.wrap.b32 	%r857, %r856, %r855, 13;
	shf.l.wrap.b32 	%r858, %r855, %r856, 13;
	mov.b64 	%rd1201, {%r858, %r857};
	mov.b64 	{%r859, %r860}, %rd1174;
	shf.l.wrap.b32 	%r861, %r859, %r860, 15;
	shf.l.wrap.b32 	%r862, %r860, %r859, 15;
	mov.b64 	%rd1202, {%r862, %r861};
	mov.b64 	{%r863, %r864}, %rd1179;
	shf.l.wrap.b32 	%r865, %r863, %r864, 21;
	shf.l.wrap.b32 	%r866, %r864, %r863, 21;
	mov.b64 	%rd1203, {%r866, %r865};
	mov.b64 	{%r867, %r868}, %rd1184;
	shf.l.wrap.b32 	%r869, %r867, %r868, 8;
	shf.l.wrap.b32 	%r870, %r868, %r867, 8;
	mov.b64 	%rd1204, {%r870, %r869};
	mov.b64 	{%r871, %r872}, %rd1165;
	shf.l.wrap.b32 	%r873, %r871, %r872, 18;
	shf.l.wrap.b32 	%r874, %r872, %r871, 18;
	mov.b64 	%rd1205, {%r874, %r873};
	mov.b64 	{%r875, %r876}, %rd1170;
	shf.l.wrap.b32 	%r877, %r875, %r876, 2;
	shf.l.wrap.b32 	%r878, %r876, %r875, 2;
	mov.b64 	%rd1206, {%r878, %r877};
	mov.b64 	{%r879, %r880}, %rd1175;
	shf.l.wrap.b32 	%r881, %r880, %r879, 29;
	shf.l.wrap.b32 	%r882, %r879, %r880, 29;
	mov.b64 	%rd1207, {%r882, %r881};
	mov.b64 	{%r883, %r884}, %rd1180;
	shf.l.wrap.b32 	%r885, %r884, %r883, 24;
	shf.l.wrap.b32 	%r886, %r883, %r884, 24;
	mov.b64 	%rd1208, {%r886, %r885};
	mov.b64 	{%r887, %r888}, %rd1185;
	shf.l.wrap.b32 	%r889, %r887, %r888, 14;
	shf.l.wrap.b32 	%r890, %r888, %r887, 14;
	mov.b64 	%rd1209, {%r890, %r889};
	not.b64 	%rd1210, %rd1191;
	and.b64  	%rd1211, %rd1197, %rd1210;
	not.b64 	%rd1212, %rd1197;
	and.b64  	%rd1213, %rd1203, %rd1212;
	xor.b64  	%rd1214, %rd1213, %rd1191;
	not.b64 	%rd1215, %rd1203;
	and.b64  	%rd1216, %rd1209, %rd1215;
	xor.b64  	%rd1217, %rd1216, %rd1197;
	not.b64 	%rd1218, %rd1209;
	and.b64  	%rd1219, %rd1161, %rd1218;
	xor.b64  	%rd1220, %rd1219, %rd1203;
	not.b64 	%rd1221, %rd1161;
	and.b64  	%rd1222, %rd1191, %rd1221;
	xor.b64  	%rd1223, %rd1222, %rd1209;
	not.b64 	%rd1224, %rd1194;
	and.b64  	%rd1225, %rd1195, %rd1224;
	xor.b64  	%rd1226, %rd1225, %rd1188;
	not.b64 	%rd1227, %rd1195;
	and.b64  	%rd1228, %rd1201, %rd1227;
	xor.b64  	%rd1229, %rd1228, %rd1194;
	not.b64 	%rd1230, %rd1201;
	and.b64  	%rd1231, %rd1207, %rd1230;
	xor.b64  	%rd1232, %rd1231, %rd1195;
	not.b64 	%rd1233, %rd1207;
	and.b64  	%rd1234, %rd1188, %rd1233;
	xor.b64  	%rd1235, %rd1234, %rd1201;
	not.b64 	%rd1236, %rd1188;
	and.b64  	%rd1237, %rd1194, %rd1236;
	xor.b64  	%rd1238, %rd1237, %rd1207;
	not.b64 	%rd1239, %rd1192;
	and.b64  	%rd1240, %rd1198, %rd1239;
	xor.b64  	%rd1241, %rd1240, %rd1186;
	not.b64 	%rd1242, %rd1198;
	and.b64  	%rd1243, %rd1204, %rd1242;
	xor.b64  	%rd1244, %rd1243, %rd1192;
	not.b64 	%rd1245, %rd1204;
	and.b64  	%rd1246, %rd1205, %rd1245;
	xor.b64  	%rd1247, %rd1246, %rd1198;
	not.b64 	%rd1248, %rd1205;
	and.b64  	%rd1249, %rd1186, %rd1248;
	xor.b64  	%rd1250, %rd1249, %rd1204;
	not.b64 	%rd1251, %rd1186;
	and.b64  	%rd1252, %rd1192, %rd1251;
	xor.b64  	%rd1253, %rd1252, %rd1205;
	not.b64 	%rd1254, %rd1190;
	and.b64  	%rd1255, %rd1196, %rd1254;
	xor.b64  	%rd1256, %rd1255, %rd1189;
	not.b64 	%rd1257, %rd1196;
	and.b64  	%rd1258, %rd1202, %rd1257;
	xor.b64  	%rd1259, %rd1258, %rd1190;
	not.b64 	%rd1260, %rd1202;
	and.b64  	%rd1261, %rd1208, %rd1260;
	xor.b64  	%rd1262, %rd1261, %rd1196;
	not.b64 	%rd1263, %rd1208;
	and.b64  	%rd1264, %rd1189, %rd1263;
	xor.b64  	%rd1265, %rd1264, %rd1202;
	not.b64 	%rd1266, %rd1189;
	and.b64  	%rd1267, %rd1190, %rd1266;
	xor.b64  	%rd1268, %rd1267, %rd1208;
	not.b64 	%rd1269, %rd1193;
	and.b64  	%rd1270, %rd1199, %rd1269;
	xor.b64  	%rd1271, %rd1270, %rd1187;
	not.b64 	%rd1272, %rd1199;
	and.b64  	%rd1273, %rd1200, %rd1272;
	xor.b64  	%rd1274, %rd1273, %rd1193;
	not.b64 	%rd1275, %rd1200;
	and.b64  	%rd1276, %rd1206, %rd1275;
	xor.b64  	%rd1277, %rd1276, %rd1199;
	not.b64 	%rd1278, %rd1206;
	and.b64  	%rd1279, %rd1187, %rd1278;
	xor.b64  	%rd1280, %rd1279, %rd1200;
	not.b64 	%rd1281, %rd1187;
	and.b64  	%rd1282, %rd1193, %rd1281;
	xor.b64  	%rd1283, %rd1282, %rd1206;
	ld.const.u64 	%rd1284, [keccak_round_constants+56];
	xor.b64  	%rd1285, %rd1211, %rd1284;
	xor.b64  	%rd1286, %rd1285, %rd1161;
	xor.b64  	%rd1287, %rd1226, %rd1286;
	xor.b64  	%rd1288, %rd1287, %rd1241;
	xor.b64  	%rd1289, %rd1288, %rd1256;
	xor.b64  	%rd1290, %rd1289, %rd1271;
	xor.b64  	%rd1291, %rd1229, %rd1214;
	xor.b64  	%rd1292, %rd1291, %rd1244;
	xor.b64  	%rd1293, %rd1292, %rd1259;
	xor.b64  	%rd1294, %rd1293, %rd1274;
	xor.b64  	%rd1295, %rd1232, %rd1217;
	xor.b64  	%rd1296, %rd1295, %rd1247;
	xor.b64  	%rd1297, %rd1296, %rd1262;
	xor.b64  	%rd1298, %rd1297, %rd1277;
	xor.b64  	%rd1299, %rd1235, %rd1220;
	xor.b64  	%rd1300, %rd1299, %rd1250;
	xor.b64  	%rd1301, %rd1300, %rd1265;
	xor.b64  	%rd1302, %rd1301, %rd1280;
	xor.b64  	%rd1303, %rd1238, %rd1223;
	xor.b64  	%rd1304, %rd1303, %rd1253;
	xor.b64  	%rd1305, %rd1304, %rd1268;
	xor.b64  	%rd1306, %rd1305, %rd1283;
	mov.b64 	{%r891, %r892}, %rd1294;
	shf.l.wrap.b32 	%r893, %r891, %r892, 1;
	shf.l.wrap.b32 	%r894, %r892, %r891, 1;
	mov.b64 	%rd1307, {%r894, %r893};
	xor.b64  	%rd1308, %rd1307, %rd1306;
	mov.b64 	{%r895, %r896}, %rd1298;
	shf.l.wrap.b32 	%r897, %r895, %r896, 1;
	shf.l.wrap.b32 	%r898, %r896, %r895, 1;
	mov.b64 	%rd1309, {%r898, %r897};
	xor.b64  	%rd1310, %rd1309, %rd1290;
	mov.b64 	{%r899, %r900}, %rd1302;
	shf.l.wrap.b32 	%r901, %r899, %r900, 1;
	shf.l.wrap.b32 	%r902, %r900, %r899, 1;
	mov.b64 	%rd1311, {%r902, %r901};
	xor.b64  	%rd1312, %rd1311, %rd1294;
	mov.b64 	{%r903, %r904}, %rd1306;
	shf.l.wrap.b32 	%r905, %r903, %r904, 1;
	shf.l.wrap.b32 	%r906, %r904, %r903, 1;
	mov.b64 	%rd1313, {%r906, %r905};
	xor.b64  	%rd1314, %rd1313, %rd1298;
	mov.b64 	{%r907, %r908}, %rd1290;
	shf.l.wrap.b32 	%r909, %r907, %r908, 1;
	shf.l.wrap.b32 	%r910, %r908, %r907, 1;
	mov.b64 	%rd1315, {%r910, %r909};
	xor.b64  	%rd1316, %rd1315, %rd1302;
	xor.b64  	%rd1317, %rd1286, %rd1308;
	xor.b64  	%rd1318, %rd1226, %rd1308;
	xor.b64  	%rd1319, %rd1241, %rd1308;
	xor.b64  	%rd1320, %rd1256, %rd1308;
	xor.b64  	%rd1321, %rd1271, %rd1308;
	xor.b64  	%rd1322, %rd1214, %rd1310;
	xor.b64  	%rd1323, %rd1229, %rd1310;
	xor.b64  	%rd1324, %rd1244, %rd1310;
	xor.b64  	%rd1325, %rd1259, %rd1310;
	xor.b64  	%rd1326, %rd1274, %rd1310;
	xor.b64  	%rd1327, %rd1217, %rd1312;
	xor.b64  	%rd1328, %rd1232, %rd1312;
	xor.b64  	%rd1329, %rd1247, %rd1312;
	xor.b64  	%rd1330, %rd1262, %rd1312;
	xor.b64  	%rd1331, %rd1277, %rd1312;
	xor.b64  	%rd1332, %rd1220, %rd1314;
	xor.b64  	%rd1333, %rd1235, %rd1314;
	xor.b64  	%rd1334, %rd1250, %rd1314;
	xor.b64  	%rd1335, %rd1265, %rd1314;
	xor.b64  	%rd1336, %rd1280, %rd1314;
	xor.b64  	%rd1337, %rd1223, %rd1316;
	xor.b64  	%rd1338, %rd1238, %rd1316;
	xor.b64  	%rd1339, %rd1253, %rd1316;
	xor.b64  	%rd1340, %rd1268, %rd1316;
	xor.b64  	%rd1341, %rd1283, %rd1316;
	mov.b64 	{%r911, %r912}, %rd1322;
	shf.l.wrap.b32 	%r913, %r911, %r912, 1;
	shf.l.wrap.b32 	%r914, %r912, %r911, 1;
	mov.b64 	%rd1342, {%r914, %r913};
	mov.b64 	{%r915, %r916}, %rd1327;
	shf.l.wrap.b32 	%r917, %r916, %r915, 30;
	shf.l.wrap.b32 	%r918, %r915, %r916, 30;
	mov.b64 	%rd1343, {%r918, %r917};
	mov.b64 	{%r919, %r920}, %rd1332;
	shf.l.wrap.b32 	%r921, %r919, %r920, 28;
	shf.l.wrap.b32 	%r922, %r920, %r919, 28;
	mov.b64 	%rd1344, {%r922, %r921};
	mov.b64 	{%r923, %r924}, %rd1337;
	shf.l.wrap.b32 	%r925, %r923, %r924, 27;
	shf.l.wrap.b32 	%r926, %r924, %r923, 27;
	mov.b64 	%rd1345, {%r926, %r925};
	mov.b64 	{%r927, %r928}, %rd1318;
	shf.l.wrap.b32 	%r929, %r928, %r927, 4;
	shf.l.wrap.b32 	%r930, %r927, %r928, 4;
	mov.b64 	%rd1346, {%r930, %r929};
	mov.b64 	{%r931, %r932}, %rd1323;
	shf.l.wrap.b32 	%r933, %r932, %r931, 12;
	shf.l.wrap.b32 	%r934, %r931, %r932, 12;
	mov.b64 	%rd1347, {%r934, %r933};
	mov.b64 	{%r935, %r936}, %rd1328;
	shf.l.wrap.b32 	%r937, %r935, %r936, 6;
	shf.l.wrap.b32 	%r938, %r936, %r935, 6;
	mov.b64 	%rd1348, {%r938, %r937};
	mov.b64 	{%r939, %r940}, %rd1333;
	shf.l.wrap.b32 	%r941, %r940, %r939, 23;
	shf.l.wrap.b32 	%r942, %r939, %r940, 23;
	mov.b64 	%rd1349, {%r942, %r941};
	mov.b64 	{%r943, %r944}, %rd1338;
	shf.l.wrap.b32 	%r945, %r943, %r944, 20;
	shf.l.wrap.b32 	%r946, %r944, %r943, 20;
	mov.b64 	%rd1350, {%r946, %r945};
	mov.b64 	{%r947, %r948}, %rd1319;
	shf.l.wrap.b32 	%r949, %r947, %r948, 3;
	shf.l.wrap.b32 	%r950, %r948, %r947, 3;
	mov.b64 	%rd1351, {%r950, %r949};
	mov.b64 	{%r951, %r952}, %rd1324;
	shf.l.wrap.b32 	%r953, %r951, %r952, 10;
	shf.l.wrap.b32 	%r954, %r952, %r951, 10;
	mov.b64 	%rd1352, {%r954, %r953};
	mov.b64 	{%r955, %r956}, %rd1329;
	shf.l.wrap.b32 	%r957, %r956, %r955, 11;
	shf.l.wrap.b32 	%r958, %r955, %r956, 11;
	mov.b64 	%rd1353, {%r958, %r957};
	mov.b64 	{%r959, %r960}, %rd1334;
	shf.l.wrap.b32 	%r961, %r959, %r960, 25;
	shf.l.wrap.b32 	%r962, %r960, %r959, 25;
	mov.b64 	%rd1354, {%r962, %r961};
	mov.b64 	{%r963, %r964}, %rd1339;
	shf.l.wrap.b32 	%r965, %r964, %r963, 7;
	shf.l.wrap.b32 	%r966, %r963, %r964, 7;
	mov.b64 	%rd1355, {%r966, %r965};
	mov.b64 	{%r967, %r968}, %rd1320;
	shf.l.wrap.b32 	%r969, %r968, %r967, 9;
	shf.l.wrap.b32 	%r970, %r967, %r968, 9;
	mov.b64 	%rd1356, {%r970, %r969};
	mov.b64 	{%r971, %r972}, %rd1325;
	shf.l.wrap.b32 	%r973, %r972, %r971, 13;
	shf.l.wrap.b32 	%r974, %r971, %r972, 13;
	mov.b64 	%rd1357, {%r974, %r973};
	mov.b64 	{%r975, %r976}, %rd1330;
	shf.l.wrap.b32 	%r977, %r975, %r976, 15;
	shf.l.wrap.b32 	%r978, %r976, %r975, 15;
	mov.b64 	%rd1358, {%r978, %r977};
	mov.b64 	{%r979, %r980}, %rd1335;
	shf.l.wrap.b32 	%r981, %r979, %r980, 21;
	shf.l.wrap.b32 	%r982, %r980, %r979, 21;
	mov.b64 	%rd1359, {%r982, %r981};
	mov.b64 	{%r983, %r984}, %rd1340;
	shf.l.wrap.b32 	%r985, %r983, %r984, 8;
	shf.l.wrap.b32 	%r986, %r984, %r983, 8;
	mov.b64 	%rd1360, {%r986, %r985};
	mov.b64 	{%r987, %r988}, %rd1321;
	shf.l.wrap.b32 	%r989, %r987, %r988, 18;
	shf.l.wrap.b32 	%r990, %r988, %r987, 18;
	mov.b64 	%rd1361, {%r990, %r989};
	mov.b64 	{%r991, %r992}, %rd1326;
	shf.l.wrap.b32 	%r993, %r991, %r992, 2;
	shf.l.wrap.b32 	%r994, %r992, %r991, 2;
	mov.b64 	%rd1362, {%r994, %r993};
	mov.b64 	{%r995, %r996}, %rd1331;
	shf.l.wrap.b32 	%r997, %r996, %r995, 29;
	shf.l.wrap.b32 	%r998, %r995, %r996, 29;
	mov.b64 	%rd1363, {%r998, %r997};
	mov.b64 	{%r999, %r1000}, %rd1336;
	shf.l.wrap.b32 	%r1001, %r1000, %r999, 24;
	shf.l.wrap.b32 	%r1002, %r999, %r1000, 24;
	mov.b64 	%rd1364, {%r1002, %r1001};
	mov.b64 	{%r1003, %r1004}, %rd1341;
	shf.l.wrap.b32 	%r1005, %r1003, %r1004, 14;
	shf.l.wrap.b32 	%r1006, %r1004, %r1003, 14;
	mov.b64 	%rd1365, {%r1006, %r1005};
	not.b64 	%rd1366, %rd1347;
	and.b64  	%rd1367, %rd1353, %rd1366;
	not.b64 	%rd1368, %rd1353;
	and.b64  	%rd1369, %rd1359, %rd1368;
	xor.b64  	%rd1370, %rd1369, %rd1347;
	not.b64 	%rd1371, %rd1359;
	and.b64  	%rd1372, %rd1365, %rd1371;
	xor.b64  	%rd1373, %rd1372, %rd1353;
	not.b64 	%rd1374, %rd1365;
	and.b64  	%rd1375, %rd1317, %rd1374;
	xor.b64  	%rd1376, %rd1375, %rd1359;
	not.b64 	%rd1377, %rd1317;
	and.b64  	%rd1378, %rd1347, %rd1377;
	xor.b64  	%rd1379, %rd1378, %rd1365;
	not.b64 	%rd1380, %rd1350;
	and.b64  	%rd1381, %rd1351, %rd1380;
	xor.b64  	%rd1382, %rd1381, %rd1344;
	not.b64 	%rd1383, %rd1351;
	and.b64  	%rd1384, %rd1357, %rd1383;
	xor.b64  	%rd1385, %rd1384, %rd1350;
	not.b64 	%rd1386, %rd1357;
	and.b64  	%rd1387, %rd1363, %rd1386;
	xor.b64  	%rd1388, %rd1387, %rd1351;
	not.b64 	%rd1389, %rd1363;
	and.b64  	%rd1390, %rd1344, %rd1389;
	xor.b64  	%rd1391, %rd1390, %rd1357;
	not.b64 	%rd1392, %rd1344;
	and.b64  	%rd1393, %rd1350, %rd1392;
	xor.b64  	%rd1394, %rd1393, %rd1363;
	not.b64 	%rd1395, %rd1348;
	and.b64  	%rd1396, %rd1354, %rd1395;
	xor.b64  	%rd1397, %rd1396, %rd1342;
	not.b64 	%rd1398, %rd1354;
	and.b64  	%rd1399, %rd1360, %rd1398;
	xor.b64  	%rd1400, %rd1399, %rd1348;
	not.b64 	%rd1401, %rd1360;
	and.b64  	%rd1402, %rd1361, %rd1401;
	xor.b64  	%rd1403, %rd1402, %rd1354;
	not.b64 	%rd1404, %rd1361;
	and.b64  	%rd1405, %rd1342, %rd1404;
	xor.b64  	%rd1406, %rd1405, %rd1360;
	not.b64 	%rd1407, %rd1342;
	and.b64  	%rd1408, %rd1348, %rd1407;
	xor.b64  	%rd1409, %rd1408, %rd1361;
	not.b64 	%rd1410, %rd1346;
	and.b64  	%rd1411, %rd1352, %rd1410;
	xor.b64  	%rd1412, %rd1411, %rd1345;
	not.b64 	%rd1413, %rd1352;
	and.b64  	%rd1414, %rd1358, %rd1413;
	xor.b64  	%rd1415, %rd1414, %rd1346;
	not.b64 	%rd1416, %rd1358;
	and.b64  	%rd1417, %rd1364, %rd1416;
	xor.b64  	%rd1418, %rd1417, %rd1352;
	not.b64 	%rd1419, %rd1364;
	and.b64  	%rd1420, %rd1345, %rd1419;
	xor.b64  	%rd1421, %rd1420, %rd1358;
	not.b64 	%rd1422, %rd1345;
	and.b64  	%rd1423, %rd1346, %rd1422;
	xor.b64  	%rd1424, %rd1423, %rd1364;
	not.b64 	%rd1425, %rd1349;
	and.b64  	%rd1426, %rd1355, %rd1425;
	xor.b64  	%rd1427, %rd1426, %rd1343;
	not.b64 	%rd1428, %rd1355;
	and.b64  	%rd1429, %rd1356, %rd1428;
	xor.b64  	%rd1430, %rd1429, %rd1349;
	not.b64 	%rd1431, %rd1356;
	and.b64  	%rd1432, %rd1362, %rd1431;
	xor.b64  	%rd1433, %rd1432, %rd1355;
	not.b64 	%rd1434, %rd1362;
	and.b64  	%rd1435, %rd1343, %rd1434;
	xor.b64  	%rd1436, %rd1435, %rd1356;
	not.b64 	%rd1437, %rd1343;
	and.b64  	%rd1438, %rd1349, %rd1437;
	xor.b64  	%rd1439, %rd1438, %rd1362;
	ld.const.u64 	%rd1440, [keccak_round_constants+64];
	xor.b64  	%rd1441, %rd1367, %rd1440;
	xor.b64  	%rd1442, %rd1441, %rd1317;
	xor.b64  	%rd1443, %rd1382, %rd1442;
	xor.b64  	%rd1444, %rd1443, %rd1397;
	xor.b64  	%rd1445, %rd1444, %rd1412;
	xor.b64  	%rd1446, %rd1445, %rd1427;
	xor.b64  	%rd1447, %rd1385, %rd1370;
	xor.b64  	%rd1448, %rd1447, %rd1400;
	xor.b64  	%rd1449, %rd1448, %rd1415;
	xor.b64  	%rd1450, %rd1449, %rd1430;
	xor.b64  	%rd1451, %rd1388, %rd1373;
	xor.b64  	%rd1452, %rd1451, %rd1403;
	xor.b64  	%rd1453, %rd1452, %rd1418;
	xor.b64  	%rd1454, %rd1453, %rd1433;
	xor.b64  	%rd1455, %rd1391, %rd1376;
	xor.b64  	%rd1456, %rd1455, %rd1406;
	xor.b64  	%rd1457, %rd1456, %rd1421;
	xor.b64  	%rd1458, %rd1457, %rd1436;
	xor.b64  	%rd1459, %rd1394, %rd1379;
	xor.b64  	%rd1460, %rd1459, %rd1409;
	xor.b64  	%rd1461, %rd1460, %rd1424;
	xor.b64  	%rd1462, %rd1461, %rd1439;
	mov.b64 	{%r1007, %r1008}, %rd1450;
	shf.l.wrap.b32 	%r1009, %r1007, %r1008, 1;
	shf.l.wrap.b32 	%r1010, %r1008, %r1007, 1;
	mov.b64 	%rd1463, {%r1010, %r1009};
	xor.b64  	%rd1464, %rd1463, %rd1462;
	mov.b64 	{%r1011, %r1012}, %rd1454;
	shf.l.wrap.b32 	%r1013, %r1011, %r1012, 1;
	shf.l.wrap.b32 	%r1014, %r1012, %r1011, 1;
	mov.b64 	%rd1465, {%r1014, %r1013};
	xor.b64  	%rd1466, %rd1465, %rd1446;
	mov.b64 	{%r1015, %r1016}, %rd1458;
	shf.l.wrap.b32 	%r1017, %r1015, %r1016, 1;
	shf.l.wrap.b32 	%r1018, %r1016, %r1015, 1;
	mov.b64 	%rd1467, {%r1018, %r1017};
	xor.b64  	%rd1468, %rd1467, %rd1450;
	mov.b64 	{%r1019, %r1020}, %rd1462;
	shf.l.wrap.b32 	%r1021, %r1019, %r1020, 1;
	shf.l.wrap.b32 	%r1022, %r1020, %r1019, 1;
	mov.b64 	%rd1469, {%r1022, %r1021};
	xor.b64  	%rd1470, %rd1469, %rd1454;
	mov.b64 	{%r1023, %r1024}, %rd1446;
	shf.l.wrap.b32 	%r1025, %r1023, %r1024, 1;
	shf.l.wrap.b32 	%r1026, %r1024, %r1023, 1;
	mov.b64 	%rd1471, {%r1026, %r1025};
	xor.b64  	%rd1472, %rd1471, %rd1458;
	xor.b64  	%rd1473, %rd1442, %rd1464;
	xor.b64  	%rd1474, %rd1382, %rd1464;
	xor.b64  	%rd1475, %rd1397, %rd1464;
	xor.b64  	%rd1476, %rd1412, %rd1464;
	xor.b64  	%rd1477, %rd1427, %rd1464;
	xor.b64  	%rd1478, %rd1370, %rd1466;
	xor.b64  	%rd1479, %rd1385, %rd1466;
	xor.b64  	%rd1480, %rd1400, %rd1466;
	xor.b64  	%rd1481, %rd1415, %rd1466;
	xor.b64  	%rd1482, %rd1430, %rd1466;
	xor.b64  	%rd1483, %rd1373, %rd1468;
	xor.b64  	%rd1484, %rd1388, %rd1468;
	xor.b64  	%rd1485, %rd1403, %rd1468;
	xor.b64  	%rd1486, %rd1418, %rd1468;
	xor.b64  	%rd1487, %rd1433, %rd1468;
	xor.b64  	%rd1488, %rd1376, %rd1470;
	xor.b64  	%rd1489, %rd1391, %rd1470;
	xor.b64  	%rd1490, %rd1406, %rd1470;
	xor.b64  	%rd1491, %rd1421, %rd1470;
	xor.b64  	%rd1492, %rd1436, %rd1470;
	xor.b64  	%rd1493, %rd1379, %rd1472;
	xor.b64  	%rd1494, %rd1394, %rd1472;
	xor.b64  	%rd1495, %rd1409, %rd1472;
	xor.b64  	%rd1496, %rd1424, %rd1472;
	xor.b64  	%rd1497, %rd1439, %rd1472;
	mov.b64 	{%r1027, %r1028}, %rd1478;
	shf.l.wrap.b32 	%r1029, %r1027, %r1028, 1;
	shf.l.wrap.b32 	%r1030, %r1028, %r1027, 1;
	mov.b64 	%rd1498, {%r1030, %r1029};
	mov.b64 	{%r1031, %r1032}, %rd1483;
	shf.l.wrap.b32 	%r1033, %r1032, %r1031, 30;
	shf.l.wrap.b32 	%r1034, %r1031, %r1032, 30;
	mov.b64 	%rd1499, {%r1034, %r1033};
	mov.b64 	{%r1035, %r1036}, %rd1488;
	shf.l.wrap.b32 	%r1037, %r1035, %r1036, 28;
	shf.l.wrap.b32 	%r1038, %r1036, %r1035, 28;
	mov.b64 	%rd1500, {%r1038, %r1037};
	mov.b64 	{%r1039, %r1040}, %rd1493;
	shf.l.wrap.b32 	%r1041, %r1039, %r1040, 27;
	shf.l.wrap.b32 	%r1042, %r1040, %r1039, 27;
	mov.b64 	%rd1501, {%r1042, %r1041};
	mov.b64 	{%r1043, %r1044}, %rd1474;
	shf.l.wrap.b32 	%r1045, %r1044, %r1043, 4;
	shf.l.wrap.b32 	%r1046, %r1043, %r1044, 4;
	mov.b64 	%rd1502, {%r1046, %r1045};
	mov.b64 	{%r1047, %r1048}, %rd1479;
	shf.l.wrap.b32 	%r1049, %r1048, %r1047, 12;
	shf.l.wrap.b32 	%r1050, %r1047, %r1048, 12;
	mov.b64 	%rd1503, {%r1050, %r1049};
	mov.b64 	{%r1051, %r1052}, %rd1484;
	shf.l.wrap.b32 	%r1053, %r1051, %r1052, 6;
	shf.l.wrap.b32 	%r1054, %r1052, %r1051, 6;
	mov.b64 	%rd1504, {%r1054, %r1053};
	mov.b64 	{%r1055, %r1056}, %rd1489;
	shf.l.wrap.b32 	%r1057, %r1056, %r1055, 23;
	shf.l.wrap.b32 	%r1058, %r1055, %r1056, 23;
	mov.b64 	%rd1505, {%r1058, %r1057};
	mov.b64 	{%r1059, %r1060}, %rd1494;
	shf.l.wrap.b32 	%r1061, %r1059, %r1060, 20;
	shf.l.wrap.b32 	%r1062, %r1060, %r1059, 20;
	mov.b64 	%rd1506, {%r1062, %r1061};
	mov.b64 	{%r1063, %r1064}, %rd1475;
	shf.l.wrap.b32 	%r1065, %r1063, %r1064, 3;
	shf.l.wrap.b32 	%r1066, %r1064, %r1063, 3;
	mov.b64 	%rd1507, {%r1066, %r1065};
	mov.b64 	{%r1067, %r1068}, %rd1480;
	shf.l.wrap.b32 	%r1069, %r1067, %r1068, 10;
	shf.l.wrap.b32 	%r1070, %r1068, %r1067, 10;
	mov.b64 	%rd1508, {%r1070, %r1069};
	mov.b64 	{%r1071, %r1072}, %rd1485;
	shf.l.wrap.b32 	%r1073, %r1072, %r1071, 11;
	shf.l.wrap.b32 	%r1074, %r1071, %r1072, 11;
	mov.b64 	%rd1509, {%r1074, %r1073};
	mov.b64 	{%r1075, %r1076}, %rd1490;
	shf.l.wrap.b32 	%r1077, %r1075, %r1076, 25;
	shf.l.wrap.b32 	%r1078, %r1076, %r1075, 25;
	mov.b64 	%rd1510, {%r1078, %r1077};
	mov.b64 	{%r1079, %r1080}, %rd1495;
	shf.l.wrap.b32 	%r1081, %r1080, %r1079, 7;
	shf.l.wrap.b32 	%r1082, %r1079, %r1080, 7;
	mov.b64 	%rd1511, {%r1082, %r1081};
	mov.b64 	{%r1083, %r1084}, %rd1476;
	shf.l.wrap.b32 	%r1085, %r1084, %r1083, 9;
	shf.l.wrap.b32 	%r1086, %r1083, %r1084, 9;
	mov.b64 	%rd1512, {%r1086, %r1085};
	mov.b64 	{%r1087, %r1088}, %rd1481;
	shf.l.wrap.b32 	%r1089, %r1088, %r1087, 13;
	shf.l.wrap.b32 	%r1090, %r1087, %r1088, 13;
	mov.b64 	%rd1513, {%r1090, %r1089};
	mov.b64 	{%r1091, %r1092}, %rd1486;
	shf.l.wrap.b32 	%r1093, %r1091, %r1092, 15;
	shf.l.wrap.b32 	%r1094, %r1092, %r1091, 15;
	mov.b64 	%rd1514, {%r1094, %r1093};
	mov.b64 	{%r1095, %r1096}, %rd1491;
	shf.l.wrap.b32 	%r1097, %r1095, %r1096, 21;
	shf.l.wrap.b32 	%r1098, %r1096, %r1095, 21;
	mov.b64 	%rd1515, {%r1098, %r1097};
	mov.b64 	{%r1099, %r1100}, %rd1496;
	shf.l.wrap.b32 	%r1101, %r1099, %r1100, 8;
	shf.l.wrap.b32 	%r1102, %r1100, %r1099, 8;
	mov.b64 	%rd1516, {%r1102, %r1101};
	mov.b64 	{%r1103, %r1104}, %rd1477;
	shf.l.wrap.b32 	%r1105, %r1103, %r1104, 18;
	shf.l.wrap.b32 	%r1106, %r1104, %r1103, 18;
	mov.b64 	%rd1517, {%r1106, %r1105};
	mov.b64 	{%r1107, %r1108}, %rd1482;
	shf.l.wrap.b32 	%r1109, %r1107, %r1108, 2;
	shf.l.wrap.b32 	%r1110, %r1108, %r1107, 2;
	mov.b64 	%rd1518, {%r1110, %r1109};
	mov.b64 	{%r1111, %r1112}, %rd1487;
	shf.l.wrap.b32 	%r1113, %r1112, %r1111, 29;
	shf.l.wrap.b32 	%r1114, %r1111, %r1112, 29;
	mov.b64 	%rd1519, {%r1114, %r1113};
	mov.b64 	{%r1115, %r1116}, %rd1492;
	shf.l.wrap.b32 	%r1117, %r1116, %r1115, 24;
	shf.l.wrap.b32 	%r1118, %r1115, %r1116, 24;
	mov.b64 	%rd1520, {%r1118, %r1117};
	mov.b64 	{%r1119, %r1120}, %rd1497;
	shf.l.wrap.b32 	%r1121, %r1119, %r1120, 14;
	shf.l.wrap.b32 	%r1122, %r1120, %r1119, 14;
	mov.b64 	%rd1521, {%r1122, %r1121};
	not.b64 	%rd1522, %rd1503;
	and.b64  	%rd1523, %rd1509, %rd1522;
	not.b64 	%rd1524, %rd1509;
	and.b64  	%rd1525, %rd1515, %rd1524;
	xor.b64  	%rd1526, %rd1525, %rd1503;
	not.b64 	%rd1527, %rd1515;
	and.b64  	%rd1528, %rd1521, %rd1527;
	xor.b64  	%rd1529, %rd1528, %rd1509;
	not.b64 	%rd1530, %rd1521;
	and.b64  	%rd1531, %rd1473, %rd1530;
	xor.b64  	%rd1532, %rd1531, %rd1515;
	not.b64 	%rd1533, %rd1473;
	and.b64  	%rd1534, %rd1503, %rd1533;
	xor.b64  	%rd1535, %rd1534, %rd1521;
	not.b64 	%rd1536, %rd1506;
	and.b64  	%rd1537, %rd1507, %rd1536;
	xor.b64  	%rd1538, %rd1537, %rd1500;
	not.b64 	%rd1539, %rd1507;
	and.b64  	%rd1540, %rd1513, %rd1539;
	xor.b64  	%rd1541, %rd1540, %rd1506;
	not.b64 	%rd1542, %rd1513;
	and.b64  	%rd1543, %rd1519, %rd1542;
	xor.b64  	%rd1544, %rd1543, %rd1507;
	not.b64 	%rd1545, %rd1519;
	and.b64  	%rd1546, %rd1500, %rd1545;
	xor.b64  	%rd1547, %rd1546, %rd1513;
	not.b64 	%rd1548, %rd1500;
	and.b64  	%rd1549, %rd1506, %rd1548;
	xor.b64  	%rd1550, %rd1549, %rd1519;
	not.b64 	%rd1551, %rd1504;
	and.b64  	%rd1552, %rd1510, %rd1551;
	xor.b64  	%rd1553, %rd1552, %rd1498;
	not.b64 	%rd1554, %rd1510;
	and.b64  	%rd1555, %rd1516, %rd1554;
	xor.b64  	%rd1556, %rd1555, %rd1504;
	not.b64 	%rd1557, %rd1516;
	and.b64  	%rd1558, %rd1517, %rd1557;
	xor.b64  	%rd1559, %rd1558, %rd1510;
	not.b64 	%rd1560, %rd1517;
	and.b64  	%rd1561, %rd1498, %rd1560;
	xor.b64  	%rd1562, %rd1561, %rd1516;
	not.b64 	%rd1563, %rd1498;
	and.b64  	%rd1564, %rd1504, %rd1563;
	xor.b64  	%rd1565, %rd1564, %rd1517;
	not.b64 	%rd1566, %rd1502;
	and.b64  	%rd1567, %rd1508, %rd1566;
	xor.b64  	%rd1568, %rd1567, %rd1501;
	not.b64 	%rd1569, %rd1508;
	and.b64  	%rd1570, %rd1514, %rd1569;
	xor.b64  	%rd1571, %rd1570, %rd1502;
	not.b64 	%rd1572, %rd1514;
	and.b64  	%rd1573, %rd1520, %rd1572;
	xor.b64  	%rd1574, %rd1573, %rd1508;
	not.b64 	%rd1575, %rd1520;
	and.b64  	%rd1576, %rd1501, %rd1575;
	xor.b64  	%rd1577, %rd1576, %rd1514;
	not.b64 	%rd1578, %rd1501;
	and.b64  	%rd1579, %rd1502, %rd1578;
	xor.b64  	%rd1580, %rd1579, %rd1520;
	not.b64 	%rd1581, %rd1505;
	and.b64  	%rd1582, %rd1511, %rd1581;
	xor.b64  	%rd1583, %rd1582, %rd1499;
	not.b64 	%rd1584, %rd1511;
	and.b64  	%rd1585, %rd1512, %rd1584;
	xor.b64  	%rd1586, %rd1585, %rd1505;
	not.b64 	%rd1587, %rd1512;
	and.b64  	%rd1588, %rd1518, %rd1587;
	xor.b64  	%rd1589, %rd1588, %rd1511;
	not.b64 	%rd1590, %rd1518;
	and.b64  	%rd1591, %rd1499, %rd1590;
	xor.b64  	%rd1592, %rd1591, %rd1512;
	not.b64 	%rd1593, %rd1499;
	and.b64  	%rd1594, %rd1505, %rd1593;
	xor.b64  	%rd1595, %rd1594, %rd1518;
	ld.const.u64 	%rd1596, [keccak_round_constants+72];
	xor.b64  	%rd1597, %rd1523, %rd1596;
	xor.b64  	%rd1598, %rd1597, %rd1473;
	xor.b64  	%rd1599, %rd1538, %rd1598;
	xor.b64  	%rd1600, %rd1599, %rd1553;
	xor.b64  	%rd1601, %rd1600, %rd1568;
	xor.b64  	%rd1602, %rd1601, %rd1583;
	xor.b64  	%rd1603, %rd1541, %rd1526;
	xor.b64  	%rd1604, %rd1603, %rd1556;
	xor.b64  	%rd1605, %rd1604, %rd1571;
	xor.b64  	%rd1606, %rd1605, %rd1586;
	xor.b64  	%rd1607, %rd1544, %rd1529;
	xor.b64  	%rd1608, %rd1607, %rd1559;
	xor.b64  	%rd1609, %rd1608, %rd1574;
	xor.b64  	%rd1610, %rd1609, %rd1589;
	xor.b64  	%rd1611, %rd1547, %rd1532;
	xor.b64  	%rd1612, %rd1611, %rd1562;
	xor.b64  	%rd1613, %rd1612, %rd1577;
	xor.b64  	%rd1614, %rd1613, %rd1592;
	xor.b64  	%rd1615, %rd1550, %rd1535;
	xor.b64  	%rd1616, %rd1615, %rd1565;
	xor.b64  	%rd1617, %rd1616, %rd1580;
	xor.b64  	%rd1618, %rd1617, %rd1595;
	mov.b64 	{%r1123, %r1124}, %rd1606;
	shf.l.wrap.b32 	%r1125, %r1123, %r1124, 1;
	shf.l.wrap.b32 	%r1126, %r1124, %r1123, 1;
	mov.b64 	%rd1619, {%r1126, %r1125};
	xor.b64  	%rd1620, %rd1619, %rd1618;
	mov.b64 	{%r1127, %r1128}, %rd1610;
	shf.l.wrap.b32 	%r1129, %r1127, %r1128, 1;
	shf.l.wrap.b32 	%r1130, %r1128, %r1127, 1;
	mov.b64 	%rd1621, {%r1130, %r1129};
	xor.b64  	%rd1622, %rd1621, %rd1602;
	mov.b64 	{%r1131, %r1132}, %rd1614;
	shf.l.wrap.b32 	%r1133, %r1131, %r1132, 1;
	shf.l.wrap.b32 	%r1134, %r1132, %r1131, 1;
	mov.b64 	%rd1623, {%r1134, %r1133};
	xor.b64  	%rd1624, %rd1623, %rd1606;
	mov.b64 	{%r1135, %r1136}, %rd1618;
	shf.l.wrap.b32 	%r1137, %r1135, %r1136, 1;
	shf.l.wrap.b32 	%r1138, %r1136, %r1135, 1;
	mov.b64 	%rd1625, {%r1138, %r1137};
	xor.b64  	%rd1626, %rd1625, %rd1610;
	mov.b64 	{%r1139, %r1140}, %rd1602;
	shf.l.wrap.b32 	%r1141, %r1139, %r1140, 1;
	shf.l.wrap.b32 	%r1142, %r1140, %r1139, 1;
	mov.b64 	%rd1627, {%r1142, %r1141};
	xor.b64  	%rd1628, %rd1627, %rd1614;
	xor.b64  	%rd1629, %rd1598, %rd1620;
	xor.b64  	%rd1630, %rd1538, %rd1620;
	xor.b64  	%rd1631, %rd1553, %rd1620;
	xor.b64  	%rd1632, %rd1568, %rd1620;
	xor.b64  	%rd1633, %rd1583, %rd1620;
	xor.b64  	%rd1634, %rd1526, %rd1622;
	xor.b64  	%rd1635, %rd1541, %rd1622;
	xor.b64  	%rd1636, %rd1556, %rd1622;
	xor.b64  	%rd1637, %rd1571, %rd1622;
	xor.b64  	%rd1638, %rd1586, %rd1622;
	xor.b64  	%rd1639, %rd1529, %rd1624;
	xor.b64  	%rd1640, %rd1544, %rd1624;
	xor.b64  	%rd1641, %rd1559, %rd1624;
	xor.b64  	%rd1642, %rd1574, %rd1624;
	xor.b64  	%rd1643, %rd1589, %rd1624;
	xor.b64  	%rd1644, %rd1532, %rd1626;
	xor.b64  	%rd1645, %rd1547, %rd1626;
	xor.b64  	%rd1646, %rd1562, %rd1626;
	xor.b64  	%rd1647, %rd1577, %rd1626;
	xor.b64  	%rd1648, %rd1592, %rd1626;
	xor.b64  	%rd1649, %rd1535, %rd1628;
	xor.b64  	%rd1650, %rd1550, %rd1628;
	xor.b64  	%rd1651, %rd1565, %rd1628;
	xor.b64  	%rd1652, %rd1580, %rd1628;
	xor.b64  	%rd1653, %rd1595, %rd1628;
	mov.b64 	{%r1143, %r1144}, %rd1634;
	shf.l.wrap.b32 	%r1145, %r1143, %r1144, 1;
	shf.l.wrap.b32 	%r1146, %r1144, %r1143, 1;
	mov.b64 	%rd1654, {%r1146, %r1145};
	mov.b64 	{%r1147, %r1148}, %rd1639;
	shf.l.wrap.b32 	%r1149, %r1148, %r1147, 30;
	shf.l.wrap.b32 	%r1150, %r1147, %r1148, 30;
	mov.b64 	%rd1655, {%r1150, %r1149};
	mov.b64 	{%r1151, %r1152}, %rd1644;
	shf.l.wrap.b32 	%r1153, %r1151, %r1152, 28;
	shf.l.wrap.b32 	%r1154, %r1152, %r1151, 28;
	mov.b64 	%rd1656, {%r1154, %r1153};
	mov.b64 	{%r1155, %r1156}, %rd1649;
	shf.l.wrap.b32 	%r1157, %r1155, %r1156, 27;
	shf.l.wrap.b32 	%r1158, %r1156, %r1155, 27;
	mov.b64 	%rd1657, {%r1158, %r1157};
	mov.b64 	{%r1159, %r1160}, %rd1630;
	shf.l.wrap.b32 	%r1161, %r1160, %r1159, 4;
	shf.l.wrap.b32 	%r1162, %r1159, %r1160, 4;
	mov.b64 	%rd1658, {%r1162, %r1161};
	mov.b64 	{%r1163, %r1164}, %rd1635;
	shf.l.wrap.b32 	%r1165, %r1164, %r1163, 12;
	shf.l.wrap.b32 	%r1166, %r1163, %r1164, 12;
	mov.b64 	%rd1659, {%r1166, %r1165};
	mov.b64 	{%r1167, %r1168}, %rd1640;
	shf.l.wrap.b32 	%r1169, %r1167, %r1168, 6;
	shf.l.wrap.b32 	%r1170, %r1168, %r1167, 6;
	mov.b64 	%rd1660, {%r1170, %r1169};
	mov.b64 	{%r1171, %r1172}, %rd1645;
	shf.l.wrap.b32 	%r1173, %r1172, %r1171, 23;
	shf.l.wrap.b32 	%r1174, %r1171, %r1172, 23;
	mov.b64 	%rd1661, {%r1174, %r1173};
	mov.b64 	{%r1175, %r1176}, %rd1650;
	shf.l.wrap.b32 	%r1177, %r1175, %r1176, 20;
	shf.l.wrap.b32 	%r1178, %r1176, %r1175, 20;
	mov.b64 	%rd1662, {%r1178, %r1177};
	mov.b64 	{%r1179, %r1180}, %rd1631;
	shf.l.wrap.b32 	%r1181, %r1179, %r1180, 3;
	shf.l.wrap.b32 	%r1182, %r1180, %r1179, 3;
	mov.b64 	%rd1663, {%r1182, %r1181};
	mov.b64 	{%r1183, %r1184}, %rd1636;
	shf.l.wrap.b32 	%r1185, %r1183, %r1184, 10;
	shf.l.wrap.b32 	%r1186, %r1184, %r1183, 10;
	mov.b64 	%rd1664, {%r1186, %r1185};
	mov.b64 	{%r1187, %r1188}, %rd1641;
	shf.l.wrap.b32 	%r1189, %r1188, %r1187, 11;
	shf.l.wrap.b32 	%r1190, %r1187, %r1188, 11;
	mov.b64 	%rd1665, {%r1190, %r1189};
	mov.b64 	{%r1191, %r1192}, %rd1646;
	shf.l.wrap.b32 	%r1193, %r1191, %r1192, 25;
	shf.l.wrap.b32 	%r1194, %r1192, %r1191, 25;
	mov.b64 	%rd1666, {%r1194, %r1193};
	mov.b64 	{%r1195, %r1196}, %rd1651;
	shf.l.wrap.b32 	%r1197, %r1196, %r1195, 7;
	shf.l.wrap.b32 	%r1198, %r1195, %r1196, 7;
	mov.b64 	%rd1667, {%r1198, %r1197};
	mov.b64 	{%r1199, %r1200}, %rd1632;
	shf.l.wrap.b32 	%r1201, %r1200, %r1199, 9;
	shf.l.wrap.b32 	%r1202, %r1199, %r1200, 9;
	mov.b64 	%rd1668, {%r1202, %r1201};
	mov.b64 	{%r1203, %r1204}, %rd1637;
	shf.l.wrap.b32 	%r1205, %r1204, %r1203, 13;
	shf.l.wrap.b32 	%r1206, %r1203, %r1204, 13;
	mov.b64 	%rd1669, {%r1206, %r1205};
	mov.b64 	{%r1207, %r1208}, %rd1642;
	shf.l.wrap.b32 	%r1209, %r1207, %r1208, 15;
	shf.l.wrap.b32 	%r1210, %r1208, %r1207, 15;
	mov.b64 	%rd1670, {%r1210, %r1209};
	mov.b64 	{%r1211, %r1212}, %rd1647;
	shf.l.wrap.b32 	%r1213, %r1211, %r1212, 21;
	shf.l.wrap.b32 	%r1214, %r1212, %r1211, 21;
	mov.b64 	%rd1671, {%r1214, %r1213};
	mov.b64 	{%r1215, %r1216}, %rd1652;
	shf.l.wrap.b32 	%r1217, %r1215, %r1216, 8;
	shf.l.wrap.b32 	%r1218, %r1216, %r1215, 8;
	mov.b64 	%rd1672, {%r1218, %r1217};
	mov.b64 	{%r1219, %r1220}, %rd1633;
	shf.l.wrap.b32 	%r1221, %r1219, %r1220, 18;
	shf.l.wrap.b32 	%r1222, %r1220, %r1219, 18;
	mov.b64 	%rd1673, {%r1222, %r1221};
	mov.b64 	{%r1223, %r1224}, %rd1638;
	shf.l.wrap.b32 	%r1225, %r1223, %r1224, 2;
	shf.l.wrap.b32 	%r1226, %r1224, %r1223, 2;
	mov.b64 	%rd1674, {%r1226, %r1225};
	mov.b64 	{%r1227, %r1228}, %rd1643;
	shf.l.wrap.b32 	%r1229, %r1228, %r1227, 29;
	shf.l.wrap.b32 	%r1230, %r1227, %r1228, 29;
	mov.b64 	%rd1675, {%r1230, %r1229};
	mov.b64 	{%r1231, %r1232}, %rd1648;
	shf.l.wrap.b32 	%r1233, %r1232, %r1231, 24;
	shf.l.wrap.b32 	%r1234, %r1231, %r1232, 24;
	mov.b64 	%rd1676, {%r1234, %r1233};
	mov.b64 	{%r1235, %r1236}, %rd1653;
	shf.l.wrap.b32 	%r1237, %r1235, %r1236, 14;
	shf.l.wrap.b32 	%r1238, %r1236, %r1235, 14;
	mov.b64 	%rd1677, {%r1238, %r1237};
	not.b64 	%rd1678, %rd1659;
	and.b64  	%rd1679, %rd1665, %rd1678;
	not.b64 	%rd1680, %rd1665;
	and.b64  	%rd1681, %rd1671, %rd1680;
	xor.b64  	%rd1682, %rd1681, %rd1659;
	not.b64 	%rd1683, %rd1671;
	and.b64  	%rd1684, %rd1677, %rd1683;
	xor.b64  	%rd1685, %rd1684, %rd1665;
	not.b64 	%rd1686, %rd1677;
	and.b64  	%rd1687, %rd1629, %rd1686;
	xor.b64  	%rd1688, %rd1687, %rd1671;
	not.b64 	%rd1689, %rd1629;
	and.b64  	%rd1690, %rd1659, %rd1689;
	xor.b64  	%rd1691, %rd1690, %rd1677;
	not.b64 	%rd1692, %rd1662;
	and.b64  	%rd1693, %rd1663, %rd1692;
	xor.b64  	%rd1694, %rd1693, %rd1656;
	not.b64 	%rd1695, %rd1663;
	and.b64  	%rd1696, %rd1669, %rd1695;
	xor.b64  	%rd1697, %rd1696, %rd1662;
	not.b64 	%rd1698, %rd1669;
	and.b64  	%rd1699, %rd1675, %rd1698;
	xor.b64  	%rd1700, %rd1699, %rd1663;
	not.b64 	%rd1701, %rd1675;
	and.b64  	%rd1702, %rd1656, %rd1701;
	xor.b64  	%rd1703, %rd1702, %rd1669;
	not.b64 	%rd1704, %rd1656;
	and.b64  	%rd1705, %rd1662, %rd1704;
	xor.b64  	%rd1706, %rd1705, %rd1675;
	not.b64 	%rd1707, %rd1660;
	and.b64  	%rd1708, %rd1666, %rd1707;
	xor.b64  	%rd1709, %rd1708, %rd1654;
	not.b64 	%rd1710, %rd1666;
	and.b64  	%rd1711, %rd1672, %rd1710;
	xor.b64  	%rd1712, %rd1711, %rd1660;
	not.b64 	%rd1713, %rd1672;
	and.b64  	%rd1714, %rd1673, %rd1713;
	xor.b64  	%rd1715, %rd1714, %rd1666;
	not.b64 	%rd1716, %rd1673;
	and.b64  	%rd1717, %rd1654, %rd1716;
	xor.b64  	%rd1718, %rd1717, %rd1672;
	not.b64 	%rd1719, %rd1654;
	and.b64  	%rd1720, %rd1660, %rd1719;
	xor.b64  	%rd1721, %rd1720, %rd1673;
	not.b64 	%rd1722, %rd1658;
	and.b64  	%rd1723, %rd1664, %rd1722;
	xor.b64  	%rd1724, %rd1723, %rd1657;
	not.b64 	%rd1725, %rd1664;
	and.b64  	%rd1726, %rd1670, %rd1725;
	xor.b64  	%rd1727, %rd1726, %rd1658;
	not.b64 	%rd1728, %rd1670;
	and.b64  	%rd1729, %rd1676, %rd1728;
	xor.b64  	%rd1730, %rd1729, %rd1664;
	not.b64 	%rd1731, %rd1676;
	and.b64  	%rd1732, %rd1657, %rd1731;
	xor.b64  	%rd1733, %rd1732, %rd1670;
	not.b64 	%rd1734, %rd1657;
	and.b64  	%rd1735, %rd1658, %rd1734;
	xor.b64  	%rd1736, %rd1735, %rd1676;
	not.b64 	%rd1737, %rd1661;
	and.b64  	%rd1738, %rd1667, %rd1737;
	xor.b64  	%rd1739, %rd1738, %rd1655;
	not.b64 	%rd1740, %rd1667;
	and.b64  	%rd1741, %rd1668, %rd1740;
	xor.b64  	%rd1742, %rd1741, %rd1661;
	not.b64 	%rd1743, %rd1668;
	and.b64  	%rd1744, %rd1674, %rd1743;
	xor.b64  	%rd1745, %rd1744, %rd1667;
	not.b64 	%rd1746, %rd1674;
	and.b64  	%rd1747, %rd1655, %rd1746;
	xor.b64  	%rd1748, %rd1747, %rd1668;
	not.b64 	%rd1749, %rd1655;
	and.b64  	%rd1750, %rd1661, %rd1749;
	xor.b64  	%rd1751, %rd1750, %rd1674;
	ld.const.u64 	%rd1752, [keccak_round_constants+80];
	xor.b64  	%rd1753, %rd1679, %rd1752;
	xor.b64  	%rd1754, %rd1753, %rd1629;
	xor.b64  	%rd1755, %rd1694, %rd1754;
	xor.b64  	%rd1756, %rd1755, %rd1709;
	xor.b64  	%rd1757, %rd1756, %rd1724;
	xor.b64  	%rd1758, %rd1757, %rd1739;
	xor.b64  	%rd1759, %rd1697, %rd1682;
	xor.b64  	%rd1760, %rd1759, %rd1712;
	xor.b64  	%rd1761, %rd1760, %rd1727;
	xor.b64  	%rd1762, %rd1761, %rd1742;
	xor.b64  	%rd1763, %rd1700, %rd1685;
	xor.b64  	%rd1764, %rd1763, %rd1715;
	xor.b64  	%rd1765, %rd1764, %rd1730;
	xor.b64  	%rd1766, %rd1765, %rd1745;
	xor.b64  	%rd1767, %rd1703, %rd1688;
	xor.b64  	%rd1768, %rd1767, %rd1718;
	xor.b64  	%rd1769, %rd1768, %rd1733;
	xor.b64  	%rd1770, %rd1769, %rd1748;
	xor.b64  	%rd1771, %rd1706, %rd1691;
	xor.b64  	%rd1772, %rd1771, %rd1721;
	xor.b64  	%rd1773, %rd1772, %rd1736;
	xor.b64  	%rd1774, %rd1773, %rd1751;
	mov.b64 	{%r1239, %r1240}, %rd1762;
	shf.l.wrap.b32 	%r1241, %r1239, %r1240, 1;
	shf.l.wrap.b32 	%r1242, %r1240, %r1239, 1;
	mov.b64 	%rd1775, {%r1242, %r1241};
	xor.b64  	%rd1776, %rd1775, %rd1774;
	mov.b64 	{%r1243, %r1244}, %rd1766;
	shf.l.wrap.b32 	%r1245, %r1243, %r1244, 1;
	shf.l.wrap.b32 	%r1246, %r1244, %r1243, 1;
	mov.b64 	%rd1777, {%r1246, %r1245};
	xor.b64  	%rd1778, %rd1777, %rd1758;
	mov.b64 	{%r1247, %r1248}, %rd1770;
	shf.l.wrap.b32 	%r1249, %r1247, %r1248, 1;
	shf.l.wrap.b32 	%r1250, %r1248, %r1247, 1;
	mov.b64 	%rd1779, {%r1250, %r1249};
	xor.b64  	%rd1780, %rd1779, %rd1762;
	mov.b64 	{%r1251, %r1252}, %rd1774;
	shf.l.wrap.b32 	%r1253, %r1251, %r1252, 1;
	shf.l.wrap.b32 	%r1254, %r1252, %r1251, 1;
	mov.b64 	%rd1781, {%r1254, %r1253};
	xor.b64  	%rd1782, %rd1781, %rd1766;
	mov.b64 	{%r1255, %r1256}, %rd1758;
	shf.l.wrap.b32 	%r1257, %r1255, %r1256, 1;
	shf.l.wrap.b32 	%r1258, %r1256, %r1255, 1;
	mov.b64 	%rd1783, {%r1258, %r1257};
	xor.b64  	%rd1784, %rd1783, %rd1770;
	xor.b64  	%rd1785, %rd1754, %rd1776;
	xor.b64  	%rd1786, %rd1694, %rd1776;
	xor.b64  	%rd1787, %rd1709, %rd1776;
	xor.b64  	%rd1788, %rd1724, %rd1776;
	xor.b64  	%rd1789, %rd1739, %rd1776;
	xor.b64  	%rd1790, %rd1682, %rd1778;
	xor.b64  	%rd1791, %rd1697, %rd1778;
	xor.b64  	%rd1792, %rd1712, %rd1778;
	xor.b64  	%rd1793, %rd1727, %rd1778;
	xor.b64  	%rd1794, %rd1742, %rd1778;
	xor.b64  	%rd1795, %rd1685, %rd1780;
	xor.b64  	%rd1796, %rd1700, %rd1780;
	xor.b64  	%rd1797, %rd1715, %rd1780;
	xor.b64  	%rd1798, %rd1730, %rd1780;
	xor.b64  	%rd1799, %rd1745, %rd1780;
	xor.b64  	%rd1800, %rd1688, %rd1782;
	xor.b64  	%rd1801, %rd1703, %rd1782;
	xor.b64  	%rd1802, %rd1718, %rd1782;
	xor.b64  	%rd1803, %rd1733, %rd1782;
	xor.b64  	%rd1804, %rd1748, %rd1782;
	xor.b64  	%rd1805, %rd1691, %rd1784;
	xor.b64  	%rd1806, %rd1706, %rd1784;
	xor.b64  	%rd1807, %rd1721, %rd1784;
	xor.b64  	%rd1808, %rd1736, %rd1784;
	xor.b64  	%rd1809, %rd1751, %rd1784;
	mov.b64 	{%r1259, %r1260}, %rd1790;
	shf.l.wrap.b32 	%r1261, %r1259, %r1260, 1;
	shf.l.wrap.b32 	%r1262, %r1260, %r1259, 1;
	mov.b64 	%rd1810, {%r1262, %r1261};
	mov.b64 	{%r1263, %r1264}, %rd1795;
	shf.l.wrap.b32 	%r1265, %r1264, %r1263, 30;
	shf.l.wrap.b32 	%r1266, %r1263, %r1264, 30;
	mov.b64 	%rd1811, {%r1266, %r1265};
	mov.b64 	{%r1267, %r1268}, %rd1800;
	shf.l.wrap.b32 	%r1269, %r1267, %r1268, 28;
	shf.l.wrap.b32 	%r1270, %r1268, %r1267, 28;
	mov.b64 	%rd1812, {%r1270, %r1269};
	mov.b64 	{%r1271, %r1272}, %rd1805;
	shf.l.wrap.b32 	%r1273, %r1271, %r1272, 27;
	shf.l.wrap.b32 	%r1274, %r1272, %r1271, 27;
	mov.b64 	%rd1813, {%r1274, %r1273};
	mov.b64 	{%r1275, %r1276}, %rd1786;
	shf.l.wrap.b32 	%r1277, %r1276, %r1275, 4;
	shf.l.wrap.b32 	%r1278, %r1275, %r1276, 4;
	mov.b64 	%rd1814, {%r1278, %r1277};
	mov.b64 	{%r1279, %r1280}, %rd1791;
	shf.l.wrap.b32 	%r1281, %r1280, %r1279, 12;
	shf.l.wrap.b32 	%r1282, %r1279, %r1280, 12;
	mov.b64 	%rd1815, {%r1282, %r1281};
	mov.b64 	{%r1283, %r1284}, %rd1796;
	shf.l.wrap.b32 	%r1285, %r1283, %r1284, 6;
	shf.l.wrap.b32 	%r1286, %r1284, %r1283, 6;
	mov.b64 	%rd1816, {%r1286, %r1285};
	mov.b64 	{%r1287, %r1288}, %rd1801;
	shf.l.wrap.b32 	%r1289, %r1288, %r1287, 23;
	shf.l.wrap.b32 	%r1290, %r1287, %r1288, 23;
	mov.b64 	%rd1817, {%r1290, %r1289};
	mov.b64 	{%r1291, %r1292}, %rd1806;
	shf.l.wrap.b32 	%r1293, %r1291, %r1292, 20;
	shf.l.wrap.b32 	%r1294, %r1292, %r1291, 20;
	mov.b64 	%rd1818, {%r1294, %r1293};
	mov.b64 	{%r1295, %r1296}, %rd1787;
	shf.l.wrap.b32 	%r1297, %r1295, %r1296, 3;
	shf.l.wrap.b32 	%r1298, %r1296, %r1295, 3;
	mov.b64 	%rd1819, {%r1298, %r1297};
	mov.b64 	{%r1299, %r1300}, %rd1792;
	shf.l.wrap.b32 	%r1301, %r1299, %r1300, 10;
	shf.l.wrap.b32 	%r1302, %r1300, %r1299, 10;
	mov.b64 	%rd1820, {%r1302, %r1301};
	mov.b64 	{%r1303, %r1304}, %rd1797;
	shf.l.wrap.b32 	%r1305, %r1304, %r1303, 11;
	shf.l.wrap.b32 	%r1306, %r1303, %r1304, 11;
	mov.b64 	%rd1821, {%r1306, %r1305};
	mov.b64 	{%r1307, %r1308}, %rd1802;
	shf.l.wrap.b32 	%r1309, %r1307, %r1308, 25;
	shf.l.wrap.b32 	%r1310, %r1308, %r1307, 25;
	mov.b64 	%rd1822, {%r1310, %r1309};
	mov.b64 	{%r1311, %r1312}, %rd1807;
	shf.l.wrap.b32 	%r1313, %r1312, %r1311, 7;
	shf.l.wrap.b32 	%r1314, %r1311, %r1312, 7;
	mov.b64 	%rd1823, {%r1314, %r1313};
	mov.b64 	{%r1315, %r1316}, %rd1788;
	shf.l.wrap.b32 	%r1317, %r1316, %r1315, 9;
	shf.l.wrap.b32 	%r1318, %r1315, %r1316, 9;
	mov.b64 	%rd1824, {%r1318, %r1317};
	mov.b64 	{%r1319, %r1320}, %rd1793;
	shf.l.wrap.b32 	%r1321, %r1320, %r1319, 13;
	shf.l.wrap.b32 	%r1322, %r1319, %r1320, 13;
	mov.b64 	%rd1825, {%r1322, %r1321};
	mov.b64 	{%r1323, %r1324}, %rd1798;
	shf.l.wrap.b32 	%r1325, %r1323, %r1324, 15;
	shf.l.wrap.b32 	%r1326, %r1324, %r1323, 15;
	mov.b64 	%rd1826, {%r1326, %r1325};
	mov.b64 	{%r1327, %r1328}, %rd1803;
	shf.l.wrap.b32 	%r1329, %r1327, %r1328, 21;
	shf.l.wrap.b32 	%r1330, %r1328, %r1327, 21;
	mov.b64 	%rd1827, {%r1330, %r1329};
	mov.b64 	{%r1331, %r1332}, %rd1808;
	shf.l.wrap.b32 	%r1333, %r1331, %r1332, 8;
	shf.l.wrap.b32 	%r1334, %r1332, %r1331, 8;
	mov.b64 	%rd1828, {%r1334, %r1333};
	mov.b64 	{%r1335, %r1336}, %rd1789;
	shf.l.wrap.b32 	%r1337, %r1335, %r1336, 18;
	shf.l.wrap.b32 	%r1338, %r1336, %r1335, 18;
	mov.b64 	%rd1829, {%r1338, %r1337};
	mov.b64 	{%r1339, %r1340}, %rd1794;
	shf.l.wrap.b32 	%r1341, %r1339, %r1340, 2;
	shf.l.wrap.b32 	%r1342, %r1340, %r1339, 2;
	mov.b64 	%rd1830, {%r1342, %r1341};
	mov.b64 	{%r1343, %r1344}, %rd1799;
	shf.l.wrap.b32 	%r1345, %r1344, %r1343, 29;
	shf.l.wrap.b32 	%r1346, %r1343, %r1344, 29;
	mov.b64 	%rd1831, {%r1346, %r1345};
	mov.b64 	{%r1347, %r1348}, %rd1804;
	shf.l.wrap.b32 	%r1349, %r1348, %r1347, 24;
	shf.l.wrap.b32 	%r1350, %r1347, %r1348, 24;
	mov.b64 	%rd1832, {%r1350, %r1349};
	mov.b64 	{%r1351, %r1352}, %rd1809;
	shf.l.wrap.b32 	%r1353, %r1351, %r1352, 14;
	shf.l.wrap.b32 	%r1354, %r1352, %r1351, 14;
	mov.b64 	%rd1833, {%r1354, %r1353};
	not.b64 	%rd1834, %rd1815;
	and.b64  	%rd1835, %rd1821, %rd1834;
	not.b64 	%rd1836, %rd1821;
	and.b64  	%rd1837, %rd1827, %rd1836;
	xor.b64  	%rd1838, %rd1837, %rd1815;
	not.b64 	%rd1839, %rd1827;
	and.b64  	%rd1840, %rd1833, %rd1839;
	xor.b64  	%rd1841, %rd1840, %rd1821;
	not.b64 	%rd1842, %rd1833;
	and.b64  	%rd1843, %rd1785, %rd1842;
	xor.b64  	%rd1844, %rd1843, %rd1827;
	not.b64 	%rd1845, %rd1785;
	and.b64  	%rd1846, %rd1815, %rd1845;
	xor.b64  	%rd1847, %rd1846, %rd1833;
	not.b64 	%rd1848, %rd1818;
	and.b64  	%rd1849, %rd1819, %rd1848;
	xor.b64  	%rd1850, %rd1849, %rd1812;
	not.b64 	%rd1851, %rd1819;
	and.b64  	%rd1852, %rd1825, %rd1851;
	xor.b64  	%rd1853, %rd1852, %rd1818;
	not.b64 	%rd1854, %rd1825;
	and.b64  	%rd1855, %rd1831, %rd1854;
	xor.b64  	%rd1856, %rd1855, %rd1819;
	not.b64 	%rd1857, %rd1831;
	and.b64  	%rd1858, %rd1812, %rd1857;
	xor.b64  	%rd1859, %rd1858, %rd1825;
	not.b64 	%rd1860, %rd1812;
	and.b64  	%rd1861, %rd1818, %rd1860;
	xor.b64  	%rd1862, %rd1861, %rd1831;
	not.b64 	%rd1863, %rd1816;
	and.b64  	%rd1864, %rd1822, %rd1863;
	xor.b64  	%rd1865, %rd1864, %rd1810;
	not.b64 	%rd1866, %rd1822;
	and.b64  	%rd1867, %rd1828, %rd1866;
	xor.b64  	%rd1868, %rd1867, %rd1816;
	not.b64 	%rd1869, %rd1828;
	and.b64  	%rd1870, %rd1829, %rd1869;
	xor.b64  	%rd1871, %rd1870, %rd1822;
	not.b64 	%rd1872, %rd1829;
	and.b64  	%rd1873, %rd1810, %rd1872;
	xor.b64  	%rd1874, %rd1873, %rd1828;
	not.b64 	%rd1875, %rd1810;
	and.b64  	%rd1876, %rd1816, %rd1875;
	xor.b64  	%rd1877, %rd1876, %rd1829;
	not.b64 	%rd1878, %rd1814;
	and.b64  	%rd1879, %rd1820, %rd1878;
	xor.b64  	%rd1880, %rd1879, %rd1813;
	not.b64 	%rd1881, %rd1820;
	and.b64  	%rd1882, %rd1826, %rd1881;
	xor.b64  	%rd1883, %rd1882, %rd1814;
	not.b64 	%rd1884, %rd1826;
	and.b64  	%rd1885, %rd1832, %rd1884;
	xor.b64  	%rd1886, %rd1885, %rd1820;
	not.b64 	%rd1887, %rd1832;
	and.b64  	%rd1888, %rd1813, %rd1887;
	xor.b64  	%rd1889, %rd1888, %rd1826;
	not.b64 	%rd1890, %rd1813;
	and.b64  	%rd1891, %rd1814, %rd1890;
	xor.b64  	%rd1892, %rd1891, %rd1832;
	not.b64 	%rd1893, %rd1817;
	and.b64  	%rd1894, %rd1823, %rd1893;
	xor.b64  	%rd1895, %rd1894, %rd1811;
	not.b64 	%rd1896, %rd1823;
	and.b64  	%rd1897, %rd1824, %rd1896;
	xor.b64  	%rd1898, %rd1897, %rd1817;
	not.b64 	%rd1899, %rd1824;
	and.b64  	%rd1900, %rd1830, %rd1899;
	xor.b64  	%rd1901, %rd1900, %rd1823;
	not.b64 	%rd1902, %rd1830;
	and.b64  	%rd1903, %rd1811, %rd1902;
	xor.b64  	%rd1904, %rd1903, %rd1824;
	not.b64 	%rd1905, %rd1811;
	and.b64  	%rd1906, %rd1817, %rd1905;
	xor.b64  	%rd1907, %rd1906, %rd1830;
	ld.const.u64 	%rd1908, [keccak_round_constants+88];
	xor.b64  	%rd1909, %rd1835, %rd1908;
	xor.b64  	%rd1910, %rd1909, %rd1785;
	xor.b64  	%rd1911, %rd1850, %rd1910;
	xor.b64  	%rd1912, %rd1911, %rd1865;
	xor.b64  	%rd1913, %rd1912, %rd1880;
	xor.b64  	%rd1914, %rd1913, %rd1895;
	xor.b64  	%rd1915, %rd1853, %rd1838;
	xor.b64  	%rd1916, %rd1915, %rd1868;
	xor.b64  	%rd1917, %rd1916, %rd1883;
	xor.b64  	%rd1918, %rd1917, %rd1898;
	xor.b64  	%rd1919, %rd1856, %rd1841;
	xor.b64  	%rd1920, %rd1919, %rd1871;
	xor.b64  	%rd1921, %rd1920, %rd1886;
	xor.b64  	%rd1922, %rd1921, %rd1901;
	xor.b64  	%rd1923, %rd1859, %rd1844;
	xor.b64  	%rd1924, %rd1923, %rd1874;
	xor.b64  	%rd1925, %rd1924, %rd1889;
	xor.b64  	%rd1926, %rd1925, %rd1904;
	xor.b64  	%rd1927, %rd1862, %rd1847;
	xor.b64  	%rd1928, %rd1927, %rd1877;
	xor.b64  	%rd1929, %rd1928, %rd1892;
	xor.b64  	%rd1930, %rd1929, %rd1907;
	mov.b64 	{%r1355, %r1356}, %rd1918;
	shf.l.wrap.b32 	%r1357, %r1355, %r1356, 1;
	shf.l.wrap.b32 	%r1358, %r1356, %r1355, 1;
	mov.b64 	%rd1931, {%r1358, %r1357};
	xor.b64  	%rd1932, %rd1931, %rd1930;
	mov.b64 	{%r1359, %r1360}, %rd1922;
	shf.l.wrap.b32 	%r1361, %r1359, %r1360, 1;
	shf.l.wrap.b32 	%r1362, %r1360, %r1359, 1;
	mov.b64 	%rd1933, {%r1362, %r1361};
	xor.b64  	%rd1934, %rd1933, %rd1914;
	mov.b64 	{%r1363, %r1364}, %rd1926;
	shf.l.wrap.b32 	%r1365, %r1363, %r1364, 1;
	shf.l.wrap.b32 	%r1366, %r1364, %r1363, 1;
	mov.b64 	%rd1935, {%r1366, %r1365};
	xor.b64  	%rd1936, %rd1935, %rd1918;
	mov.b64 	{%r1367, %r1368}, %rd1930;
	shf.l.wrap.b32 	%r1369, %r1367, %r1368, 1;
	shf.l.wrap.b32 	%r1370, %r1368, %r1367, 1;
	mov.b64 	%rd1937, {%r1370, %r1369};
	xor.b64  	%rd1938, %rd1937, %rd1922;
	mov.b64 	{%r1371, %r1372}, %rd1914;
	shf.l.wrap.b32 	%r1373, %r1371, %r1372, 1;
	shf.l.wrap.b32 	%r1374, %r1372, %r1371, 1;
	mov.b64 	%rd1939, {%r1374, %r1373};
	xor.b64  	%rd1940, %rd1939, %rd1926;
	xor.b64  	%rd1941, %rd1910, %rd1932;
	xor.b64  	%rd1942, %rd1850, %rd1932;
	xor.b64  	%rd1943, %rd1865, %rd1932;
	xor.b64  	%rd1944, %rd1880, %rd1932;
	xor.b64  	%rd1945, %rd1895, %rd1932;
	xor.b64  	%rd1946, %rd1838, %rd1934;
	xor.b64  	%rd1947, %rd1853, %rd1934;
	xor.b64  	%rd1948, %rd1868, %rd1934;
	xor.b64  	%rd1949, %rd1883, %rd1934;
	xor.b64  	%rd1950, %rd1898, %rd1934;
	xor.b64  	%rd1951, %rd1841, %rd1936;
	xor.b64  	%rd1952, %rd1856, %rd1936;
	xor.b64  	%rd1953, %rd1871, %rd1936;
	xor.b64  	%rd1954, %rd1886, %rd1936;
	xor.b64  	%rd1955, %rd1901, %rd1936;
	xor.b64  	%rd1956, %rd1844, %rd1938;
	xor.b64  	%rd1957, %rd1859, %rd1938;
	xor.b64  	%rd1958, %rd1874, %rd1938;
	xor.b64  	%rd1959, %rd1889, %rd1938;
	xor.b64  	%rd1960, %rd1904, %rd1938;
	xor.b64  	%rd1961, %rd1847, %rd1940;
	xor.b64  	%rd1962, %rd1862, %rd1940;
	xor.b64  	%rd1963, %rd1877, %rd1940;
	xor.b64  	%rd1964, %rd1892, %rd1940;
	xor.b64  	%rd1965, %rd1907, %rd1940;
	mov.b64 	{%r1375, %r1376}, %rd1946;
	shf.l.wrap.b32 	%r1377, %r1375, %r1376, 1;
	shf.l.wrap.b32 	%r1378, %r1376, %r1375, 1;
	mov.b64 	%rd1966, {%r1378, %r1377};
	mov.b64 	{%r1379, %r1380}, %rd1951;
	shf.l.wrap.b32 	%r1381, %r1380, %r1379, 30;
	shf.l.wrap.b32 	%r1382, %r1379, %r1380, 30;
	mov.b64 	%rd1967, {%r1382, %r1381};
	mov.b64 	{%r1383, %r1384}, %rd1956;
	shf.l.wrap.b32 	%r1385, %r1383, %r1384, 28;
	shf.l.wrap.b32 	%r1386, %r1384, %r1383, 28;
	mov.b64 	%rd1968, {%r1386, %r1385};
	mov.b64 	{%r1387, %r1388}, %rd1961;
	shf.l.wrap.b32 	%r1389, %r1387, %r1388, 27;
	shf.l.wrap.b32 	%r1390, %r1388, %r1387, 27;
	mov.b64 	%rd1969, {%r1390, %r1389};
	mov.b64 	{%r1391, %r1392}, %rd1942;
	shf.l.wrap.b32 	%r1393, %r1392, %r1391, 4;
	shf.l.wrap.b32 	%r1394, %r1391, %r1392, 4;
	mov.b64 	%rd1970, {%r1394, %r1393};
	mov.b64 	{%r1395, %r1396}, %rd1947;
	shf.l.wrap.b32 	%r1397, %r1396, %r1395, 12;
	shf.l.wrap.b32 	%r1398, %r1395, %r1396, 12;
	mov.b64 	%rd1971, {%r1398, %r1397};
	mov.b64 	{%r1399, %r1400}, %rd1952;
	shf.l.wrap.b32 	%r1401, %r1399, %r1400, 6;
	shf.l.wrap.b32 	%r1402, %r1400, %r1399, 6;
	mov.b64 	%rd1972, {%r1402, %r1401};
	mov.b64 	{%r1403, %r1404}, %rd1957;
	shf.l.wrap.b32 	%r1405, %r1404, %r1403, 23;
	shf.l.wrap.b32 	%r1406, %r1403, %r1404, 23;
	mov.b64 	%rd1973, {%r1406, %r1405};
	mov.b64 	{%r1407, %r1408}, %rd1962;
	shf.l.wrap.b32 	%r1409, %r1407, %r1408, 20;
	shf.l.wrap.b32 	%r1410, %r1408, %r1407, 20;
	mov.b64 	%rd1974, {%r1410, %r1409};
	mov.b64 	{%r1411, %r1412}, %rd1943;
	shf.l.wrap.b32 	%r1413, %r1411, %r1412, 3;
	shf.l.wrap.b32 	%r1414, %r1412, %r1411, 3;
	mov.b64 	%rd1975, {%r1414, %r1413};
	mov.b64 	{%r1415, %r1416}, %rd1948;
	shf.l.wrap.b32 	%r1417, %r1415, %r1416, 10;
	shf.l.wrap.b32 	%r1418, %r1416, %r1415, 10;
	mov.b64 	%rd1976, {%r1418, %r1417};
	mov.b64 	{%r1419, %r1420}, %rd1953;
	shf.l.wrap.b32 	%r1421, %r1420, %r1419, 11;
	shf.l.wrap.b32 	%r1422, %r1419, %r1420, 11;
	mov.b64 	%rd1977, {%r1422, %r1421};
	mov.b64 	{%r1423, %r1424}, %rd1958;
	shf.l.wrap.b32 	%r1425, %r1423, %r1424, 25;
	shf.l.wrap.b32 	%r1426, %r1424, %r1423, 25;
	mov.b64 	%rd1978, {%r1426, %r1425};
	mov.b64 	{%r1427, %r1428}, %rd1963;
	shf.l.wrap.b32 	%r1429, %r1428, %r1427, 7;
	shf.l.wrap.b32 	%r1430, %r1427, %r1428, 7;
	mov.b64 	%rd1979, {%r1430, %r1429};
	mov.b64 	{%r1431, %r1432}, %rd1944;
	shf.l.wrap.b32 	%r1433, %r1432, %r1431, 9;
	shf.l.wrap.b32 	%r1434, %r1431, %r1432, 9;
	mov.b64 	%rd1980, {%r1434, %r1433};
	mov.b64 	{%r1435, %r1436}, %rd1949;
	shf.l.wrap.b32 	%r1437, %r1436, %r1435, 13;
	shf.l.wrap.b32 	%r1438, %r1435, %r1436, 13;
	mov.b64 	%rd1981, {%r1438, %r1437};
	mov.b64 	{%r1439, %r1440}, %rd1954;
	shf.l.wrap.b32 	%r1441, %r1439, %r1440, 15;
	shf.l.wrap.b32 	%r1442, %r1440, %r1439, 15;
	mov.b64 	%rd1982, {%r1442, %r1441};
	mov.b64 	{%r1443, %r1444}, %rd1959;
	shf.l.wrap.b32 	%r1445, %r1443, %r1444, 21;
	shf.l.wrap.b32 	%r1446, %r1444, %r1443, 21;
	mov.b64 	%rd1983, {%r1446, %r1445};
	mov.b64 	{%r1447, %r1448}, %rd1964;
	shf.l.wrap.b32 	%r1449, %r1447, %r1448, 8;
	shf.l.wrap.b32 	%r1450, %r1448, %r1447, 8;
	mov.b64 	%rd1984, {%r1450, %r1449};
	mov.b64 	{%r1451, %r1452}, %rd1945;
	shf.l.wrap.b32 	%r1453, %r1451, %r1452, 18;
	shf.l.wrap.b32 	%r1454, %r1452, %r1451, 18;
	mov.b64 	%rd1985, {%r1454, %r1453};
	mov.b64 	{%r1455, %r1456}, %rd1950;
	shf.l.wrap.b32 	%r1457, %r1455, %r1456, 2;
	shf.l.wrap.b32 	%r1458, %r1456, %r1455, 2;
	mov.b64 	%rd1986, {%r1458, %r1457};
	mov.b64 	{%r1459, %r1460}, %rd1955;
	shf.l.wrap.b32 	%r1461, %r1460, %r1459, 29;
	shf.l.wrap.b32 	%r1462, %r1459, %r1460, 29;
	mov.b64 	%rd1987, {%r1462, %r1461};
	mov.b64 	{%r1463, %r1464}, %rd1960;
	shf.l.wrap.b32 	%r1465, %r1464, %r1463, 24;
	shf.l.wrap.b32 	%r1466, %r1463, %r1464, 24;
	mov.b64 	%rd1988, {%r1466, %r1465};
	mov.b64 	{%r1467, %r1468}, %rd1965;
	shf.l.wrap.b32 	%r1469, %r1467, %r1468, 14;
	shf.l.wrap.b32 	%r1470, %r1468, %r1467, 14;
	mov.b64 	%rd1989, {%r1470, %r1469};
	not.b64 	%rd1990, %rd1971;
	and.b64  	%rd1991, %rd1977, %rd1990;
	not.b64 	%rd1992, %rd1977;
	and.b64  	%rd1993, %rd1983, %rd1992;
	xor.b64  	%rd1994, %rd1993, %rd1971;
	not.b64 	%rd1995, %rd1983;
	and.b64  	%rd1996, %rd1989, %rd1995;
	xor.b64  	%rd1997, %rd1996, %rd1977;
	not.b64 	%rd1998, %rd1989;
	and.b64  	%rd1999, %rd1941, %rd1998;
	xor.b64  	%rd2000, %rd1999, %rd1983;
	not.b64 	%rd2001, %rd1941;
	and.b64  	%rd2002, %rd1971, %rd2001;
	xor.b64  	%rd2003, %rd2002, %rd1989;
	not.b64 	%rd2004, %rd1974;
	and.b64  	%rd2005, %rd1975, %rd2004;
	xor.b64  	%rd2006, %rd2005, %rd1968;
	not.b64 	%rd2007, %rd1975;
	and.b64  	%rd2008, %rd1981, %rd2007;
	xor.b64  	%rd2009, %rd2008, %rd1974;
	not.b64 	%rd2010, %rd1981;
	and.b64  	%rd2011, %rd1987, %rd2010;
	xor.b64  	%rd2012, %rd2011, %rd1975;
	not.b64 	%rd2013, %rd1987;
	and.b64  	%rd2014, %rd1968, %rd2013;
	xor.b64  	%rd2015, %rd2014, %rd1981;
	not.b64 	%rd2016, %rd1968;
	and.b64  	%rd2017, %rd1974, %rd2016;
	xor.b64  	%rd2018, %rd2017, %rd1987;
	not.b64 	%rd2019, %rd1972;
	and.b64  	%rd2020, %rd1978, %rd2019;
	xor.b64  	%rd2021, %rd2020, %rd1966;
	not.b64 	%rd2022, %rd1978;
	and.b64  	%rd2023, %rd1984, %rd2022;
	xor.b64  	%rd2024, %rd2023, %rd1972;
	not.b64 	%rd2025, %rd1984;
	and.b64  	%rd2026, %rd1985, %rd2025;
	xor.b64  	%rd2027, %rd2026, %rd1978;
	not.b64 	%rd2028, %rd1985;
	and.b64  	%rd2029, %rd1966, %rd2028;
	xor.b64  	%rd2030, %rd2029, %rd1984;
	not.b64 	%rd2031, %rd1966;
	and.b64  	%rd2032, %rd1972, %rd2031;
	xor.b64  	%rd2033, %rd2032, %rd1985;
	not.b64 	%rd2034, %rd1970;
	and.b64  	%rd2035, %rd1976, %rd2034;
	xor.b64  	%rd2036, %rd2035, %rd1969;
	not.b64 	%rd2037, %rd1976;
	and.b64  	%rd2038, %rd1982, %rd2037;
	xor.b64  	%rd2039, %rd2038, %rd1970;
	not.b64 	%rd2040, %rd1982;
	and.b64  	%rd2041, %rd1988, %rd2040;
	xor.b64  	%rd2042, %rd2041, %rd1976;
	not.b64 	%rd2043, %rd1988;
	and.b64  	%rd2044, %rd1969, %rd2043;
	xor.b64  	%rd2045, %rd2044, %rd1982;
	not.b64 	%rd2046, %rd1969;
	and.b64  	%rd2047, %rd1970, %rd2046;
	xor.b64  	%rd2048, %rd2047, %rd1988;
	not.b64 	%rd2049, %rd1973;
	and.b64  	%rd2050, %rd1979, %rd2049;
	xor.b64  	%rd2051, %rd2050, %rd1967;
	not.b64 	%rd2052, %rd1979;
	and.b64  	%rd2053, %rd1980, %rd2052;
	xor.b64  	%rd2054, %rd2053, %rd1973;
	not.b64 	%rd2055, %rd1980;
	and.b64  	%rd2056, %rd1986, %rd2055;
	xor.b64  	%rd2057, %rd2056, %rd1979;
	not.b64 	%rd2058, %rd1986;
	and.b64  	%rd2059, %rd1967, %rd2058;
	xor.b64  	%rd2060, %rd2059, %rd1980;
	not.b64 	%rd2061, %rd1967;
	and.b64  	%rd2062, %rd1973, %rd2061;
	xor.b64  	%rd2063, %rd2062, %rd1986;
	ld.const.u64 	%rd2064, [keccak_round_constants+96];
	xor.b64  	%rd2065, %rd1991, %rd2064;
	xor.b64  	%rd2066, %rd2065, %rd1941;
	xor.b64  	%rd2067, %rd2006, %rd2066;
	xor.b64  	%rd2068, %rd2067, %rd2021;
	xor.b64  	%rd2069, %rd2068, %rd2036;
	xor.b64  	%rd2070, %rd2069, %rd2051;
	xor.b64  	%rd2071, %rd2009, %rd1994;
	xor.b64  	%rd2072, %rd2071, %rd2024;
	xor.b64  	%rd2073, %rd2072, %rd2039;
	xor.b64  	%rd2074, %rd2073, %rd2054;
	xor.b64  	%rd2075, %rd2012, %rd1997;
	xor.b64  	%rd2076, %rd2075, %rd2027;
	xor.b64  	%rd2077, %rd2076, %rd2042;
	xor.b64  	%rd2078, %rd2077, %rd2057;
	xor.b64  	%rd2079, %rd2015, %rd2000;
	xor.b64  	%rd2080, %rd2079, %rd2030;
	xor.b64  	%rd2081, %rd2080, %rd2045;
	xor.b64  	%rd2082, %rd2081, %rd2060;
	xor.b64  	%rd2083, %rd2018, %rd2003;
	xor.b64  	%rd2084, %rd2083, %rd2033;
	xor.b64  	%rd2085, %rd2084, %rd2048;
	xor.b64  	%rd2086, %rd2085, %rd2063;
	mov.b64 	{%r1471, %r1472}, %rd2074;
	shf.l.wrap.b32 	%r1473, %r1471, %r1472, 1;
	shf.l.wrap.b32 	%r1474, %r1472, %r1471, 1;
	mov.b64 	%rd2087, {%r1474, %r1473};
	xor.b64  	%rd2088, %rd2087, %rd2086;
	mov.b64 	{%r1475, %r1476}, %rd2078;
	shf.l.wrap.b32 	%r1477, %r1475, %r1476, 1;
	shf.l.wrap.b32 	%r1478, %r1476, %r1475, 1;
	mov.b64 	%rd2089, {%r1478, %r1477};
	xor.b64  	%rd2090, %rd2089, %rd2070;
	mov.b64 	{%r1479, %r1480}, %rd2082;
	shf.l.wrap.b32 	%r1481, %r1479, %r1480, 1;
	shf.l.wrap.b32 	%r1482, %r1480, %r1479, 1;
	mov.b64 	%rd2091, {%r1482, %r1481};
	xor.b64  	%rd2092, %rd2091, %rd2074;
	mov.b64 	{%r1483, %r1484}, %rd2086;
	shf.l.wrap.b32 	%r1485, %r1483, %r1484, 1;
	shf.l.wrap.b32 	%r1486, %r1484, %r1483, 1;
	mov.b64 	%rd2093, {%r1486, %r1485};
	xor.b64  	%rd2094, %rd2093, %rd2078;
	mov.b64 	{%r1487, %r1488}, %rd2070;
	shf.l.wrap.b32 	%r1489, %r1487, %r1488, 1;
	shf.l.wrap.b32 	%r1490, %r1488, %r1487, 1;
	mov.b64 	%rd2095, {%r1490, %r1489};
	xor.b64  	%rd2096, %rd2095, %rd2082;
	xor.b64  	%rd2097, %rd2066, %rd2088;
	xor.b64  	%rd2098, %rd2006, %rd2088;
	xor.b64  	%rd2099, %rd2021, %rd2088;
	xor.b64  	%rd2100, %rd2036, %rd2088;
	xor.b64  	%rd2101, %rd2051, %rd2088;
	xor.b64  	%rd2102, %rd1994, %rd2090;
	xor.b64  	%rd2103, %rd2009, %rd2090;
	xor.b64  	%rd2104, %rd2024, %rd2090;
	xor.b64  	%rd2105, %rd2039, %rd2090;
	xor.b64  	%rd2106, %rd2054, %rd2090;
	xor.b64  	%rd2107, %rd1997, %rd2092;
	xor.b64  	%rd2108, %rd2012, %rd2092;
	xor.b64  	%rd2109, %rd2027, %rd2092;
	xor.b64  	%rd2110, %rd2042, %rd2092;
	xor.b64  	%rd2111, %rd2057, %rd2092;
	xor.b64  	%rd2112, %rd2000, %rd2094;
	xor.b64  	%rd2113, %rd2015, %rd2094;
	xor.b64  	%rd2114, %rd2030, %rd2094;
	xor.b64  	%rd2115, %rd2045, %rd2094;
	xor.b64  	%rd2116, %rd2060, %rd2094;
	xor.b64  	%rd2117, %rd2003, %rd2096;
	xor.b64  	%rd2118, %rd2018, %rd2096;
	xor.b64  	%rd2119, %rd2033, %rd2096;
	xor.b64  	%rd2120, %rd2048, %rd2096;
	xor.b64  	%rd2121, %rd2063, %rd2096;
	mov.b64 	{%r1491, %r1492}, %rd2102;
	shf.l.wrap.b32 	%r1493, %r1491, %r1492, 1;
	shf.l.wrap.b32 	%r1494, %r1492, %r1491, 1;
	mov.b64 	%rd2122, {%r1494, %r1493};
	mov.b64 	{%r1495, %r1496}, %rd2107;
	shf.l.wrap.b32 	%r1497, %r1496, %r1495, 30;
	shf.l.wrap.b32 	%r1498, %r1495, %r1496, 30;
	mov.b64 	%rd2123, {%r1498, %r1497};
	mov.b64 	{%r1499, %r1500}, %rd2112;
	shf.l.wrap.b32 	%r1501, %r1499, %r1500, 28;
	shf.l.wrap.b32 	%r1502, %r1500, %r1499, 28;
	mov.b64 	%rd2124, {%r1502, %r1501};
	mov.b64 	{%r1503, %r1504}, %rd2117;
	shf.l.wrap.b32 	%r1505, %r1503, %r1504, 27;
	shf.l.wrap.b32 	%r1506, %r1504, %r1503, 27;
	mov.b64 	%rd2125, {%r1506, %r1505};
	mov.b64 	{%r1507, %r1508}, %rd2098;
	shf.l.wrap.b32 	%r1509, %r1508, %r1507, 4;
	shf.l.wrap.b32 	%r1510, %r1507, %r1508, 4;
	mov.b64 	%rd2126, {%r1510, %r1509};
	mov.b64 	{%r1511, %r1512}, %rd2103;
	shf.l.wrap.b32 	%r1513, %r1512, %r1511, 12;
	shf.l.wrap.b32 	%r1514, %r1511, %r1512, 12;
	mov.b64 	%rd2127, {%r1514, %r1513};
	mov.b64 	{%r1515, %r1516}, %rd2108;
	shf.l.wrap.b32 	%r1517, %r1515, %r1516, 6;
	shf.l.wrap.b32 	%r1518, %r1516, %r1515, 6;
	mov.b64 	%rd2128, {%r1518, %r1517};
	mov.b64 	{%r1519, %r1520}, %rd2113;
	shf.l.wrap.b32 	%r1521, %r1520, %r1519, 23;
	shf.l.wrap.b32 	%r1522, %r1519, %r1520, 23;
	mov.b64 	%rd2129, {%r1522, %r1521};
	mov.b64 	{%r1523, %r1524}, %rd2118;
	shf.l.wrap.b32 	%r1525, %r1523, %r1524, 20;
	shf.l.wrap.b32 	%r1526, %r1524, %r1523, 20;
	mov.b64 	%rd2130, {%r1526, %r1525};
	mov.b64 	{%r1527, %r1528}, %rd2099;
	shf.l.wrap.b32 	%r1529, %r1527, %r1528, 3;
	shf.l.wrap.b32 	%r1530, %r1528, %r1527, 3;
	mov.b64 	%rd2131, {%r1530, %r1529};
	mov.b64 	{%r1531, %r1532}, %rd2104;
	shf.l.wrap.b32 	%r1533, %r1531, %r1532, 10;
	shf.l.wrap.b32 	%r1534, %r1532, %r1531, 10;
	mov.b64 	%rd2132, {%r1534, %r1533};
	mov.b64 	{%r1535, %r1536}, %rd2109;
	shf.l.wrap.b32 	%r1537, %r1536, %r1535, 11;
	shf.l.wrap.b32 	%r1538, %r1535, %r1536, 11;
	mov.b64 	%rd2133, {%r1538, %r1537};
	mov.b64 	{%r1539, %r1540}, %rd2114;
	shf.l.wrap.b32 	%r1541, %r1539, %r1540, 25;
	shf.l.wrap.b32 	%r1542, %r1540, %r1539, 25;
	mov.b64 	%rd2134, {%r1542, %r1541};
	mov.b64 	{%r1543, %r1544}, %rd2119;
	shf.l.wrap.b32 	%r1545, %r1544, %r1543, 7;
	shf.l.wrap.b32 	%r1546, %r1543, %r1544, 7;
	mov.b64 	%rd2135, {%r1546, %r1545};
	mov.b64 	{%r1547, %r1548}, %rd2100;
	shf.l.wrap.b32 	%r1549, %r1548, %r1547, 9;
	shf.l.wrap.b32 	%r1550, %r1547, %r1548, 9;
	mov.b64 	%rd2136, {%r1550, %r1549};
	mov.b64 	{%r1551, %r1552}, %rd2105;
	shf.l.wrap.b32 	%r1553, %r1552, %r1551, 13;
	shf.l.wrap.b32 	%r1554, %r1551, %r1552, 13;
	mov.b64 	%rd2137, {%r1554, %r1553};
	mov.b64 	{%r1555, %r1556}, %rd2110;
	shf.l.wrap.b32 	%r1557, %r1555, %r1556, 15;
	shf.l.wrap.b32 	%r1558, %r1556, %r1555, 15;
	mov.b64 	%rd2138, {%r1558, %r1557};
	mov.b64 	{%r1559, %r1560}, %rd2115;
	shf.l.wrap.b32 	%r1561, %r1559, %r1560, 21;
	shf.l.wrap.b32 	%r1562, %r1560, %r1559, 21;
	mov.b64 	%rd2139, {%r1562, %r1561};
	mov.b64 	{%r1563, %r1564}, %rd2120;
	shf.l.wrap.b32 	%r1565, %r1563, %r1564, 8;
	shf.l.wrap.b32 	%r1566, %r1564, %r1563, 8;
	mov.b64 	%rd2140, {%r1566, %r1565};
	mov.b64 	{%r1567, %r1568}, %rd2101;
	shf.l.wrap.b32 	%r1569, %r1567, %r1568, 18;
	shf.l.wrap.b32 	%r1570, %r1568, %r1567, 18;
	mov.b64 	%rd2141, {%r1570, %r1569};
	mov.b64 	{%r1571, %r1572}, %rd2106;
	shf.l.wrap.b32 	%r1573, %r1571, %r1572, 2;
	shf.l.wrap.b32 	%r1574, %r1572, %r1571, 2;
	mov.b64 	%rd2142, {%r1574, %r1573};
	mov.b64 	{%r1575, %r1576}, %rd2111;
	shf.l.wrap.b32 	%r1577, %r1576, %r1575, 29;
	shf.l.wrap.b32 	%r1578, %r1575, %r1576, 29;
	mov.b64 	%rd2143, {%r1578, %r1577};
	mov.b64 	{%r1579, %r1580}, %rd2116;
	shf.l.wrap.b32 	%r1581, %r1580, %r1579, 24;
	shf.l.wrap.b32 	%r1582, %r1579, %r1580, 24;
	mov.b64 	%rd2144, {%r1582, %r1581};
	mov.b64 	{%r1583, %r1584}, %rd2121;
	shf.l.wrap.b32 	%r1585, %r1583, %r1584, 14;
	shf.l.wrap.b32 	%r1586, %r1584, %r1583, 14;
	mov.b64 	%rd2145, {%r1586, %r1585};
	not.b64 	%rd2146, %rd2127;
	and.b64  	%rd2147, %rd2133, %rd2146;
	not.b64 	%rd2148, %rd2133;
	and.b64  	%rd2149, %rd2139, %rd2148;
	xor.b64  	%rd2150, %rd2149, %rd2127;
	not.b64 	%rd2151, %rd2139;
	and.b64  	%rd2152, %rd2145, %rd2151;
	xor.b64  	%rd2153, %rd2152, %rd2133;
	not.b64 	%rd2154, %rd2145;
	and.b64  	%rd2155, %rd2097, %rd2154;
	xor.b64  	%rd2156, %rd2155, %rd2139;
	not.b64 	%rd2157, %rd2097;
	and.b64  	%rd2158, %rd2127, %rd2157;
	xor.b64  	%rd2159, %rd2158, %rd2145;
	not.b64 	%rd2160, %rd2130;
	and.b64  	%rd2161, %rd2131, %rd2160;
	xor.b64  	%rd2162, %rd2161, %rd2124;
	not.b64 	%rd2163, %rd2131;
	and.b64  	%rd2164, %rd2137, %rd2163;
	xor.b64  	%rd2165, %rd2164, %rd2130;
	not.b64 	%rd2166, %rd2137;
	and.b64  	%rd2167, %rd2143, %rd2166;
	xor.b64  	%rd2168, %rd2167, %rd2131;
	not.b64 	%rd2169, %rd2143;
	and.b64  	%rd2170, %rd2124, %rd2169;
	xor.b64  	%rd2171, %rd2170, %rd2137;
	not.b64 	%rd2172, %rd2124;
	and.b64  	%rd2173, %rd2130, %rd2172;
	xor.b64  	%rd2174, %rd2173, %rd2143;
	not.b64 	%rd2175, %rd2128;
	and.b64  	%rd2176, %rd2134, %rd2175;
	xor.b64  	%rd2177, %rd2176, %rd2122;
	not.b64 	%rd2178, %rd2134;
	and.b64  	%rd2179, %rd2140, %rd2178;
	xor.b64  	%rd2180, %rd2179, %rd2128;
	not.b64 	%rd2181, %rd2140;
	and.b64  	%rd2182, %rd2141, %rd2181;
	xor.b64  	%rd2183, %rd2182, %rd2134;
	not.b64 	%rd2184, %rd2141;
	and.b64  	%rd2185, %rd2122, %rd2184;
	xor.b64  	%rd2186, %rd2185, %rd2140;
	not.b64 	%rd2187, %rd2122;
	and.b64  	%rd2188, %rd2128, %rd2187;
	xor.b64  	%rd2189, %rd2188, %rd2141;
	not.b64 	%rd2190, %rd2126;
	and.b64  	%rd2191, %rd2132, %rd2190;
	xor.b64  	%rd2192, %rd2191, %rd2125;
	not.b64 	%rd2193, %rd2132;
	and.b64  	%rd2194, %rd2138, %rd2193;
	xor.b64  	%rd2195, %rd2194, %rd2126;
	not.b64 	%rd2196, %rd2138;
	and.b64  	%rd2197, %rd2144, %rd2196;
	xor.b64  	%rd2198, %rd2197, %rd2132;
	not.b64 	%rd2199, %rd2144;
	and.b64  	%rd2200, %rd2125, %rd2199;
	xor.b64  	%rd2201, %rd2200, %rd2138;
	not.b64 	%rd2202, %rd2125;
	and.b64  	%rd2203, %rd2126, %rd2202;
	xor.b64  	%rd2204, %rd2203, %rd2144;
	not.b64 	%rd2205, %rd2129;
	and.b64  	%rd2206, %rd2135, %rd2205;
	xor.b64  	%rd2207, %rd2206, %rd2123;
	not.b64 	%rd2208, %rd2135;
	and.b64  	%rd2209, %rd2136, %rd2208;
	xor.b64  	%rd2210, %rd2209, %rd2129;
	not.b64 	%rd2211, %rd2136;
	and.b64  	%rd2212, %rd2142, %rd2211;
	xor.b64  	%rd2213, %rd2212, %rd2135;
	not.b64 	%rd2214, %rd2142;
	and.b64  	%rd2215, %rd2123, %rd2214;
	xor.b64  	%rd2216, %rd2215, %rd2136;
	not.b64 	%rd2217, %rd2123;
	and.b64  	%rd2218, %rd2129, %rd2217;
	xor.b64  	%rd2219, %rd2218, %rd2142;
	ld.const.u64 	%rd2220, [keccak_round_constants+104];
	xor.b64  	%rd2221, %rd2147, %rd2220;
	xor.b64  	%rd2222, %rd2221, %rd2097;
	xor.b64  	%rd2223, %rd2162, %rd2222;
	xor.b64  	%rd2224, %rd2223, %rd2177;
	xor.b64  	%rd2225, %rd2224, %rd2192;
	xor.b64  	%rd2226, %rd2225, %rd2207;
	xor.b64  	%rd2227, %rd2165, %rd2150;
	xor.b64  	%rd2228, %rd2227, %rd2180;
	xor.b64  	%rd2229, %rd2228, %rd2195;
	xor.b64  	%rd2230, %rd2229, %rd2210;
	xor.b64  	%rd2231, %rd2168, %rd2153;
	xor.b64  	%rd2232, %rd2231, %rd2183;
	xor.b64  	%rd2233, %rd2232, %rd2198;
	xor.b64  	%rd2234, %rd2233, %rd2213;
	xor.b64  	%rd2235, %rd2171, %rd2156;
	xor.b64  	%rd2236, %rd2235, %rd2186;
	xor.b64  	%rd2237, %rd2236, %rd2201;
	xor.b64  	%rd2238, %rd2237, %rd2216;
	xor.b64  	%rd2239, %rd2174, %rd2159;
	xor.b64  	%rd2240, %rd2239, %rd2189;
	xor.b64  	%rd2241, %rd2240, %rd2204;
	xor.b64  	%rd2242, %rd2241, %rd2219;
	mov.b64 	{%r1587, %r1588}, %rd2230;
	shf.l.wrap.b32 	%r1589, %r1587, %r1588, 1;
	shf.l.wrap.b32 	%r1590, %r1588, %r1587, 1;
	mov.b64 	%rd2243, {%r1590, %r1589};
	xor.b64  	%rd2244, %rd2243, %rd2242;
	mov.b64 	{%r1591, %r1592}, %rd2234;
	shf.l.wrap.b32 	%r1593, %r1591, %r1592, 1;
	shf.l.wrap.b32 	%r1594, %r1592, %r1591, 1;
	mov.b64 	%rd2245, {%r1594, %r1593};
	xor.b64  	%rd2246, %rd2245, %rd2226;
	mov.b64 	{%r1595, %r1596}, %rd2238;
	shf.l.wrap.b32 	%r1597, %r1595, %r1596, 1;
	shf.l.wrap.b32 	%r1598, %r1596, %r1595, 1;
	mov.b64 	%rd2247, {%r1598, %r1597};
	xor.b64  	%rd2248, %rd2247, %rd2230;
	mov.b64 	{%r1599, %r1600}, %rd2242;
	shf.l.wrap.b32 	%r1601, %r1599, %r1600, 1;
	shf.l.wrap.b32 	%r1602, %r1600, %r1599, 1;
	mov.b64 	%rd2249, {%r1602, %r1601};
	xor.b64  	%rd2250, %rd2249, %rd2234;
	mov.b64 	{%r1603, %r1604}, %rd2226;
	shf.l.wrap.b32 	%r1605, %r1603, %r1604, 1;
	shf.l.wrap.b32 	%r1606, %r1604, %r1603, 1;
	mov.b64 	%rd2251, {%r1606, %r1605};
	xor.b64  	%rd2252, %rd2251, %rd2238;
	xor.b64  	%rd2253, %rd2222, %rd2244;
	xor.b64  	%rd2254, %rd2162, %rd2244;
	xor.b64  	%rd2255, %rd2177, %rd2244;
	xor.b64  	%rd2256, %rd2192, %rd2244;
	xor.b64  	%rd2257, %rd2207, %rd2244;
	xor.b64  	%rd2258, %rd2150, %rd2246;
	xor.b64  	%rd2259, %rd2165, %rd2246;
	xor.b64  	%rd2260, %rd2180, %rd2246;
	xor.b64  	%rd2261, %rd2195, %rd2246;
	xor.b64  	%rd2262, %rd2210, %rd2246;
	xor.b64  	%rd2263, %rd2153, %rd2248;
	xor.b64  	%rd2264, %rd2168, %rd2248;
	xor.b64  	%rd2265, %rd2183, %rd2248;
	xor.b64  	%rd2266, %rd2198, %rd2248;
	xor.b64  	%rd2267, %rd2213, %rd2248;
	xor.b64  	%rd2268, %rd2156, %rd2250;
	xor.b64  	%rd2269, %rd2171, %rd2250;
	xor.b64  	%rd2270, %rd2186, %rd2250;
	xor.b64  	%rd2271, %rd2201, %rd2250;
	xor.b64  	%rd2272, %rd2216, %rd2250;
	xor.b64  	%rd2273, %rd2159, %rd2252;
	xor.b64  	%rd2274, %rd2174, %rd2252;
	xor.b64  	%rd2275, %rd2189, %rd2252;
	xor.b64  	%rd2276, %rd2204, %rd2252;
	xor.b64  	%rd2277, %rd2219, %rd2252;
	mov.b64 	{%r1607, %r1608}, %rd2258;
	shf.l.wrap.b32 	%r1609, %r1607, %r1608, 1;
	shf.l.wrap.b32 	%r1610, %r1608, %r1607, 1;
	mov.b64 	%rd2278, {%r1610, %r1609};
	mov.b64 	{%r1611, %r1612}, %rd2263;
	shf.l.wrap.b32 	%r1613, %r1612, %r1611, 30;
	shf.l.wrap.b32 	%r1614, %r1611, %r1612, 30;
	mov.b64 	%rd2279, {%r1614, %r1613};
	mov.b64 	{%r1615, %r1616}, %rd2268;
	shf.l.wrap.b32 	%r1617, %r1615, %r1616, 28;
	shf.l.wrap.b32 	%r1618, %r1616, %r1615, 28;
	mov.b64 	%rd2280, {%r1618, %r1617};
	mov.b64 	{%r1619, %r1620}, %rd2273;
	shf.l.wrap.b32 	%r1621, %r1619, %r1620, 27;
	shf.l.wrap.b32 	%r1622, %r1620, %r1619, 27;
	mov.b64 	%rd2281, {%r1622, %r1621};
	mov.b64 	{%r1623, %r1624}, %rd2254;
	shf.l.wrap.b32 	%r1625, %r1624, %r1623, 4;
	shf.l.wrap.b32 	%r1626, %r1623, %r1624, 4;
	mov.b64 	%rd2282, {%r1626, %r1625};
	mov.b64 	{%r1627, %r1628}, %rd2259;
	shf.l.wrap.b32 	%r1629, %r1628, %r1627, 12;
	shf.l.wrap.b32 	%r1630, %r1627, %r1628, 12;
	mov.b64 	%rd2283, {%r1630, %r1629};
	mov.b64 	{%r1631, %r1632}, %rd2264;
	shf.l.wrap.b32 	%r1633, %r1631, %r1632, 6;
	shf.l.wrap.b32 	%r1634, %r1632, %r1631, 6;
	mov.b64 	%rd2284, {%r1634, %r1633};
	mov.b64 	{%r1635, %r1636}, %rd2269;
	shf.l.wrap.b32 	%r1637, %r1636, %r1635, 23;
	shf.l.wrap.b32 	%r1638, %r1635, %r1636, 23;
	mov.b64 	%rd2285, {%r1638, %r1637};
	mov.b64 	{%r1639, %r1640}, %rd2274;
	shf.l.wrap.b32 	%r1641, %r1639, %r1640, 20;
	shf.l.wrap.b32 	%r1642, %r1640, %r1639, 20;
	mov.b64 	%rd2286, {%r1642, %r1641};
	mov.b64 	{%r1643, %r1644}, %rd2255;
	shf.l.wrap.b32 	%r1645, %r1643, %r1644, 3;
	shf.l.wrap.b32 	%r1646, %r1644, %r1643, 3;
	mov.b64 	%rd2287, {%r1646, %r1645};
	mov.b64 	{%r1647, %r1648}, %rd2260;
	shf.l.wrap.b32 	%r1649, %r1647, %r1648, 10;
	shf.l.wrap.b32 	%r1650, %r1648, %r1647, 10;
	mov.b64 	%rd2288, {%r1650, %r1649};
	mov.b64 	{%r1651, %r1652}, %rd2265;
	shf.l.wrap.b32 	%r1653, %r1652, %r1651, 11;
	shf.l.wrap.b32 	%r1654, %r1651, %r1652, 11;
	mov.b64 	%rd2289, {%r1654, %r1653};
	mov.b64 	{%r1655, %r1656}, %rd2270;
	shf.l.wrap.b32 	%r1657, %r1655, %r1656, 25;
	shf.l.wrap.b32 	%r1658, %r1656, %r1655, 25;
	mov.b64 	%rd2290, {%r1658, %r1657};
	mov.b64 	{%r1659, %r1660}, %rd2275;
	shf.l.wrap.b32 	%r1661, %r1660, %r1659, 7;
	shf.l.wrap.b32 	%r1662, %r1659, %r1660, 7;
	mov.b64 	%rd2291, {%r1662, %r1661};
	mov.b64 	{%r1663, %r1664}, %rd2256;
	shf.l.wrap.b32 	%r1665, %r1664, %r1663, 9;
	shf.l.wrap.b32 	%r1666, %r1663, %r1664, 9;
	mov.b64 	%rd2292, {%r1666, %r1665};
	mov.b64 	{%r1667, %r1668}, %rd2261;
	shf.l.wrap.b32 	%r1669, %r1668, %r1667, 13;
	shf.l.wrap.b32 	%r1670, %r1667, %r1668, 13;
	mov.b64 	%rd2293, {%r1670, %r1669};
	mov.b64 	{%r1671, %r1672}, %rd2266;
	shf.l.wrap.b32 	%r1673, %r1671, %r1672, 15;
	shf.l.wrap.b32 	%r1674, %r1672, %r1671, 15;
	mov.b64 	%rd2294, {%r1674, %r1673};
	mov.b64 	{%r1675, %r1676}, %rd2271;
	shf.l.wrap.b32 	%r1677, %r1675, %r1676, 21;
	shf.l.wrap.b32 	%r1678, %r1676, %r1675, 21;
	mov.b64 	%rd2295, {%r1678, %r1677};
	mov.b64 	{%r1679, %r1680}, %rd2276;
	shf.l.wrap.b32 	%r1681, %r1679, %r1680, 8;
	shf.l.wrap.b32 	%r1682, %r1680, %r1679, 8;
	mov.b64 	%rd2296, {%r1682, %r1681};
	mov.b64 	{%r1683, %r1684}, %rd2257;
	shf.l.wrap.b32 	%r1685, %r1683, %r1684, 18;
	shf.l.wrap.b32 	%r1686, %r1684, %r1683, 18;
	mov.b64 	%rd2297, {%r1686, %r1685};
	mov.b64 	{%r1687, %r1688}, %rd2262;
	shf.l.wrap.b32 	%r1689, %r1687, %r1688, 2;
	shf.l.wrap.b32 	%r1690, %r1688, %r1687, 2;
	mov.b64 	%rd2298, {%r1690, %r1689};
	mov.b64 	{%r1691, %r1692}, %rd2267;
	shf.l.wrap.b32 	%r1693, %r1692, %r1691, 29;
	shf.l.wrap.b32 	%r1694, %r1691, %r1692, 29;
	mov.b64 	%rd2299, {%r1694, %r1693};
	mov.b64 	{%r1695, %r1696}, %rd2272;
	shf.l.wrap.b32 	%r1697, %r1696, %r1695, 24;
	shf.l.wrap.b32 	%r1698, %r1695, %r1696, 24;
	mov.b64 	%rd2300, {%r1698, %r1697};
	mov.b64 	{%r1699, %r1700}, %rd2277;
	shf.l.wrap.b32 	%r1701, %r1699, %r1700, 14;
	shf.l.wrap.b32 	%r1702, %r1700, %r1699, 14;
	mov.b64 	%rd2301, {%r1702, %r1701};
	not.b64 	%rd2302, %rd2283;
	and.b64  	%rd2303, %rd2289, %rd2302;
	not.b64 	%rd2304, %rd2289;
	and.b64  	%rd2305, %rd2295, %rd2304;
	xor.b64  	%rd2306, %rd2305, %rd2283;
	not.b64 	%rd2307, %rd2295;
	and.b64  	%rd2308, %rd2301, %rd2307;
	xor.b64  	%rd2309, %rd2308, %rd2289;
	not.b64 	%rd2310, %rd2301;
	and.b64  	%rd2311, %rd2253, %rd2310;
	xor.b64  	%rd2312, %rd2311, %rd2295;
	not.b64 	%rd2313, %rd2253;
	and.b64  	%rd2314, %rd2283, %rd2313;
	xor.b64  	%rd2315, %rd2314, %rd2301;
	not.b64 	%rd2316, %rd2286;
	and.b64  	%rd2317, %rd2287, %rd2316;
	xor.b64  	%rd2318, %rd2317, %rd2280;
	not.b64 	%rd2319, %rd2287;
	and.b64  	%rd2320, %rd2293, %rd2319;
	xor.b64  	%rd2321, %rd2320, %rd2286;
	not.b64 	%rd2322, %rd2293;
	and.b64  	%rd2323, %rd2299, %rd2322;
	xor.b64  	%rd2324, %rd2323, %rd2287;
	not.b64 	%rd2325, %rd2299;
	and.b64  	%rd2326, %rd2280, %rd2325;
	xor.b64  	%rd2327, %rd2326, %rd2293;
	not.b64 	%rd2328, %rd2280;
	and.b64  	%rd2329, %rd2286, %rd2328;
	xor.b64  	%rd2330, %rd2329, %rd2299;
	not.b64 	%rd2331, %rd2284;
	and.b64  	%rd2332, %rd2290, %rd2331;
	xor.b64  	%rd2333, %rd2332, %rd2278;
	not.b64 	%rd2334, %rd2290;
	and.b64  	%rd2335, %rd2296, %rd2334;
	xor.b64  	%rd2336, %rd2335, %rd2284;
	not.b64 	%rd2337, %rd2296;
	and.b64  	%rd2338, %rd2297, %rd2337;
	xor.b64  	%rd2339, %rd2338, %rd2290;
	not.b64 	%rd2340, %rd2297;
	and.b64  	%rd2341, %rd2278, %rd2340;
	xor.b64  	%rd2342, %rd2341, %rd2296;
	not.b64 	%rd2343, %rd2278;
	and.b64  	%rd2344, %rd2284, %rd2343;
	xor.b64  	%rd2345, %rd2344, %rd2297;
	not.b64 	%rd2346, %rd2282;
	and.b64  	%rd2347, %rd2288, %rd2346;
	xor.b64  	%rd2348, %rd2347, %rd2281;
	not.b64 	%rd2349, %rd2288;
	and.b64  	%rd2350, %rd2294, %rd2349;
	xor.b64  	%rd2351, %rd2350, %rd2282;
	not.b64 	%rd2352, %rd2294;
	and.b64  	%rd2353, %rd2300, %rd2352;
	xor.b64  	%rd2354, %rd2353, %rd2288;
	not.b64 	%rd2355, %rd2300;
	and.b64  	%rd2356, %rd2281, %rd2355;
	xor.b64  	%rd2357, %rd2356, %rd2294;
	not.b64 	%rd2358, %rd2281;
	and.b64  	%rd2359, %rd2282, %rd2358;
	xor.b64  	%rd2360, %rd2359, %rd2300;
	not.b64 	%rd2361, %rd2285;
	and.b64  	%rd2362, %rd2291, %rd2361;
	xor.b64  	%rd2363, %rd2362, %rd2279;
	not.b64 	%rd2364, %rd2291;
	and.b64  	%rd2365, %rd2292, %rd2364;
	xor.b64  	%rd2366, %rd2365, %rd2285;
	not.b64 	%rd2367, %rd2292;
	and.b64  	%rd2368, %rd2298, %rd2367;
	xor.b64  	%rd2369, %rd2368, %rd2291;
	not.b64 	%rd2370, %rd2298;
	and.b64  	%rd2371, %rd2279, %rd2370;
	xor.b64  	%rd2372, %rd2371, %rd2292;
	not.b64 	%rd2373, %rd2279;
	and.b64  	%rd2374, %rd2285, %rd2373;
	xor.b64  	%rd2375, %rd2374, %rd2298;
	ld.const.u64 	%rd2376, [keccak_round_constants+112];
	xor.b64  	%rd2377, %rd2303, %rd2376;
	xor.b64  	%rd2378, %rd2377, %rd2253;
	xor.b64  	%rd2379, %rd2318, %rd2378;
	xor.b64  	%rd2380, %rd2379, %rd2333;
	xor.b64  	%rd2381, %rd2380, %rd2348;
	xor.b64  	%rd2382, %rd2381, %rd2363;
	xor.b64  	%rd2383, %rd2321, %rd2306;
	xor.b64  	%rd2384, %rd2383, %rd2336;
	xor.b64  	%rd2385, %rd2384, %rd2351;
	xor.b64  	%rd2386, %rd2385, %rd2366;
	xor.b64  	%rd2387, %rd2324, %rd2309;
	xor.b64  	%rd2388, %rd2387, %rd2339;
	xor.b64  	%rd2389, %rd2388, %rd2354;
	xor.b64  	%rd2390, %rd2389, %rd2369;
	xor.b64  	%rd2391, %rd2327, %rd2312;
	xor.b64  	%rd2392, %rd2391, %rd2342;
	xor.b64  	%rd2393, %rd2392, %rd2357;
	xor.b64  	%rd2394, %rd2393, %rd2372;
	xor.b64  	%rd2395, %rd2330, %rd2315;
	xor.b64  	%rd2396, %rd2395, %rd2345;
	xor.b64  	%rd2397, %rd2396, %rd2360;
	xor.b64  	%rd2398, %rd2397, %rd2375;
	mov.b64 	{%r1703, %r1704}, %rd2386;
	shf.l.wrap.b32 	%r1705, %r1703, %r1704, 1;
	shf.l.wrap.b32 	%r1706, %r1704, %r1703, 1;
	mov.b64 	%rd2399, {%r1706, %r1705};
	xor.b64  	%rd2400, %rd2399, %rd2398;
	mov.b64 	{%r1707, %r1708}, %rd2390;
	shf.l.wrap.b32 	%r1709, %r1707, %r1708, 1;
	shf.l.wrap.b32 	%r1710, %r1708, %r1707, 1;
	mov.b64 	%rd2401, {%r1710, %r1709};
	xor.b64  	%rd2402, %rd2401, %rd2382;
	mov.b64 	{%r1711, %r1712}, %rd2394;
	shf.l.wrap.b32 	%r1713, %r1711, %r1712, 1;
	shf.l.wrap.b32 	%r1714, %r1712, %r1711, 1;
	mov.b64 	%rd2403, {%r1714, %r1713};
	xor.b64  	%rd2404, %rd2403, %rd2386;
	mov.b64 	{%r1715, %r1716}, %rd2398;
	shf.l.wrap.b32 	%r1717, %r1715, %r1716, 1;
	shf.l.wrap.b32 	%r1718, %r1716, %r1715, 1;
	mov.b64 	%rd2405, {%r1718, %r1717};
	xor.b64  	%rd2406, %rd2405, %rd2390;
	mov.b64 	{%r1719, %r1720}, %rd2382;
	shf.l.wrap.b32 	%r1721, %r1719, %r1720, 1;
	shf.l.wrap.b32 	%r1722, %r1720, %r1719, 1;
	mov.b64 	%rd2407, {%r1722, %r1721};
	xor.b64  	%rd2408, %rd2407, %rd2394;
	xor.b64  	%rd2409, %rd2378, %rd2400;
	xor.b64  	%rd2410, %rd2318, %rd2400;
	xor.b64  	%rd2411, %rd2333, %rd2400;
	xor.b64  	%rd2412, %rd2348, %rd2400;
	xor.b64  	%rd2413, %rd2363, %rd2400;
	xor.b64  	%rd2414, %rd2306, %rd2402;
	xor.b64  	%rd2415, %rd2321, %rd2402;
	xor.b64  	%rd2416, %rd2336, %rd2402;
	xor.b64  	%rd2417, %rd2351, %rd2402;
	xor.b64  	%rd2418, %rd2366, %rd2402;
	xor.b64  	%rd2419, %rd2309, %rd2404;
	xor.b64  	%rd2420, %rd2324, %rd2404;
	xor.b64  	%rd2421, %rd2339, %rd2404;
	xor.b64  	%rd2422, %rd2354, %rd2404;
	xor.b64  	%rd2423, %rd2369, %rd2404;
	xor.b64  	%rd2424, %rd2312, %rd2406;
	xor.b64  	%rd2425, %rd2327, %rd2406;
	xor.b64  	%rd2426, %rd2342, %rd2406;
	xor.b64  	%rd2427, %rd2357, %rd2406;
	xor.b64  	%rd2428, %rd2372, %rd2406;
	xor.b64  	%rd2429, %rd2315, %rd2408;
	xor.b64  	%rd2430, %rd2330, %rd2408;
	xor.b64  	%rd2431, %rd2345, %rd2408;
	xor.b64  	%rd2432, %rd2360, %rd2408;
	xor.b64  	%rd2433, %rd2375, %rd2408;
	mov.b64 	{%r1723, %r1724}, %rd2414;
	shf.l.wrap.b32 	%r1725, %r1723, %r1724, 1;
	shf.l.wrap.b32 	%r1726, %r1724, %r1723, 1;
	mov.b64 	%rd2434, {%r1726, %r1725};
	mov.b64 	{%r1727, %r1728}, %rd2419;
	shf.l.wrap.b32 	%r1729, %r1728, %r1727, 30;
	shf.l.wrap.b32 	%r1730, %r1727, %r1728, 30;
	mov.b64 	%rd2435, {%r1730, %r1729};
	mov.b64 	{%r1731, %r1732}, %rd2424;
	shf.l.wrap.b32 	%r1733, %r1731, %r1732, 28;
	shf.l.wrap.b32 	%r1734, %r1732, %r1731, 28;
	mov.b64 	%rd2436, {%r1734, %r1733};
	mov.b64 	{%r1735, %r1736}, %rd2429;
	shf.l.wrap.b32 	%r1737, %r1735, %r1736, 27;
	shf.l.wrap.b32 	%r1738, %r1736, %r1735, 27;
	mov.b64 	%rd2437, {%r1738, %r1737};
	mov.b64 	{%r1739, %r1740}, %rd2410;
	shf.l.wrap.b32 	%r1741, %r1740, %r1739, 4;
	shf.l.wrap.b32 	%r1742, %r1739, %r1740, 4;
	mov.b64 	%rd2438, {%r1742, %r1741};
	mov.b64 	{%r1743, %r1744}, %rd2415;
	shf.l.wrap.b32 	%r1745, %r1744, %r1743, 12;
	shf.l.wrap.b32 	%r1746, %r1743, %r1744, 12;
	mov.b64 	%rd2439, {%r1746, %r1745};
	mov.b64 	{%r1747, %r1748}, %rd2420;
	shf.l.wrap.b32 	%r1749, %r1747, %r1748, 6;
	shf.l.wrap.b32 	%r1750, %r1748, %r1747, 6;
	mov.b64 	%rd2440, {%r1750, %r1749};
	mov.b64 	{%r1751, %r1752}, %rd2425;
	shf.l.wrap.b32 	%r1753, %r1752, %r1751, 23;
	shf.l.wrap.b32 	%r1754, %r1751, %r1752, 23;
	mov.b64 	%rd2441, {%r1754, %r1753};
	mov.b64 	{%r1755, %r1756}, %rd2430;
	shf.l.wrap.b32 	%r1757, %r1755, %r1756, 20;
	shf.l.wrap.b32 	%r1758, %r1756, %r1755, 20;
	mov.b64 	%rd2442, {%r1758, %r1757};
	mov.b64 	{%r1759, %r1760}, %rd2411;
	shf.l.wrap.b32 	%r1761, %r1759, %r1760, 3;
	shf.l.wrap.b32 	%r1762, %r1760, %r1759, 3;
	mov.b64 	%rd2443, {%r1762, %r1761};
	mov.b64 	{%r1763, %r1764}, %rd2416;
	shf.l.wrap.b32 	%r1765, %r1763, %r1764, 10;
	shf.l.wrap.b32 	%r1766, %r1764, %r1763, 10;
	mov.b64 	%rd2444, {%r1766, %r1765};
	mov.b64 	{%r1767, %r1768}, %rd2421;
	shf.l.wrap.b32 	%r1769, %r1768, %r1767, 11;
	shf.l.wrap.b32 	%r1770, %r1767, %r1768, 11;
	mov.b64 	%rd2445, {%r1770, %r1769};
	mov.b64 	{%r1771, %r1772}, %rd2426;
	shf.l.wrap.b32 	%r1773, %r1771, %r1772, 25;
	shf.l.wrap.b32 	%r1774, %r1772, %r1771, 25;
	mov.b64 	%rd2446, {%r1774, %r1773};
	mov.b64 	{%r1775, %r1776}, %rd2431;
	shf.l.wrap.b32 	%r1777, %r1776, %r1775, 7;
	shf.l.wrap.b32 	%r1778, %r1775, %r1776, 7;
	mov.b64 	%rd2447, {%r1778, %r1777};
	mov.b64 	{%r1779, %r1780}, %rd2412;
	shf.l.wrap.b32 	%r1781, %r1780, %r1779, 9;
	shf.l.wrap.b32 	%r1782, %r1779, %r1780, 9;
	mov.b64 	%rd2448, {%r1782, %r1781};
	mov.b64 	{%r1783, %r1784}, %rd2417;
	shf.l.wrap.b32 	%r1785, %r1784, %r1783, 13;
	shf.l.wrap.b32 	%r1786, %r1783, %r1784, 13;
	mov.b64 	%rd2449, {%r1786, %r1785};
	mov.b64 	{%r1787, %r1788}, %rd2422;
	shf.l.wrap.b32 	%r1789, %r1787, %r1788, 15;
	shf.l.wrap.b32 	%r1790, %r1788, %r1787, 15;
	mov.b64 	%rd2450, {%r1790, %r1789};
	mov.b64 	{%r1791, %r1792}, %rd2427;
	shf.l.wrap.b32 	%r1793, %r1791, %r1792, 21;
	shf.l.wrap.b32 	%r1794, %r1792, %r1791, 21;
	mov.b64 	%rd2451, {%r1794, %r1793};
	mov.b64 	{%r1795, %r1796}, %rd2432;
	shf.l.wrap.b32 	%r1797, %r1795, %r1796, 8;
	shf.l.wrap.b32 	%r1798, %r1796, %r1795, 8;
	mov.b64 	%rd2452, {%r1798, %r1797};
	mov.b64 	{%r1799, %r1800}, %rd2413;
	shf.l.wrap.b32 	%r1801, %r1799, %r1800, 18;
	shf.l.wrap.b32 	%r1802, %r1800, %r1799, 18;
	mov.b64 	%rd2453, {%r1802, %r1801};
	mov.b64 	{%r1803, %r1804}, %rd2418;
	shf.l.wrap.b32 	%r1805, %r1803, %r1804, 2;
	shf.l.wrap.b32 	%r1806, %r1804, %r1803, 2;
	mov.b64 	%rd2454, {%r1806, %r1805};
	mov.b64 	{%r1807, %r1808}, %rd2423;
	shf.l.wrap.b32 	%r1809, %r1808, %r1807, 29;
	shf.l.wrap.b32 	%r1810, %r1807, %r1808, 29;
	mov.b64 	%rd2455, {%r1810, %r1809};
	mov.b64 	{%r1811, %r1812}, %rd2428;
	shf.l.wrap.b32 	%r1813, %r1812, %r1811, 24;
	shf.l.wrap.b32 	%r1814, %r1811, %r1812, 24;
	mov.b64 	%rd2456, {%r1814, %r1813};
	mov.b64 	{%r1815, %r1816}, %rd2433;
	shf.l.wrap.b32 	%r1817, %r1815, %r1816, 14;
	shf.l.wrap.b32 	%r1818, %r1816, %r1815, 14;
	mov.b64 	%rd2457, {%r1818, %r1817};
	not.b64 	%rd2458, %rd2439;
	and.b64  	%rd2459, %rd2445, %rd2458;
	not.b64 	%rd2460, %rd2445;
	and.b64  	%rd2461, %rd2451, %rd2460;
	xor.b64  	%rd2462, %rd2461, %rd2439;
	not.b64 	%rd2463, %rd2451;
	and.b64  	%rd2464, %rd2457, %rd2463;
	xor.b64  	%rd2465, %rd2464, %rd2445;
	not.b64 	%rd2466, %rd2457;
	and.b64  	%rd2467, %rd2409, %rd2466;
	xor.b64  	%rd2468, %rd2467, %rd2451;
	not.b64 	%rd2469, %rd2409;
	and.b64  	%rd2470, %rd2439, %rd2469;
	xor.b64  	%rd2471, %rd2470, %rd2457;
	not.b64 	%rd2472, %rd2442;
	and.b64  	%rd2473, %rd2443, %rd2472;
	xor.b64  	%rd2474, %rd2473, %rd2436;
	not.b64 	%rd2475, %rd2443;
	and.b64  	%rd2476, %rd2449, %rd2475;
	xor.b64  	%rd2477, %rd2476, %rd2442;
	not.b64 	%rd2478, %rd2449;
	and.b64  	%rd2479, %rd2455, %rd2478;
	xor.b64  	%rd2480, %rd2479, %rd2443;
	not.b64 	%rd2481, %rd2455;
	and.b64  	%rd2482, %rd2436, %rd2481;
	xor.b64  	%rd2483, %rd2482, %rd2449;
	not.b64 	%rd2484, %rd2436;
	and.b64  	%rd2485, %rd2442, %rd2484;
	xor.b64  	%rd2486, %rd2485, %rd2455;
	not.b64 	%rd2487, %rd2440;
	and.b64  	%rd2488, %rd2446, %rd2487;
	xor.b64  	%rd2489, %rd2488, %rd2434;
	not.b64 	%rd2490, %rd2446;
	and.b64  	%rd2491, %rd2452, %rd2490;
	xor.b64  	%rd2492, %rd2491, %rd2440;
	not.b64 	%rd2493, %rd2452;
	and.b64  	%rd2494, %rd2453, %rd2493;
	xor.b64  	%rd2495, %rd2494, %rd2446;
	not.b64 	%rd2496, %rd2453;
	and.b64  	%rd2497, %rd2434, %rd2496;
	xor.b64  	%rd2498, %rd2497, %rd2452;
	not.b64 	%rd2499, %rd2434;
	and.b64  	%rd2500, %rd2440, %rd2499;
	xor.b64  	%rd2501, %rd2500, %rd2453;
	not.b64 	%rd2502, %rd2438;
	and.b64  	%rd2503, %rd2444, %rd2502;
	xor.b64  	%rd2504, %rd2503, %rd2437;
	not.b64 	%rd2505, %rd2444;
	and.b64  	%rd2506, %rd2450, %rd2505;
	xor.b64  	%rd2507, %rd2506, %rd2438;
	not.b64 	%rd2508, %rd2450;
	and.b64  	%rd2509, %rd2456, %rd2508;
	xor.b64  	%rd2510, %rd2509, %rd2444;
	not.b64 	%rd2511, %rd2456;
	and.b64  	%rd2512, %rd2437, %rd2511;
	xor.b64  	%rd2513, %rd2512, %rd2450;
	not.b64 	%rd2514, %rd2437;
	and.b64  	%rd2515, %rd2438, %rd2514;
	xor.b64  	%rd2516, %rd2515, %rd2456;
	not.b64 	%rd2517, %rd2441;
	and.b64  	%rd2518, %rd2447, %rd2517;
	xor.b64  	%rd2519, %rd2518, %rd2435;
	not.b64 	%rd2520, %rd2447;
	and.b64  	%rd2521, %rd2448, %rd2520;
	xor.b64  	%rd2522, %rd2521, %rd2441;
	not.b64 	%rd2523, %rd2448;
	and.b64  	%rd2524, %rd2454, %rd2523;
	xor.b64  	%rd2525, %rd2524, %rd2447;
	not.b64 	%rd2526, %rd2454;
	and.b64  	%rd2527, %rd2435, %rd2526;
	xor.b64  	%rd2528, %rd2527, %rd2448;
	not.b64 	%rd2529, %rd2435;
	and.b64  	%rd2530, %rd2441, %rd2529;
	xor.b64  	%rd2531, %rd2530, %rd2454;
	ld.const.u64 	%rd2532, [keccak_round_constants+120];
	xor.b64  	%rd2533, %rd2459, %rd2532;
	xor.b64  	%rd2534, %rd2533, %rd2409;
	xor.b64  	%rd2535, %rd2474, %rd2534;
	xor.b64  	%rd2536, %rd2535, %rd2489;
	xor.b64  	%rd2537, %rd2536, %rd2504;
	xor.b64  	%rd2538, %rd2537, %rd2519;
	xor.b64  	%rd2539, %rd2477, %rd2462;
	xor.b64  	%rd2540, %rd2539, %rd2492;
	xor.b64  	%rd2541, %rd2540, %rd2507;
	xor.b64  	%rd2542, %rd2541, %rd2522;
	xor.b64  	%rd2543, %rd2480, %rd2465;
	xor.b64  	%rd2544, %rd2543, %rd2495;
	xor.b64  	%rd2545, %rd2544, %rd2510;
	xor.b64  	%rd2546, %rd2545, %rd2525;
	xor.b64  	%rd2547, %rd2483, %rd2468;
	xor.b64  	%rd2548, %rd2547, %rd2498;
	xor.b64  	%rd2549, %rd2548, %rd2513;
	xor.b64  	%rd2550, %rd2549, %rd2528;
	xor.b64  	%rd2551, %rd2486, %rd2471;
	xor.b64  	%rd2552, %rd2551, %rd2501;
	xor.b64  	%rd2553, %rd2552, %rd2516;
	xor.b64  	%rd2554, %rd2553, %rd2531;
	mov.b64 	{%r1819, %r1820}, %rd2542;
	shf.l.wrap.b32 	%r1821, %r1819, %r1820, 1;
	shf.l.wrap.b32 	%r1822, %r1820, %r1819, 1;
	mov.b64 	%rd2555, {%r1822, %r1821};
	xor.b64  	%rd2556, %rd2555, %rd2554;
	mov.b64 	{%r1823, %r1824}, %rd2546;
	shf.l.wrap.b32 	%r1825, %r1823, %r1824, 1;
	shf.l.wrap.b32 	%r1826, %r1824, %r1823, 1;
	mov.b64 	%rd2557, {%r1826, %r1825};
	xor.b64  	%rd2558, %rd2557, %rd2538;
	mov.b64 	{%r1827, %r1828}, %rd2550;
	shf.l.wrap.b32 	%r1829, %r1827, %r1828, 1;
	shf.l.wrap.b32 	%r1830, %r1828, %r1827, 1;
	mov.b64 	%rd2559, {%r1830, %r1829};
	xor.b64  	%rd2560, %rd2559, %rd2542;
	mov.b64 	{%r1831, %r1832}, %rd2554;
	shf.l.wrap.b32 	%r1833, %r1831, %r1832, 1;
	shf.l.wrap.b32 	%r1834, %r1832, %r1831, 1;
	mov.b64 	%rd2561, {%r1834, %r1833};
	xor.b64  	%rd2562, %rd2561, %rd2546;
	mov.b64 	{%r1835, %r1836}, %rd2538;
	shf.l.wrap.b32 	%r1837, %r1835, %r1836, 1;
	shf.l.wrap.b32 	%r1838, %r1836, %r1835, 1;
	mov.b64 	%rd2563, {%r1838, %r1837};
	xor.b64  	%rd2564, %rd2563, %rd2550;
	xor.b64  	%rd2565, %rd2534, %rd2556;
	xor.b64  	%rd2566, %rd2474, %rd2556;
	xor.b64  	%rd2567, %rd2489, %rd2556;
	xor.b64  	%rd2568, %rd2504, %rd2556;
	xor.b64  	%rd2569, %rd2519, %rd2556;
	xor.b64  	%rd2570, %rd2462, %rd2558;
	xor.b64  	%rd2571, %rd2477, %rd2558;
	xor.b64  	%rd2572, %rd2492, %rd2558;
	xor.b64  	%rd2573, %rd2507, %rd2558;
	xor.b64  	%rd2574, %rd2522, %rd2558;
	xor.b64  	%rd2575, %rd2465, %rd2560;
	xor.b64  	%rd2576, %rd2480, %rd2560;
	xor.b64  	%rd2577, %rd2495, %rd2560;
	xor.b64  	%rd2578, %rd2510, %rd2560;
	xor.b64  	%rd2579, %rd2525, %rd2560;
	xor.b64  	%rd2580, %rd2468, %rd2562;
	xor.b64  	%rd2581, %rd2483, %rd2562;
	xor.b64  	%rd2582, %rd2498, %rd2562;
	xor.b64  	%rd2583, %rd2513, %rd2562;
	xor.b64  	%rd2584, %rd2528, %rd2562;
	xor.b64  	%rd2585, %rd2471, %rd2564;
	xor.b64  	%rd2586, %rd2486, %rd2564;
	xor.b64  	%rd2587, %rd2501, %rd2564;
	xor.b64  	%rd2588, %rd2516, %rd2564;
	xor.b64  	%rd2589, %rd2531, %rd2564;
	mov.b64 	{%r1839, %r1840}, %rd2570;
	shf.l.wrap.b32 	%r1841, %r1839, %r1840, 1;
	shf.l.wrap.b32 	%r1842, %r1840, %r1839, 1;
	mov.b64 	%rd2590, {%r1842, %r1841};
	mov.b64 	{%r1843, %r1844}, %rd2575;
	shf.l.wrap.b32 	%r1845, %r1844, %r1843, 30;
	shf.l.wrap.b32 	%r1846, %r1843, %r1844, 30;
	mov.b64 	%rd2591, {%r1846, %r1845};
	mov.b64 	{%r1847, %r1848}, %rd2580;
	shf.l.wrap.b32 	%r1849, %r1847, %r1848, 28;
	shf.l.wrap.b32 	%r1850, %r1848, %r1847, 28;
	mov.b64 	%rd2592, {%r1850, %r1849};
	mov.b64 	{%r1851, %r1852}, %rd2585;
	shf.l.wrap.b32 	%r1853, %r1851, %r1852, 27;
	shf.l.wrap.b32 	%r1854, %r1852, %r1851, 27;
	mov.b64 	%rd2593, {%r1854, %r1853};
	mov.b64 	{%r1855, %r1856}, %rd2566;
	shf.l.wrap.b32 	%r1857, %r1856, %r1855, 4;
	shf.l.wrap.b32 	%r1858, %r1855, %r1856, 4;
	mov.b64 	%rd2594, {%r1858, %r1857};
	mov.b64 	{%r1859, %r1860}, %rd2571;
	shf.l.wrap.b32 	%r1861, %r1860, %r1859, 12;
	shf.l.wrap.b32 	%r1862, %r1859, %r1860, 12;
	mov.b64 	%rd2595, {%r1862, %r1861};
	mov.b64 	{%r1863, %r1864}, %rd2576;
	shf.l.wrap.b32 	%r1865, %r1863, %r1864, 6;
	shf.l.wrap.b32 	%r1866, %r1864, %r1863, 6;
	mov.b64 	%rd2596, {%r1866, %r1865};
	mov.b64 	{%r1867, %r1868}, %rd2581;
	shf.l.wrap.b32 	%r1869, %r1868, %r1867, 23;
	shf.l.wrap.b32 	%r1870, %r1867, %r1868, 23;
	mov.b64 	%rd2597, {%r1870, %r1869};
	mov.b64 	{%r1871, %r1872}, %rd2586;
	shf.l.wrap.b32 	%r1873, %r1871, %r1872, 20;
	shf.l.wrap.b32 	%r1874, %r1872, %r1871, 20;
	mov.b64 	%rd2598, {%r1874, %r1873};
	mov.b64 	{%r1875, %r1876}, %rd2567;
	shf.l.wrap.b32 	%r1877, %r1875, %r1876, 3;
	shf.l.wrap.b32 	%r1878, %r1876, %r1875, 3;
	mov.b64 	%rd2599, {%r1878, %r1877};
	mov.b64 	{%r1879, %r1880}, %rd2572;
	shf.l.wrap.b32 	%r1881, %r1879, %r1880, 10;
	shf.l.wrap.b32 	%r1882, %r1880, %r1879, 10;
	mov.b64 	%rd2600, {%r1882, %r1881};
	mov.b64 	{%r1883, %r1884}, %rd2577;
	shf.l.wrap.b32 	%r1885, %r1884, %r1883, 11;
	shf.l.wrap.b32 	%r1886, %r1883, %r1884, 11;
	mov.b64 	%rd2601, {%r1886, %r1885};
	mov.b64 	{%r1887, %r1888}, %rd2582;
	shf.l.wrap.b32 	%r1889, %r1887, %r1888, 25;
	shf.l.wrap.b32 	%r1890, %r1888, %r1887, 25;
	mov.b64 	%rd2602, {%r1890, %r1889};
	mov.b64 	{%r1891, %r1892}, %rd2587;
	shf.l.wrap.b32 	%r1893, %r1892, %r1891, 7;
	shf.l.wrap.b32 	%r1894, %r1891, %r1892, 7;
	mov.b64 	%rd2603, {%r1894, %r1893};
	mov.b64 	{%r1895, %r1896}, %rd2568;
	shf.l.wrap.b32 	%r1897, %r1896, %r1895, 9;
	shf.l.wrap.b32 	%r1898, %r1895, %r1896, 9;
	mov.b64 	%rd2604, {%r1898, %r1897};
	mov.b64 	{%r1899, %r1900}, %rd2573;
	shf.l.wrap.b32 	%r1901, %r1900, %r1899, 13;
	shf.l.wrap.b32 	%r1902, %r1899, %r1900, 13;
	mov.b64 	%rd2605, {%r1902, %r1901};
	mov.b64 	{%r1903, %r1904}, %rd2578;
	shf.l.wrap.b32 	%r1905, %r1903, %r1904, 15;
	shf.l.wrap.b32 	%r1906, %r1904, %r1903, 15;
	mov.b64 	%rd2606, {%r1906, %r1905};
	mov.b64 	{%r1907, %r1908}, %rd2583;
	shf.l.wrap.b32 	%r1909, %r1907, %r1908, 21;
	shf.l.wrap.b32 	%r1910, %r1908, %r1907, 21;
	mov.b64 	%rd2607, {%r1910, %r1909};
	mov.b64 	{%r1911, %r1912}, %rd2588;
	shf.l.wrap.b32 	%r1913, %r1911, %r1912, 8;
	shf.l.wrap.b32 	%r1914, %r1912, %r1911, 8;
	mov.b64 	%rd2608, {%r1914, %r1913};
	mov.b64 	{%r1915, %r1916}, %rd2569;
	shf.l.wrap.b32 	%r1917, %r1915, %r1916, 18;
	shf.l.wrap.b32 	%r1918, %r1916, %r1915, 18;
	mov.b64 	%rd2609, {%r1918, %r1917};
	mov.b64 	{%r1919, %r1920}, %rd2574;
	shf.l.wrap.b32 	%r1921, %r1919, %r1920, 2;
	shf.l.wrap.b32 	%r1922, %r1920, %r1919, 2;
	mov.b64 	%rd2610, {%r1922, %r1921};
	mov.b64 	{%r1923, %r1924}, %rd2579;
	shf.l.wrap.b32 	%r1925, %r1924, %r1923, 29;
	shf.l.wrap.b32 	%r1926, %r1923, %r1924, 29;
	mov.b64 	%rd2611, {%r1926, %r1925};
	mov.b64 	{%r1927, %r1928}, %rd2584;
	shf.l.wrap.b32 	%r1929, %r1928, %r1927, 24;
	shf.l.wrap.b32 	%r1930, %r1927, %r1928, 24;
	mov.b64 	%rd2612, {%r1930, %r1929};
	mov.b64 	{%r1931, %r1932}, %rd2589;
	shf.l.wrap.b32 	%r1933, %r1931, %r1932, 14;
	shf.l.wrap.b32 	%r1934, %r1932, %r1931, 14;
	mov.b64 	%rd2613, {%r1934, %r1933};
	not.b64 	%rd2614, %rd2595;
	and.b64  	%rd2615, %rd2601, %rd2614;
	not.b64 	%rd2616, %rd2601;
	and.b64  	%rd2617, %rd2607, %rd2616;
	xor.b64  	%rd2618, %rd2617, %rd2595;
	not.b64 	%rd2619, %rd2607;
	and.b64  	%rd2620, %rd2613, %rd2619;
	xor.b64  	%rd2621, %rd2620, %rd2601;
	not.b64 	%rd2622, %rd2613;
	and.b64  	%rd2623, %rd2565, %rd2622;
	xor.b64  	%rd2624, %rd2623, %rd2607;
	not.b64 	%rd2625, %rd2565;
	and.b64  	%rd2626, %rd2595, %rd2625;
	xor.b64  	%rd2627, %rd2626, %rd2613;
	not.b64 	%rd2628, %rd2598;
	and.b64  	%rd2629, %rd2599, %rd2628;
	xor.b64  	%rd2630, %rd2629, %rd2592;
	not.b64 	%rd2631, %rd2599;
	and.b64  	%rd2632, %rd2605, %rd2631;
	xor.b64  	%rd2633, %rd2632, %rd2598;
	not.b64 	%rd2634, %rd2605;
	and.b64  	%rd2635, %rd2611, %rd2634;
	xor.b64  	%rd2636, %rd2635, %rd2599;
	not.b64 	%rd2637, %rd2611;
	and.b64  	%rd2638, %rd2592, %rd2637;
	xor.b64  	%rd2639, %rd2638, %rd2605;
	not.b64 	%rd2640, %rd2592;
	and.b64  	%rd2641, %rd2598, %rd2640;
	xor.b64  	%rd2642, %rd2641, %rd2611;
	not.b64 	%rd2643, %rd2596;
	and.b64  	%rd2644, %rd2602, %rd2643;
	xor.b64  	%rd2645, %rd2644, %rd2590;
	not.b64 	%rd2646, %rd2602;
	and.b64  	%rd2647, %rd2608, %rd2646;
	xor.b64  	%rd2648, %rd2647, %rd2596;
	not.b64 	%rd2649, %rd2608;
	and.b64  	%rd2650, %rd2609, %rd2649;
	xor.b64  	%rd2651, %rd2650, %rd2602;
	not.b64 	%rd2652, %rd2609;
	and.b64  	%rd2653, %rd2590, %rd2652;
	xor.b64  	%rd2654, %rd2653, %rd2608;
	not.b64 	%rd2655, %rd2590;
	and.b64  	%rd2656, %rd2596, %rd2655;
	xor.b64  	%rd2657, %rd2656, %rd2609;
	not.b64 	%rd2658, %rd2594;
	and.b64  	%rd2659, %rd2600, %rd2658;
	xor.b64  	%rd2660, %rd2659, %rd2593;
	not.b64 	%rd2661, %rd2600;
	and.b64  	%rd2662, %rd2606, %rd2661;
	xor.b64  	%rd2663, %rd2662, %rd2594;
	not.b64 	%rd2664, %rd2606;
	and.b64  	%rd2665, %rd2612, %rd2664;
	xor.b64  	%rd2666, %rd2665, %rd2600;
	not.b64 	%rd2667, %rd2612;
	and.b64  	%rd2668, %rd2593, %rd2667;
	xor.b64  	%rd2669, %rd2668, %rd2606;
	not.b64 	%rd2670, %rd2593;
	and.b64  	%rd2671, %rd2594, %rd2670;
	xor.b64  	%rd2672, %rd2671, %rd2612;
	not.b64 	%rd2673, %rd2597;
	and.b64  	%rd2674, %rd2603, %rd2673;
	xor.b64  	%rd2675, %rd2674, %rd2591;
	not.b64 	%rd2676, %rd2603;
	and.b64  	%rd2677, %rd2604, %rd2676;
	xor.b64  	%rd2678, %rd2677, %rd2597;
	not.b64 	%rd2679, %rd2604;
	and.b64  	%rd2680, %rd2610, %rd2679;
	xor.b64  	%rd2681, %rd2680, %rd2603;
	not.b64 	%rd2682, %rd2610;
	and.b64  	%rd2683, %rd2591, %rd2682;
	xor.b64  	%rd2684, %rd2683, %rd2604;
	not.b64 	%rd2685, %rd2591;
	and.b64  	%rd2686, %rd2597, %rd2685;
	xor.b64  	%rd2687, %rd2686, %rd2610;
	ld.const.u64 	%rd2688, [keccak_round_constants+128];
	xor.b64  	%rd2689, %rd2615, %rd2688;
	xor.b64  	%rd2690, %rd2689, %rd2565;
	xor.b64  	%rd2691, %rd2630, %rd2690;
	xor.b64  	%rd2692, %rd2691, %rd2645;
	xor.b64  	%rd2693, %rd2692, %rd2660;
	xor.b64  	%rd2694, %rd2693, %rd2675;
	xor.b64  	%rd2695, %rd2633, %rd2618;
	xor.b64  	%rd2696, %rd2695, %rd2648;
	xor.b64  	%rd2697, %rd2696, %rd2663;
	xor.b64  	%rd2698, %rd2697, %rd2678;
	xor.b64  	%rd2699, %rd2636, %rd2621;
	xor.b64  	%rd2700, %rd2699, %rd2651;
	xor.b64  	%rd2701, %rd2700, %rd2666;
	xor.b64  	%rd2702, %rd2701, %rd2681;
	xor.b64  	%rd2703, %rd2639, %rd2624;
	xor.b64  	%rd2704, %rd2703, %rd2654;
	xor.b64  	%rd2705, %rd2704, %rd2669;
	xor.b64  	%rd2706, %rd2705, %rd2684;
	xor.b64  	%rd2707, %rd2642, %rd2627;
	xor.b64  	%rd2708, %rd2707, %rd2657;
	xor.b64  	%rd2709, %rd2708, %rd2672;
	xor.b64  	%rd2710, %rd2709, %rd2687;
	mov.b64 	{%r1935, %r1936}, %rd2698;
	shf.l.wrap.b32 	%r1937, %r1935, %r1936, 1;
	shf.l.wrap.b32 	%r1938, %r1936, %r1935, 1;
	mov.b64 	%rd2711, {%r1938, %r1937};
	xor.b64  	%rd2712, %rd2711, %rd2710;
	mov.b64 	{%r1939, %r1940}, %rd2702;
	shf.l.wrap.b32 	%r1941, %r1939, %r1940, 1;
	shf.l.wrap.b32 	%r1942, %r1940, %r1939, 1;
	mov.b64 	%rd2713, {%r1942, %r1941};
	xor.b64  	%rd2714, %rd2713, %rd2694;
	mov.b64 	{%r1943, %r1944}, %rd2706;
	shf.l.wrap.b32 	%r1945, %r1943, %r1944, 1;
	shf.l.wrap.b32 	%r1946, %r1944, %r1943, 1;
	mov.b64 	%rd2715, {%r1946, %r1945};
	xor.b64  	%rd2716, %rd2715, %rd2698;
	mov.b64 	{%r1947, %r1948}, %rd2710;
	shf.l.wrap.b32 	%r1949, %r1947, %r1948, 1;
	shf.l.wrap.b32 	%r1950, %r1948, %r1947, 1;
	mov.b64 	%rd2717, {%r1950, %r1949};
	xor.b64  	%rd2718, %rd2717, %rd2702;
	mov.b64 	{%r1951, %r1952}, %rd2694;
	shf.l.wrap.b32 	%r1953, %r1951, %r1952, 1;
	shf.l.wrap.b32 	%r1954, %r1952, %r1951, 1;
	mov.b64 	%rd2719, {%r1954, %r1953};
	xor.b64  	%rd2720, %rd2719, %rd2706;
	xor.b64  	%rd2721, %rd2690, %rd2712;
	xor.b64  	%rd2722, %rd2630, %rd2712;
	xor.b64  	%rd2723, %rd2645, %rd2712;
	xor.b64  	%rd2724, %rd2660, %rd2712;
	xor.b64  	%rd2725, %rd2675, %rd2712;
	xor.b64  	%rd2726, %rd2618, %rd2714;
	xor.b64  	%rd2727, %rd2633, %rd2714;
	xor.b64  	%rd2728, %rd2648, %rd2714;
	xor.b64  	%rd2729, %rd2663, %rd2714;
	xor.b64  	%rd2730, %rd2678, %rd2714;
	xor.b64  	%rd2731, %rd2621, %rd2716;
	xor.b64  	%rd2732, %rd2636, %rd2716;
	xor.b64  	%rd2733, %rd2651, %rd2716;
	xor.b64  	%rd2734, %rd2666, %rd2716;
	xor.b64  	%rd2735, %rd2681, %rd2716;
	xor.b64  	%rd2736, %rd2624, %rd2718;
	xor.b64  	%rd2737, %rd2639, %rd2718;
	xor.b64  	%rd2738, %rd2654, %rd2718;
	xor.b64  	%rd2739, %rd2669, %rd2718;
	xor.b64  	%rd2740, %rd2684, %rd2718;
	xor.b64  	%rd2741, %rd2627, %rd2720;
	xor.b64  	%rd2742, %rd2642, %rd2720;
	xor.b64  	%rd2743, %rd2657, %rd2720;
	xor.b64  	%rd2744, %rd2672, %rd2720;
	xor.b64  	%rd2745, %rd2687, %rd2720;
	mov.b64 	{%r1955, %r1956}, %rd2726;
	shf.l.wrap.b32 	%r1957, %r1955, %r1956, 1;
	shf.l.wrap.b32 	%r1958, %r1956, %r1955, 1;
	mov.b64 	%rd2746, {%r1958, %r1957};
	mov.b64 	{%r1959, %r1960}, %rd2731;
	shf.l.wrap.b32 	%r1961, %r1960, %r1959, 30;
	shf.l.wrap.b32 	%r1962, %r1959, %r1960, 30;
	mov.b64 	%rd2747, {%r1962, %r1961};
	mov.b64 	{%r1963, %r1964}, %rd2736;
	shf.l.wrap.b32 	%r1965, %r1963, %r1964, 28;
	shf.l.wrap.b32 	%r1966, %r1964, %r1963, 28;
	mov.b64 	%rd2748, {%r1966, %r1965};
	mov.b64 	{%r1967, %r1968}, %rd2741;
	shf.l.wrap.b32 	%r1969, %r1967, %r1968, 27;
	shf.l.wrap.b32 	%r1970, %r1968, %r1967, 27;
	mov.b64 	%rd2749, {%r1970, %r1969};
	mov.b64 	{%r1971, %r1972}, %rd2722;
	shf.l.wrap.b32 	%r1973, %r1972, %r1971, 4;
	shf.l.wrap.b32 	%r1974, %r1971, %r1972, 4;
	mov.b64 	%rd2750, {%r1974, %r1973};
	mov.b64 	{%r1975, %r1976}, %rd2727;
	shf.l.wrap.b32 	%r1977, %r1976, %r1975, 12;
	shf.l.wrap.b32 	%r1978, %r1975, %r1976, 12;
	mov.b64 	%rd2751, {%r1978, %r1977};
	mov.b64 	{%r1979, %r1980}, %rd2732;
	shf.l.wrap.b32 	%r1981, %r1979, %r1980, 6;
	shf.l.wrap.b32 	%r1982, %r1980, %r1979, 6;
	mov.b64 	%rd2752, {%r1982, %r1981};
	mov.b64 	{%r1983, %r1984}, %rd2737;
	shf.l.wrap.b32 	%r1985, %r1984, %r1983, 23;
	shf.l.wrap.b32 	%r1986, %r1983, %r1984, 23;
	mov.b64 	%rd2753, {%r1986, %r1985};
	mov.b64 	{%r1987, %r1988}, %rd2742;
	shf.l.wrap.b32 	%r1989, %r1987, %r1988, 20;
	shf.l.wrap.b32 	%r1990, %r1988, %r1987, 20;
	mov.b64 	%rd2754, {%r1990, %r1989};
	mov.b64 	{%r1991, %r1992}, %rd2723;
	shf.l.wrap.b32 	%r1993, %r1991, %r1992, 3;
	shf.l.wrap.b32 	%r1994, %r1992, %r1991, 3;
	mov.b64 	%rd2755, {%r1994, %r1993};
	mov.b64 	{%r1995, %r1996}, %rd2728;
	shf.l.wrap.b32 	%r1997, %r1995, %r1996, 10;
	shf.l.wrap.b32 	%r1998, %r1996, %r1995, 10;
	mov.b64 	%rd2756, {%r1998, %r1997};
	mov.b64 	{%r1999, %r2000}, %rd2733;
	shf.l.wrap.b32 	%r2001, %r2000, %r1999, 11;
	shf.l.wrap.b32 	%r2002, %r1999, %r2000, 11;
	mov.b64 	%rd2757, {%r2002, %r2001};
	mov.b64 	{%r2003, %r2004}, %rd2738;
	shf.l.wrap.b32 	%r2005, %r2003, %r2004, 25;
	shf.l.wrap.b32 	%r2006, %r2004, %r2003, 25;
	mov.b64 	%rd2758, {%r2006, %r2005};
	mov.b64 	{%r2007, %r2008}, %rd2743;
	shf.l.wrap.b32 	%r2009, %r2008, %r2007, 7;
	shf.l.wrap.b32 	%r2010, %r2007, %r2008, 7;
	mov.b64 	%rd2759, {%r2010, %r2009};
	mov.b64 	{%r2011, %r2012}, %rd2724;
	shf.l.wrap.b32 	%r2013, %r2012, %r2011, 9;
	shf.l.wrap.b32 	%r2014, %r2011, %r2012, 9;
	mov.b64 	%rd2760, {%r2014, %r2013};
	mov.b64 	{%r2015, %r2016}, %rd2729;
	shf.l.wrap.b32 	%r2017, %r2016, %r2015, 13;
	shf.l.wrap.b32 	%r2018, %r2015, %r2016, 13;
	mov.b64 	%rd2761, {%r2018, %r2017};
	mov.b64 	{%r2019, %r2020}, %rd2734;
	shf.l.wrap.b32 	%r2021, %r2019, %r2020, 15;
	shf.l.wrap.b32 	%r2022, %r2020, %r2019, 15;
	mov.b64 	%rd2762, {%r2022, %r2021};
	mov.b64 	{%r2023, %r2024}, %rd2739;
	shf.l.wrap.b32 	%r2025, %r2023, %r2024, 21;
	shf.l.wrap.b32 	%r2026, %r2024, %r2023, 21;
	mov.b64 	%rd2763, {%r2026, %r2025};
	mov.b64 	{%r2027, %r2028}, %rd2744;
	shf.l.wrap.b32 	%r2029, %r2027, %r2028, 8;
	shf.l.wrap.b32 	%r2030, %r2028, %r2027, 8;
	mov.b64 	%rd2764, {%r2030, %r2029};
	mov.b64 	{%r2031, %r2032}, %rd2725;
	shf.l.wrap.b32 	%r2033, %r2031, %r2032, 18;
	shf.l.wrap.b32 	%r2034, %r2032, %r2031, 18;
	mov.b64 	%rd2765, {%r2034, %r2033};
	mov.b64 	{%r2035, %r2036}, %rd2730;
	shf.l.wrap.b32 	%r2037, %r2035, %r2036, 2;
	shf.l.wrap.b32 	%r2038, %r2036, %r2035, 2;
	mov.b64 	%rd2766, {%r2038, %r2037};
	mov.b64 	{%r2039, %r2040}, %rd2735;
	shf.l.wrap.b32 	%r2041, %r2040, %r2039, 29;
	shf.l.wrap.b32 	%r2042, %r2039, %r2040, 29;
	mov.b64 	%rd2767, {%r2042, %r2041};
	mov.b64 	{%r2043, %r2044}, %rd2740;
	shf.l.wrap.b32 	%r2045, %r2044, %r2043, 24;
	shf.l.wrap.b32 	%r2046, %r2043, %r2044, 24;
	mov.b64 	%rd2768, {%r2046, %r2045};
	mov.b64 	{%r2047, %r2048}, %rd2745;
	shf.l.wrap.b32 	%r2049, %r2047, %r2048, 14;
	shf.l.wrap.b32 	%r2050, %r2048, %r2047, 14;
	mov.b64 	%rd2769, {%r2050, %r2049};
	not.b64 	%rd2770, %rd2751;
	and.b64  	%rd2771, %rd2757, %rd2770;
	not.b64 	%rd2772, %rd2757;
	and.b64  	%rd2773, %rd2763, %rd2772;
	xor.b64  	%rd2774, %rd2773, %rd2751;
	not.b64 	%rd2775, %rd2763;
	and.b64  	%rd2776, %rd2769, %rd2775;
	xor.b64  	%rd2777, %rd2776, %rd2757;
	not.b64 	%rd2778, %rd2769;
	and.b64  	%rd2779, %rd2721, %rd2778;
	xor.b64  	%rd2780, %rd2779, %rd2763;
	not.b64 	%rd2781, %rd2721;
	and.b64  	%rd2782, %rd2751, %rd2781;
	xor.b64  	%rd2783, %rd2782, %rd2769;
	not.b64 	%rd2784, %rd2754;
	and.b64  	%rd2785, %rd2755, %rd2784;
	xor.b64  	%rd2786, %rd2785, %rd2748;
	not.b64 	%rd2787, %rd2755;
	and.b64  	%rd2788, %rd2761, %rd2787;
	xor.b64  	%rd2789, %rd2788, %rd2754;
	not.b64 	%rd2790, %rd2761;
	and.b64  	%rd2791, %rd2767, %rd2790;
	xor.b64  	%rd2792, %rd2791, %rd2755;
	not.b64 	%rd2793, %rd2767;
	and.b64  	%rd2794, %rd2748, %rd2793;
	xor.b64  	%rd2795, %rd2794, %rd2761;
	not.b64 	%rd2796, %rd2748;
	and.b64  	%rd2797, %rd2754, %rd2796;
	xor.b64  	%rd2798, %rd2797, %rd2767;
	not.b64 	%rd2799, %rd2752;
	and.b64  	%rd2800, %rd2758, %rd2799;
	xor.b64  	%rd2801, %rd2800, %rd2746;
	not.b64 	%rd2802, %rd2758;
	and.b64  	%rd2803, %rd2764, %rd2802;
	xor.b64  	%rd2804, %rd2803, %rd2752;
	not.b64 	%rd2805, %rd2764;
	and.b64  	%rd2806, %rd2765, %rd2805;
	xor.b64  	%rd2807, %rd2806, %rd2758;
	not.b64 	%rd2808, %rd2765;
	and.b64  	%rd2809, %rd2746, %rd2808;
	xor.b64  	%rd2810, %rd2809, %rd2764;
	not.b64 	%rd2811, %rd2746;
	and.b64  	%rd2812, %rd2752, %rd2811;
	xor.b64  	%rd2813, %rd2812, %rd2765;
	not.b64 	%rd2814, %rd2750;
	and.b64  	%rd2815, %rd2756, %rd2814;
	xor.b64  	%rd2816, %rd2815, %rd2749;
	not.b64 	%rd2817, %rd2756;
	and.b64  	%rd2818, %rd2762, %rd2817;
	xor.b64  	%rd2819, %rd2818, %rd2750;
	not.b64 	%rd2820, %rd2762;
	and.b64  	%rd2821, %rd2768, %rd2820;
	xor.b64  	%rd2822, %rd2821, %rd2756;
	not.b64 	%rd2823, %rd2768;
	and.b64  	%rd2824, %rd2749, %rd2823;
	xor.b64  	%rd2825, %rd2824, %rd2762;
	not.b64 	%rd2826, %rd2749;
	and.b64  	%rd2827, %rd2750, %rd2826;
	xor.b64  	%rd2828, %rd2827, %rd2768;
	not.b64 	%rd2829, %rd2753;
	and.b64  	%rd2830, %rd2759, %rd2829;
	xor.b64  	%rd2831, %rd2830, %rd2747;
	not.b64 	%rd2832, %rd2759;
	and.b64  	%rd2833, %rd2760, %rd2832;
	xor.b64  	%rd2834, %rd2833, %rd2753;
	not.b64 	%rd2835, %rd2760;
	and.b64  	%rd2836, %rd2766, %rd2835;
	xor.b64  	%rd2837, %rd2836, %rd2759;
	not.b64 	%rd2838, %rd2766;
	and.b64  	%rd2839, %rd2747, %rd2838;
	xor.b64  	%rd2840, %rd2839, %rd2760;
	not.b64 	%rd2841, %rd2747;
	and.b64  	%rd2842, %rd2753, %rd2841;
	xor.b64  	%rd2843, %rd2842, %rd2766;
	ld.const.u64 	%rd2844, [keccak_round_constants+136];
	xor.b64  	%rd2845, %rd2771, %rd2844;
	xor.b64  	%rd2846, %rd2845, %rd2721;
	xor.b64  	%rd2847, %rd2786, %rd2846;
	xor.b64  	%rd2848, %rd2847, %rd2801;
	xor.b64  	%rd2849, %rd2848, %rd2816;
	xor.b64  	%rd2850, %rd2849, %rd2831;
	xor.b64  	%rd2851, %rd2789, %rd2774;
	xor.b64  	%rd2852, %rd2851, %rd2804;
	xor.b64  	%rd2853, %rd2852, %rd2819;
	xor.b64  	%rd2854, %rd2853, %rd2834;
	xor.b64  	%rd2855, %rd2792, %rd2777;
	xor.b64  	%rd2856, %rd2855, %rd2807;
	xor.b64  	%rd2857, %rd2856, %rd2822;
	xor.b64  	%rd2858, %rd2857, %rd2837;
	xor.b64  	%rd2859, %rd2795, %rd2780;
	xor.b64  	%rd2860, %rd2859, %rd2810;
	xor.b64  	%rd2861, %rd2860, %rd2825;
	xor.b64  	%rd2862, %rd2861, %rd2840;
	xor.b64  	%rd2863, %rd2798, %rd2783;
	xor.b64  	%rd2864, %rd2863, %rd2813;
	xor.b64  	%rd2865, %rd2864, %rd2828;
	xor.b64  	%rd2866, %rd2865, %rd2843;
	mov.b64 	{%r2051, %r2052}, %rd2854;
	shf.l.wrap.b32 	%r2053, %r2051, %r2052, 1;
	shf.l.wrap.b32 	%r2054, %r2052, %r2051, 1;
	mov.b64 	%rd2867, {%r2054, %r2053};
	xor.b64  	%rd2868, %rd2867, %rd2866;
	mov.b64 	{%r2055, %r2056}, %rd2858;
	shf.l.wrap.b32 	%r2057, %r2055, %r2056, 1;
	shf.l.wrap.b32 	%r2058, %r2056, %r2055, 1;
	mov.b64 	%rd2869, {%r2058, %r2057};
	xor.b64  	%rd2870, %rd2869, %rd2850;
	mov.b64 	{%r2059, %r2060}, %rd2862;
	shf.l.wrap.b32 	%r2061, %r2059, %r2060, 1;
	shf.l.wrap.b32 	%r2062, %r2060, %r2059, 1;
	mov.b64 	%rd2871, {%r2062, %r2061};
	xor.b64  	%rd2872, %rd2871, %rd2854;
	mov.b64 	{%r2063, %r2064}, %rd2866;
	shf.l.wrap.b32 	%r2065, %r2063, %r2064, 1;
	shf.l.wrap.b32 	%r2066, %r2064, %r2063, 1;
	mov.b64 	%rd2873, {%r2066, %r2065};
	xor.b64  	%rd2874, %rd2873, %rd2858;
	mov.b64 	{%r2067, %r2068}, %rd2850;
	shf.l.wrap.b32 	%r2069, %r2067, %r2068, 1;
	shf.l.wrap.b32 	%r2070, %r2068, %r2067, 1;
	mov.b64 	%rd2875, {%r2070, %r2069};
	xor.b64  	%rd2876, %rd2875, %rd2862;
	xor.b64  	%rd2877, %rd2846, %rd2868;
	xor.b64  	%rd2878, %rd2786, %rd2868;
	xor.b64  	%rd2879, %rd2801, %rd2868;
	xor.b64  	%rd2880, %rd2816, %rd2868;
	xor.b64  	%rd2881, %rd2831, %rd2868;
	xor.b64  	%rd2882, %rd2774, %rd2870;
	xor.b64  	%rd2883, %rd2789, %rd2870;
	xor.b64  	%rd2884, %rd2804, %rd2870;
	xor.b64  	%rd2885, %rd2819, %rd2870;
	xor.b64  	%rd2886, %rd2834, %rd2870;
	xor.b64  	%rd2887, %rd2777, %rd2872;
	xor.b64  	%rd2888, %rd2792, %rd2872;
	xor.b64  	%rd2889, %rd2807, %rd2872;
	xor.b64  	%rd2890, %rd2822, %rd2872;
	xor.b64  	%rd2891, %rd2837, %rd2872;
	xor.b64  	%rd2892, %rd2780, %rd2874;
	xor.b64  	%rd2893, %rd2795, %rd2874;
	xor.b64  	%rd2894, %rd2810, %rd2874;
	xor.b64  	%rd2895, %rd2825, %rd2874;
	xor.b64  	%rd2896, %rd2840, %rd2874;
	xor.b64  	%rd2897, %rd2783, %rd2876;
	xor.b64  	%rd2898, %rd2798, %rd2876;
	xor.b64  	%rd2899, %rd2813, %rd2876;
	xor.b64  	%rd2900, %rd2828, %rd2876;
	xor.b64  	%rd2901, %rd2843, %rd2876;
	mov.b64 	{%r2071, %r2072}, %rd2882;
	shf.l.wrap.b32 	%r2073, %r2071, %r2072, 1;
	shf.l.wrap.b32 	%r2074, %r2072, %r2071, 1;
	mov.b64 	%rd2902, {%r2074, %r2073};
	mov.b64 	{%r2075, %r2076}, %rd2887;
	shf.l.wrap.b32 	%r2077, %r2076, %r2075, 30;
	shf.l.wrap.b32 	%r2078, %r2075, %r2076, 30;
	mov.b64 	%rd2903, {%r2078, %r2077};
	mov.b64 	{%r2079, %r2080}, %rd2892;
	shf.l.wrap.b32 	%r2081, %r2079, %r2080, 28;
	shf.l.wrap.b32 	%r2082, %r2080, %r2079, 28;
	mov.b64 	%rd2904, {%r2082, %r2081};
	mov.b64 	{%r2083, %r2084}, %rd2897;
	shf.l.wrap.b32 	%r2085, %r2083, %r2084, 27;
	shf.l.wrap.b32 	%r2086, %r2084, %r2083, 27;
	mov.b64 	%rd2905, {%r2086, %r2085};
	mov.b64 	{%r2087, %r2088}, %rd2878;
	shf.l.wrap.b32 	%r2089, %r2088, %r2087, 4;
	shf.l.wrap.b32 	%r2090, %r2087, %r2088, 4;
	mov.b64 	%rd2906, {%r2090, %r2089};
	mov.b64 	{%r2091, %r2092}, %rd2883;
	shf.l.wrap.b32 	%r2093, %r2092, %r2091, 12;
	shf.l.wrap.b32 	%r2094, %r2091, %r2092, 12;
	mov.b64 	%rd2907, {%r2094, %r2093};
	mov.b64 	{%r2095, %r2096}, %rd2888;
	shf.l.wrap.b32 	%r2097, %r2095, %r2096, 6;
	shf.l.wrap.b32 	%r2098, %r2096, %r2095, 6;
	mov.b64 	%rd2908, {%r2098, %r2097};
	mov.b64 	{%r2099, %r2100}, %rd2893;
	shf.l.wrap.b32 	%r2101, %r2100, %r2099, 23;
	shf.l.wrap.b32 	%r2102, %r2099, %r2100, 23;
	mov.b64 	%rd2909, {%r2102, %r2101};
	mov.b64 	{%r2103, %r2104}, %rd2898;
	shf.l.wrap.b32 	%r2105, %r2103, %r2104, 20;
	shf.l.wrap.b32 	%r2106, %r2104, %r2103, 20;
	mov.b64 	%rd2910, {%r2106, %r2105};
	mov.b64 	{%r2107, %r2108}, %rd2879;
	shf.l.wrap.b32 	%r2109, %r2107, %r2108, 3;
	shf.l.wrap.b32 	%r2110, %r2108, %r2107, 3;
	mov.b64 	%rd2911, {%r2110, %r2109};
	mov.b64 	{%r2111, %r2112}, %rd2884;
	shf.l.wrap.b32 	%r2113, %r2111, %r2112, 10;
	shf.l.wrap.b32 	%r2114, %r2112, %r2111, 10;
	mov.b64 	%rd2912, {%r2114, %r2113};
	mov.b64 	{%r2115, %r2116}, %rd2889;
	shf.l.wrap.b32 	%r2117, %r2116, %r2115, 11;
	shf.l.wrap.b32 	%r2118, %r2115, %r2116, 11;
	mov.b64 	%rd2913, {%r2118, %r2117};
	mov.b64 	{%r2119, %r2120}, %rd2894;
	shf.l.wrap.b32 	%r2121, %r2119, %r2120, 25;
	shf.l.wrap.b32 	%r2122, %r2120, %r2119, 25;
	mov.b64 	%rd2914, {%r2122, %r2121};
	mov.b64 	{%r2123, %r2124}, %rd2899;
	shf.l.wrap.b32 	%r2125, %r2124, %r2123, 7;
	shf.l.wrap.b32 	%r2126, %r2123, %r2124, 7;
	mov.b64 	%rd2915, {%r2126, %r2125};
	mov.b64 	{%r2127, %r2128}, %rd2880;
	shf.l.wrap.b32 	%r2129, %r2128, %r2127, 9;
	shf.l.wrap.b32 	%r2130, %r2127, %r2128, 9;
	mov.b64 	%rd2916, {%r2130, %r2129};
	mov.b64 	{%r2131, %r2132}, %rd2885;
	shf.l.wrap.b32 	%r2133, %r2132, %r2131, 13;
	shf.l.wrap.b32 	%r2134, %r2131, %r2132, 13;
	mov.b64 	%rd2917, {%r2134, %r2133};
	mov.b64 	{%r2135, %r2136}, %rd2890;
	shf.l.wrap.b32 	%r2137, %r2135, %r2136, 15;
	shf.l.wrap.b32 	%r2138, %r2136, %r2135, 15;
	mov.b64 	%rd2918, {%r2138, %r2137};
	mov.b64 	{%r2139, %r2140}, %rd2895;
	shf.l.wrap.b32 	%r2141, %r2139, %r2140, 21;
	shf.l.wrap.b32 	%r2142, %r2140, %r2139, 21;
	mov.b64 	%rd2919, {%r2142, %r2141};
	mov.b64 	{%r2143, %r2144}, %rd2900;
	shf.l.wrap.b32 	%r2145, %r2143, %r2144, 8;
	shf.l.wrap.b32 	%r2146, %r2144, %r2143, 8;
	mov.b64 	%rd2920, {%r2146, %r2145};
	mov.b64 	{%r2147, %r2148}, %rd2881;
	shf.l.wrap.b32 	%r2149, %r2147, %r2148, 18;
	shf.l.wrap.b32 	%r2150, %r2148, %r2147, 18;
	mov.b64 	%rd2921, {%r2150, %r2149};
	mov.b64 	{%r2151, %r2152}, %rd2886;
	shf.l.wrap.b32 	%r2153, %r2151, %r2152, 2;
	shf.l.wrap.b32 	%r2154, %r2152, %r2151, 2;
	mov.b64 	%rd2922, {%r2154, %r2153};
	mov.b64 	{%r2155, %r2156}, %rd2891;
	shf.l.wrap.b32 	%r2157, %r2156, %r2155, 29;
	shf.l.wrap.b32 	%r2158, %r2155, %r2156, 29;
	mov.b64 	%rd2923, {%r2158, %r2157};
	mov.b64 	{%r2159, %r2160}, %rd2896;
	shf.l.wrap.b32 	%r2161, %r2160, %r2159, 24;
	shf.l.wrap.b32 	%r2162, %r2159, %r2160, 24;
	mov.b64 	%rd2924, {%r2162, %r2161};
	mov.b64 	{%r2163, %r2164}, %rd2901;
	shf.l.wrap.b32 	%r2165, %r2163, %r2164, 14;
	shf.l.wrap.b32 	%r2166, %r2164, %r2163, 14;
	mov.b64 	%rd2925, {%r2166, %r2165};
	not.b64 	%rd2926, %rd2907;
	and.b64  	%rd2927, %rd2913, %rd2926;
	not.b64 	%rd2928, %rd2913;
	and.b64  	%rd2929, %rd2919, %rd2928;
	xor.b64  	%rd2930, %rd2929, %rd2907;
	not.b64 	%rd2931, %rd2919;
	and.b64  	%rd2932, %rd2925, %rd2931;
	xor.b64  	%rd2933, %rd2932, %rd2913;
	not.b64 	%rd2934, %rd2925;
	and.b64  	%rd2935, %rd2877, %rd2934;
	xor.b64  	%rd2936, %rd2935, %rd2919;
	not.b64 	%rd2937, %rd2877;
	and.b64  	%rd2938, %rd2907, %rd2937;
	xor.b64  	%rd2939, %rd2938, %rd2925;
	not.b64 	%rd2940, %rd2910;
	and.b64  	%rd2941, %rd2911, %rd2940;
	xor.b64  	%rd2942, %rd2941, %rd2904;
	not.b64 	%rd2943, %rd2911;
	and.b64  	%rd2944, %rd2917, %rd2943;
	xor.b64  	%rd2945, %rd2944, %rd2910;
	not.b64 	%rd2946, %rd2917;
	and.b64  	%rd2947, %rd2923, %rd2946;
	xor.b64  	%rd2948, %rd2947, %rd2911;
	not.b64 	%rd2949, %rd2923;
	and.b64  	%rd2950, %rd2904, %rd2949;
	xor.b64  	%rd2951, %rd2950, %rd2917;
	not.b64 	%rd2952, %rd2904;
	and.b64  	%rd2953, %rd2910, %rd2952;
	xor.b64  	%rd2954, %rd2953, %rd2923;
	not.b64 	%rd2955, %rd2908;
	and.b64  	%rd2956, %rd2914, %rd2955;
	xor.b64  	%rd2957, %rd2956, %rd2902;
	not.b64 	%rd2958, %rd2914;
	and.b64  	%rd2959, %rd2920, %rd2958;
	xor.b64  	%rd2960, %rd2959, %rd2908;
	not.b64 	%rd2961, %rd2920;
	and.b64  	%rd2962, %rd2921, %rd2961;
	xor.b64  	%rd2963, %rd2962, %rd2914;
	not.b64 	%rd2964, %rd2921;
	and.b64  	%rd2965, %rd2902, %rd2964;
	xor.b64  	%rd2966, %rd2965, %rd2920;
	not.b64 	%rd2967, %rd2902;
	and.b64  	%rd2968, %rd2908, %rd2967;
	xor.b64  	%rd2969, %rd2968, %rd2921;
	not.b64 	%rd2970, %rd2906;
	and.b64  	%rd2971, %rd2912, %rd2970;
	xor.b64  	%rd2972, %rd2971, %rd2905;
	not.b64 	%rd2973, %rd2912;
	and.b64  	%rd2974, %rd2918, %rd2973;
	xor.b64  	%rd2975, %rd2974, %rd2906;
	not.b64 	%rd2976, %rd2918;
	and.b64  	%rd2977, %rd2924, %rd2976;
	xor.b64  	%rd2978, %rd2977, %rd2912;
	not.b64 	%rd2979, %rd2924;
	and.b64  	%rd2980, %rd2905, %rd2979;
	xor.b64  	%rd2981, %rd2980, %rd2918;
	not.b64 	%rd2982, %rd2905;
	and.b64  	%rd2983, %rd2906, %rd2982;
	xor.b64  	%rd2984, %rd2983, %rd2924;
	not.b64 	%rd2985, %rd2909;
	and.b64  	%rd2986, %rd2915, %rd2985;
	xor.b64  	%rd2987, %rd2986, %rd2903;
	not.b64 	%rd2988, %rd2915;
	and.b64  	%rd2989, %rd2916, %rd2988;
	xor.b64  	%rd2990, %rd2989, %rd2909;
	not.b64 	%rd2991, %rd2916;
	and.b64  	%rd2992, %rd2922, %rd2991;
	xor.b64  	%rd2993, %rd2992, %rd2915;
	not.b64 	%rd2994, %rd2922;
	and.b64  	%rd2995, %rd2903, %rd2994;
	xor.b64  	%rd2996, %rd2995, %rd2916;
	not.b64 	%rd2997, %rd2903;
	and.b64  	%rd2998, %rd2909, %rd2997;
	xor.b64  	%rd2999, %rd2998, %rd2922;
	ld.const.u64 	%rd3000, [keccak_round_constants+144];
	xor.b64  	%rd3001, %rd2927, %rd3000;
	xor.b64  	%rd3002, %rd3001, %rd2877;
	xor.b64  	%rd3003, %rd2942, %rd3002;
	xor.b64  	%rd3004, %rd3003, %rd2957;
	xor.b64  	%rd3005, %rd3004, %rd2972;
	xor.b64  	%rd3006, %rd3005, %rd2987;
	xor.b64  	%rd3007, %rd2945, %rd2930;
	xor.b64  	%rd3008, %rd3007, %rd2960;
	xor.b64  	%rd3009, %rd3008, %rd2975;
	xor.b64  	%rd3010, %rd3009, %rd2990;
	xor.b64  	%rd3011, %rd2948, %rd2933;
	xor.b64  	%rd3012, %rd3011, %rd2963;
	xor.b64  	%rd3013, %rd3012, %rd2978;
	xor.b64  	%rd3014, %rd3013, %rd2993;
	xor.b64  	%rd3015, %rd2951, %rd2936;
	xor.b64  	%rd3016, %rd3015, %rd2966;
	xor.b64  	%rd3017, %rd3016, %rd2981;
	xor.b64  	%rd3018, %rd3017, %rd2996;
	xor.b64  	%rd3019, %rd2954, %rd2939;
	xor.b64  	%rd3020, %rd3019, %rd2969;
	xor.b64  	%rd3021, %rd3020, %rd2984;
	xor.b64  	%rd3022, %rd3021, %rd2999;
	mov.b64 	{%r2167, %r2168}, %rd3010;
	shf.l.wrap.b32 	%r2169, %r2167, %r2168, 1;
	shf.l.wrap.b32 	%r2170, %r2168, %r2167, 1;
	mov.b64 	%rd3023, {%r2170, %r2169};
	xor.b64  	%rd3024, %rd3023, %rd3022;
	mov.b64 	{%r2171, %r2172}, %rd3014;
	shf.l.wrap.b32 	%r2173, %r2171, %r2172, 1;
	shf.l.wrap.b32 	%r2174, %r2172, %r2171, 1;
	mov.b64 	%rd3025, {%r2174, %r2173};
	xor.b64  	%rd3026, %rd3025, %rd3006;
	mov.b64 	{%r2175, %r2176}, %rd3018;
	shf.l.wrap.b32 	%r2177, %r2175, %r2176, 1;
	shf.l.wrap.b32 	%r2178, %r2176, %r2175, 1;
	mov.b64 	%rd3027, {%r2178, %r2177};
	xor.b64  	%rd3028, %rd3027, %rd3010;
	mov.b64 	{%r2179, %r2180}, %rd3022;
	shf.l.wrap.b32 	%r2181, %r2179, %r2180, 1;
	shf.l.wrap.b32 	%r2182, %r2180, %r2179, 1;
	mov.b64 	%rd3029, {%r2182, %r2181};
	xor.b64  	%rd3030, %rd3029, %rd3014;
	mov.b64 	{%r2183, %r2184}, %rd3006;
	shf.l.wrap.b32 	%r2185, %r2183, %r2184, 1;
	shf.l.wrap.b32 	%r2186, %r2184, %r2183, 1;
	mov.b64 	%rd3031, {%r2186, %r2185};
	xor.b64  	%rd3032, %rd3031, %rd3018;
	xor.b64  	%rd3033, %rd3002, %rd3024;
	xor.b64  	%rd3034, %rd2942, %rd3024;
	xor.b64  	%rd3035, %rd2957, %rd3024;
	xor.b64  	%rd3036, %rd2972, %rd3024;
	xor.b64  	%rd3037, %rd2987, %rd3024;
	xor.b64  	%rd3038, %rd2930, %rd3026;
	xor.b64  	%rd3039, %rd2945, %rd3026;
	xor.b64  	%rd3040, %rd2960, %rd3026;
	xor.b64  	%rd3041, %rd2975, %rd3026;
	xor.b64  	%rd3042, %rd2990, %rd3026;
	xor.b64  	%rd3043, %rd2933, %rd3028;
	xor.b64  	%rd3044, %rd2948, %rd3028;
	xor.b64  	%rd3045, %rd2963, %rd3028;
	xor.b64  	%rd3046, %rd2978, %rd3028;
	xor.b64  	%rd3047, %rd2993, %rd3028;
	xor.b64  	%rd3048, %rd2936, %rd3030;
	xor.b64  	%rd3049, %rd2951, %rd3030;
	xor.b64  	%rd3050, %rd2966, %rd3030;
	xor.b64  	%rd3051, %rd2981, %rd3030;
	xor.b64  	%rd3052, %rd2996, %rd3030;
	xor.b64  	%rd3053, %rd2939, %rd3032;
	xor.b64  	%rd3054, %rd2954, %rd3032;
	xor.b64  	%rd3055, %rd2969, %rd3032;
	xor.b64  	%rd3056, %rd2984, %rd3032;
	xor.b64  	%rd3057, %rd2999, %rd3032;
	mov.b64 	{%r2187, %r2188}, %rd3038;
	shf.l.wrap.b32 	%r2189, %r2187, %r2188, 1;
	shf.l.wrap.b32 	%r2190, %r2188, %r2187, 1;
	mov.b64 	%rd3058, {%r2190, %r2189};
	mov.b64 	{%r2191, %r2192}, %rd3043;
	shf.l.wrap.b32 	%r2193, %r2192, %r2191, 30;
	shf.l.wrap.b32 	%r2194, %r2191, %r2192, 30;
	mov.b64 	%rd3059, {%r2194, %r2193};
	mov.b64 	{%r2195, %r2196}, %rd3048;
	shf.l.wrap.b32 	%r2197, %r2195, %r2196, 28;
	shf.l.wrap.b32 	%r2198, %r2196, %r2195, 28;
	mov.b64 	%rd3060, {%r2198, %r2197};
	mov.b64 	{%r2199, %r2200}, %rd3053;
	shf.l.wrap.b32 	%r2201, %r2199, %r2200, 27;
	shf.l.wrap.b32 	%r2202, %r2200, %r2199, 27;
	mov.b64 	%rd3061, {%r2202, %r2201};
	mov.b64 	{%r2203, %r2204}, %rd3034;
	shf.l.wrap.b32 	%r2205, %r2204, %r2203, 4;
	shf.l.wrap.b32 	%r2206, %r2203, %r2204, 4;
	mov.b64 	%rd3062, {%r2206, %r2205};
	mov.b64 	{%r2207, %r2208}, %rd3039;
	shf.l.wrap.b32 	%r2209, %r2208, %r2207, 12;
	shf.l.wrap.b32 	%r2210, %r2207, %r2208, 12;
	mov.b64 	%rd3063, {%r2210, %r2209};
	mov.b64 	{%r2211, %r2212}, %rd3044;
	shf.l.wrap.b32 	%r2213, %r2211, %r2212, 6;
	shf.l.wrap.b32 	%r2214, %r2212, %r2211, 6;
	mov.b64 	%rd3064, {%r2214, %r2213};
	mov.b64 	{%r2215, %r2216}, %rd3049;
	shf.l.wrap.b32 	%r2217, %r2216, %r2215, 23;
	shf.l.wrap.b32 	%r2218, %r2215, %r2216, 23;
	mov.b64 	%rd3065, {%r2218, %r2217};
	mov.b64 	{%r2219, %r2220}, %rd3054;
	shf.l.wrap.b32 	%r2221, %r2219, %r2220, 20;
	shf.l.wrap.b32 	%r2222, %r2220, %r2219, 20;
	mov.b64 	%rd3066, {%r2222, %r2221};
	mov.b64 	{%r2223, %r2224}, %rd3035;
	shf.l.wrap.b32 	%r2225, %r2223, %r2224, 3;
	shf.l.wrap.b32 	%r2226, %r2224, %r2223, 3;
	mov.b64 	%rd3067, {%r2226, %r2225};
	mov.b64 	{%r2227, %r2228}, %rd3040;
	shf.l.wrap.b32 	%r2229, %r2227, %r2228, 10;
	shf.l.wrap.b32 	%r2230, %r2228, %r2227, 10;
	mov.b64 	%rd3068, {%r2230, %r2229};
	mov.b64 	{%r2231, %r2232}, %rd3045;
	shf.l.wrap.b32 	%r2233, %r2232, %r2231, 11;
	shf.l.wrap.b32 	%r2234, %r2231, %r2232, 11;
	mov.b64 	%rd3069, {%r2234, %r2233};
	mov.b64 	{%r2235, %r2236}, %rd3050;
	shf.l.wrap.b32 	%r2237, %r2235, %r2236, 25;
	shf.l.wrap.b32 	%r2238, %r2236, %r2235, 25;
	mov.b64 	%rd3070, {%r2238, %r2237};
	mov.b64 	{%r2239, %r2240}, %rd3055;
	shf.l.wrap.b32 	%r2241, %r2240, %r2239, 7;
	shf.l.wrap.b32 	%r2242, %r2239, %r2240, 7;
	mov.b64 	%rd3071, {%r2242, %r2241};
	mov.b64 	{%r2243, %r2244}, %rd3036;
	shf.l.wrap.b32 	%r2245, %r2244, %r2243, 9;
	shf.l.wrap.b32 	%r2246, %r2243, %r2244, 9;
	mov.b64 	%rd3072, {%r2246, %r2245};
	mov.b64 	{%r2247, %r2248}, %rd3041;
	shf.l.wrap.b32 	%r2249, %r2248, %r2247, 13;
	shf.l.wrap.b32 	%r2250, %r2247, %r2248, 13;
	mov.b64 	%rd3073, {%r2250, %r2249};
	mov.b64 	{%r2251, %r2252}, %rd3046;
	shf.l.wrap.b32 	%r2253, %r2251, %r2252, 15;
	shf.l.wrap.b32 	%r2254, %r2252, %r2251, 15;
	mov.b64 	%rd3074, {%r2254, %r2253};
	mov.b64 	{%r2255, %r2256}, %rd3051;
	shf.l.wrap.b32 	%r2257, %r2255, %r2256, 21;
	shf.l.wrap.b32 	%r2258, %r2256, %r2255, 21;
	mov.b64 	%rd3075, {%r2258, %r2257};
	mov.b64 	{%r2259, %r2260}, %rd3056;
	shf.l.wrap.b32 	%r2261, %r2259, %r2260, 8;
	shf.l.wrap.b32 	%r2262, %r2260, %r2259, 8;
	mov.b64 	%rd3076, {%r2262, %r2261};
	mov.b64 	{%r2263, %r2264}, %rd3037;
	shf.l.wrap.b32 	%r2265, %r2263, %r2264, 18;
	shf.l.wrap.b32 	%r2266, %r2264, %r2263, 18;
	mov.b64 	%rd3077, {%r2266, %r2265};
	mov.b64 	{%r2267, %r2268}, %rd3042;
	shf.l.wrap.b32 	%r2269, %r2267, %r2268, 2;
	shf.l.wrap.b32 	%r2270, %r2268, %r2267, 2;
	mov.b64 	%rd3078, {%r2270, %r2269};
	mov.b64 	{%r2271, %r2272}, %rd3047;
	shf.l.wrap.b32 	%r2273, %r2272, %r2271, 29;
	shf.l.wrap.b32 	%r2274, %r2271, %r2272, 29;
	mov.b64 	%rd3079, {%r2274, %r2273};
	mov.b64 	{%r2275, %r2276}, %rd3052;
	shf.l.wrap.b32 	%r2277, %r2276, %r2275, 24;
	shf.l.wrap.b32 	%r2278, %r2275, %r2276, 24;
	mov.b64 	%rd3080, {%r2278, %r2277};
	mov.b64 	{%r2279, %r2280}, %rd3057;
	shf.l.wrap.b32 	%r2281, %r2279, %r2280, 14;
	shf.l.wrap.b32 	%r2282, %r2280, %r2279, 14;
	mov.b64 	%rd3081, {%r2282, %r2281};
	not.b64 	%rd3082, %rd3063;
	and.b64  	%rd3083, %rd3069, %rd3082;
	not.b64 	%rd3084, %rd3069;
	and.b64  	%rd3085, %rd3075, %rd3084;
	xor.b64  	%rd3086, %rd3085, %rd3063;
	not.b64 	%rd3087, %rd3075;
	and.b64  	%rd3088, %rd3081, %rd3087;
	xor.b64  	%rd3089, %rd3088, %rd3069;
	not.b64 	%rd3090, %rd3081;
	and.b64  	%rd3091, %rd3033, %rd3090;
	xor.b64  	%rd3092, %rd3091, %rd3075;
	not.b64 	%rd3093, %rd3033;
	and.b64  	%rd3094, %rd3063, %rd3093;
	xor.b64  	%rd3095, %rd3094, %rd3081;
	not.b64 	%rd3096, %rd3066;
	and.b64  	%rd3097, %rd3067, %rd3096;
	xor.b64  	%rd3098, %rd3097, %rd3060;
	not.b64 	%rd3099, %rd3067;
	and.b64  	%rd3100, %rd3073, %rd3099;
	xor.b64  	%rd3101, %rd3100, %rd3066;
	not.b64 	%rd3102, %rd3073;
	and.b64  	%rd3103, %rd3079, %rd3102;
	xor.b64  	%rd3104, %rd3103, %rd3067;
	not.b64 	%rd3105, %rd3079;
	and.b64  	%rd3106, %rd3060, %rd3105;
	xor.b64  	%rd3107, %rd3106, %rd3073;
	not.b64 	%rd3108, %rd3060;
	and.b64  	%rd3109, %rd3066, %rd3108;
	xor.b64  	%rd3110, %rd3109, %rd3079;
	not.b64 	%rd3111, %rd3064;
	and.b64  	%rd3112, %rd3070, %rd3111;
	xor.b64  	%rd3113, %rd3112, %rd3058;
	not.b64 	%rd3114, %rd3070;
	and.b64  	%rd3115, %rd3076, %rd3114;
	xor.b64  	%rd3116, %rd3115, %rd3064;
	not.b64 	%rd3117, %rd3076;
	and.b64  	%rd3118, %rd3077, %rd3117;
	xor.b64  	%rd3119, %rd3118, %rd3070;
	not.b64 	%rd3120, %rd3077;
	and.b64  	%rd3121, %rd3058, %rd3120;
	xor.b64  	%rd3122, %rd3121, %rd3076;
	not.b64 	%rd3123, %rd3058;
	and.b64  	%rd3124, %rd3064, %rd3123;
	xor.b64  	%rd3125, %rd3124, %rd3077;
	not.b64 	%rd3126, %rd3062;
	and.b64  	%rd3127, %rd3068, %rd3126;
	xor.b64  	%rd3128, %rd3127, %rd3061;
	not.b64 	%rd3129, %rd3068;
	and.b64  	%rd3130, %rd3074, %rd3129;
	xor.b64  	%rd3131, %rd3130, %rd3062;
	not.b64 	%rd3132, %rd3074;
	and.b64  	%rd3133, %rd3080, %rd3132;
	xor.b64  	%rd3134, %rd3133, %rd3068;
	not.b64 	%rd3135, %rd3080;
	and.b64  	%rd3136, %rd3061, %rd3135;
	xor.b64  	%rd3137, %rd3136, %rd3074;
	not.b64 	%rd3138, %rd3061;
	and.b64  	%rd3139, %rd3062, %rd3138;
	xor.b64  	%rd3140, %rd3139, %rd3080;
	not.b64 	%rd3141, %rd3065;
	and.b64  	%rd3142, %rd3071, %rd3141;
	xor.b64  	%rd3143, %rd3142, %rd3059;
	not.b64 	%rd3144, %rd3071;
	and.b64  	%rd3145, %rd3072, %rd3144;
	xor.b64  	%rd3146, %rd3145, %rd3065;
	not.b64 	%rd3147, %rd3072;
	and.b64  	%rd3148, %rd3078, %rd3147;
	xor.b64  	%rd3149, %rd3148, %rd3071;
	not.b64 	%rd3150, %rd3078;
	and.b64  	%rd3151, %rd3059, %rd3150;
	xor.b64  	%rd3152, %rd3151, %rd3072;
	not.b64 	%rd3153, %rd3059;
	and.b64  	%rd3154, %rd3065, %rd3153;
	xor.b64  	%rd3155, %rd3154, %rd3078;
	ld.const.u64 	%rd3156, [keccak_round_constants+152];
	xor.b64  	%rd3157, %rd3083, %rd3156;
	xor.b64  	%rd3158, %rd3157, %rd3033;
	xor.b64  	%rd3159, %rd3098, %rd3158;
	xor.b64  	%rd3160, %rd3159, %rd3113;
	xor.b64  	%rd3161, %rd3160, %rd3128;
	xor.b64  	%rd3162, %rd3161, %rd3143;
	xor.b64  	%rd3163, %rd3101, %rd3086;
	xor.b64  	%rd3164, %rd3163, %rd3116;
	xor.b64  	%rd3165, %rd3164, %rd3131;
	xor.b64  	%rd3166, %rd3165, %rd3146;
	xor.b64  	%rd3167, %rd3104, %rd3089;
	xor.b64  	%rd3168, %rd3167, %rd3119;
	xor.b64  	%rd3169, %rd3168, %rd3134;
	xor.b64  	%rd3170, %rd3169, %rd3149;
	xor.b64  	%rd3171, %rd3107, %rd3092;
	xor.b64  	%rd3172, %rd3171, %rd3122;
	xor.b64  	%rd3173, %rd3172, %rd3137;
	xor.b64  	%rd3174, %rd3173, %rd3152;
	xor.b64  	%rd3175, %rd3110, %rd3095;
	xor.b64  	%rd3176, %rd3175, %rd3125;
	xor.b64  	%rd3177, %rd3176, %rd3140;
	xor.b64  	%rd3178, %rd3177, %rd3155;
	mov.b64 	{%r2283, %r2284}, %rd3166;
	shf.l.wrap.b32 	%r2285, %r2283, %r2284, 1;
	shf.l.wrap.b32 	%r2286, %r2284, %r2283, 1;
	mov.b64 	%rd3179, {%r2286, %r2285};
	xor.b64  	%rd3180, %rd3179, %rd3178;
	mov.b64 	{%r2287, %r2288}, %rd3170;
	shf.l.wrap.b32 	%r2289, %r2287, %r2288, 1;
	shf.l.wrap.b32 	%r2290, %r2288, %r2287, 1;
	mov.b64 	%rd3181, {%r2290, %r2289};
	xor.b64  	%rd3182, %rd3181, %rd3162;
	mov.b64 	{%r2291, %r2292}, %rd3174;
	shf.l.wrap.b32 	%r2293, %r2291, %r2292, 1;
	shf.l.wrap.b32 	%r2294, %r2292, %r2291, 1;
	mov.b64 	%rd3183, {%r2294, %r2293};
	xor.b64  	%rd3184, %rd3183, %rd3166;
	mov.b64 	{%r2295, %r2296}, %rd3178;
	shf.l.wrap.b32 	%r2297, %r2295, %r2296, 1;
	shf.l.wrap.b32 	%r2298, %r2296, %r2295, 1;
	mov.b64 	%rd3185, {%r2298, %r2297};
	xor.b64  	%rd3186, %rd3185, %rd3170;
	mov.b64 	{%r2299, %r2300}, %rd3162;
	shf.l.wrap.b32 	%r2301, %r2299, %r2300, 1;
	shf.l.wrap.b32 	%r2302, %r2300, %r2299, 1;
	mov.b64 	%rd3187, {%r2302, %r2301};
	xor.b64  	%rd3188, %rd3187, %rd3174;
	xor.b64  	%rd3189, %rd3158, %rd3180;
	xor.b64  	%rd3190, %rd3098, %rd3180;
	xor.b64  	%rd3191, %rd3113, %rd3180;
	xor.b64  	%rd3192, %rd3128, %rd3180;
	xor.b64  	%rd3193, %rd3143, %rd3180;
	xor.b64  	%rd3194, %rd3086, %rd3182;
	xor.b64  	%rd3195, %rd3101, %rd3182;
	xor.b64  	%rd3196, %rd3116, %rd3182;
	xor.b64  	%rd3197, %rd3131, %rd3182;
	xor.b64  	%rd3198, %rd3146, %rd3182;
	xor.b64  	%rd3199, %rd3089, %rd3184;
	xor.b64  	%rd3200, %rd3104, %rd3184;
	xor.b64  	%rd3201, %rd3119, %rd3184;
	xor.b64  	%rd3202, %rd3134, %rd3184;
	xor.b64  	%rd3203, %rd3149, %rd3184;
	xor.b64  	%rd3204, %rd3092, %rd3186;
	xor.b64  	%rd3205, %rd3107, %rd3186;
	xor.b64  	%rd3206, %rd3122, %rd3186;
	xor.b64  	%rd3207, %rd3137, %rd3186;
	xor.b64  	%rd3208, %rd3152, %rd3186;
	xor.b64  	%rd3209, %rd3095, %rd3188;
	xor.b64  	%rd3210, %rd3110, %rd3188;
	xor.b64  	%rd3211, %rd3125, %rd3188;
	xor.b64  	%rd3212, %rd3140, %rd3188;
	xor.b64  	%rd3213, %rd3155, %rd3188;
	mov.b64 	{%r2303, %r2304}, %rd3194;
	shf.l.wrap.b32 	%r2305, %r2303, %r2304, 1;
	shf.l.wrap.b32 	%r2306, %r2304, %r2303, 1;
	mov.b64 	%rd3214, {%r2306, %r2305};
	mov.b64 	{%r2307, %r2308}, %rd3199;
	shf.l.wrap.b32 	%r2309, %r2308, %r2307, 30;
	shf.l.wrap.b32 	%r2310, %r2307, %r2308, 30;
	mov.b64 	%rd3215, {%r2310, %r2309};
	mov.b64 	{%r2311, %r2312}, %rd3204;
	shf.l.wrap.b32 	%r2313, %r2311, %r2312, 28;
	shf.l.wrap.b32 	%r2314, %r2312, %r2311, 28;
	mov.b64 	%rd3216, {%r2314, %r2313};
	mov.b64 	{%r2315, %r2316}, %rd3209;
	shf.l.wrap.b32 	%r2317, %r2315, %r2316, 27;
	shf.l.wrap.b32 	%r2318, %r2316, %r2315, 27;
	mov.b64 	%rd3217, {%r2318, %r2317};
	mov.b64 	{%r2319, %r2320}, %rd3190;
	shf.l.wrap.b32 	%r2321, %r2320, %r2319, 4;
	shf.l.wrap.b32 	%r2322, %r2319, %r2320, 4;
	mov.b64 	%rd3218, {%r2322, %r2321};
	mov.b64 	{%r2323, %r2324}, %rd3195;
	shf.l.wrap.b32 	%r2325, %r2324, %r2323, 12;
	shf.l.wrap.b32 	%r2326, %r2323, %r2324, 12;
	mov.b64 	%rd3219, {%r2326, %r2325};
	mov.b64 	{%r2327, %r2328}, %rd3200;
	shf.l.wrap.b32 	%r2329, %r2327, %r2328, 6;
	shf.l.wrap.b32 	%r2330, %r2328, %r2327, 6;
	mov.b64 	%rd3220, {%r2330, %r2329};
	mov.b64 	{%r2331, %r2332}, %rd3205;
	shf.l.wrap.b32 	%r2333, %r2332, %r2331, 23;
	shf.l.wrap.b32 	%r2334, %r2331, %r2332, 23;
	mov.b64 	%rd3221, {%r2334, %r2333};
	mov.b64 	{%r2335, %r2336}, %rd3210;
	shf.l.wrap.b32 	%r2337, %r2335, %r2336, 20;
	shf.l.wrap.b32 	%r2338, %r2336, %r2335, 20;
	mov.b64 	%rd3222, {%r2338, %r2337};
	mov.b64 	{%r2339, %r2340}, %rd3191;
	shf.l.wrap.b32 	%r2341, %r2339, %r2340, 3;
	shf.l.wrap.b32 	%r2342, %r2340, %r2339, 3;
	mov.b64 	%rd3223, {%r2342, %r2341};
	mov.b64 	{%r2343, %r2344}, %rd3196;
	shf.l.wrap.b32 	%r2345, %r2343, %r2344, 10;
	shf.l.wrap.b32 	%r2346, %r2344, %r2343, 10;
	mov.b64 	%rd3224, {%r2346, %r2345};
	mov.b64 	{%r2347, %r2348}, %rd3201;
	shf.l.wrap.b32 	%r2349, %r2348, %r2347, 11;
	shf.l.wrap.b32 	%r2350, %r2347, %r2348, 11;
	mov.b64 	%rd3225, {%r2350, %r2349};
	mov.b64 	{%r2351, %r2352}, %rd3206;
	shf.l.wrap.b32 	%r2353, %r2351, %r2352, 25;
	shf.l.wrap.b32 	%r2354, %r2352, %r2351, 25;
	mov.b64 	%rd3226, {%r2354, %r2353};
	mov.b64 	{%r2355, %r2356}, %rd3211;
	shf.l.wrap.b32 	%r2357, %r2356, %r2355, 7;
	shf.l.wrap.b32 	%r2358, %r2355, %r2356, 7;
	mov.b64 	%rd3227, {%r2358, %r2357};
	mov.b64 	{%r2359, %r2360}, %rd3192;
	shf.l.wrap.b32 	%r2361, %r2360, %r2359, 9;
	shf.l.wrap.b32 	%r2362, %r2359, %r2360, 9;
	mov.b64 	%rd3228, {%r2362, %r2361};
	mov.b64 	{%r2363, %r2364}, %rd3197;
	shf.l.wrap.b32 	%r2365, %r2364, %r2363, 13;
	shf.l.wrap.b32 	%r2366, %r2363, %r2364, 13;
	mov.b64 	%rd3229, {%r2366, %r2365};
	mov.b64 	{%r2367, %r2368}, %rd3202;
	shf.l.wrap.b32 	%r2369, %r2367, %r2368, 15;
	shf.l.wrap.b32 	%r2370, %r2368, %r2367, 15;
	mov.b64 	%rd3230, {%r2370, %r2369};
	mov.b64 	{%r2371, %r2372}, %rd3207;
	shf.l.wrap.b32 	%r2373, %r2371, %r2372, 21;
	shf.l.wrap.b32 	%r2374, %r2372, %r2371, 21;
	mov.b64 	%rd3231, {%r2374, %r2373};
	mov.b64 	{%r2375, %r2376}, %rd3212;
	shf.l.wrap.b32 	%r2377, %r2375, %r2376, 8;
	shf.l.wrap.b32 	%r2378, %r2376, %r2375, 8;
	mov.b64 	%rd3232, {%r2378, %r2377};
	mov.b64 	{%r2379, %r2380}, %rd3193;
	shf.l.wrap.b32 	%r2381, %r2379, %r2380, 18;
	shf.l.wrap.b32 	%r2382, %r2380, %r2379, 18;
	mov.b64 	%rd3233, {%r2382, %r2381};
	mov.b64 	{%r2383, %r2384}, %rd3198;
	shf.l.wrap.b32 	%r2385, %r2383, %r2384, 2;
	shf.l.wrap.b32 	%r2386, %r2384, %r2383, 2;
	mov.b64 	%rd3234, {%r2386, %r2385};
	mov.b64 	{%r2387, %r2388}, %rd3203;
	shf.l.wrap.b32 	%r2389, %r2388, %r2387, 29;
	shf.l.wrap.b32 	%r2390, %r2387, %r2388, 29;
	mov.b64 	%rd3235, {%r2390, %r2389};
	mov.b64 	{%r2391, %r2392}, %rd3208;
	shf.l.wrap.b32 	%r2393, %r2392, %r2391, 24;
	shf.l.wrap.b32 	%r2394, %r2391, %r2392, 24;
	mov.b64 	%rd3236, {%r2394, %r2393};
	mov.b64 	{%r2395, %r2396}, %rd3213;
	shf.l.wrap.b32 	%r2397, %r2395, %r2396, 14;
	shf.l.wrap.b32 	%r2398, %r2396, %r2395, 14;
	mov.b64 	%rd3237, {%r2398, %r2397};
	not.b64 	%rd3238, %rd3219;
	and.b64  	%rd3239, %rd3225, %rd3238;
	not.b64 	%rd3240, %rd3225;
	and.b64  	%rd3241, %rd3231, %rd3240;
	xor.b64  	%rd3242, %rd3241, %rd3219;
	not.b64 	%rd3243, %rd3231;
	and.b64  	%rd3244, %rd3237, %rd3243;
	xor.b64  	%rd3245, %rd3244, %rd3225;
	not.b64 	%rd3246, %rd3237;
	and.b64  	%rd3247, %rd3189, %rd3246;
	xor.b64  	%rd3248, %rd3247, %rd3231;
	not.b64 	%rd3249, %rd3189;
	and.b64  	%rd3250, %rd3219, %rd3249;
	xor.b64  	%rd3251, %rd3250, %rd3237;
	not.b64 	%rd3252, %rd3222;
	and.b64  	%rd3253, %rd3223, %rd3252;
	xor.b64  	%rd3254, %rd3253, %rd3216;
	not.b64 	%rd3255, %rd3223;
	and.b64  	%rd3256, %rd3229, %rd3255;
	xor.b64  	%rd3257, %rd3256, %rd3222;
	not.b64 	%rd3258, %rd3229;
	and.b64  	%rd3259, %rd3235, %rd3258;
	xor.b64  	%rd3260, %rd3259, %rd3223;
	not.b64 	%rd3261, %rd3235;
	and.b64  	%rd3262, %rd3216, %rd3261;
	xor.b64  	%rd3263, %rd3262, %rd3229;
	not.b64 	%rd3264, %rd3216;
	and.b64  	%rd3265, %rd3222, %rd3264;
	xor.b64  	%rd3266, %rd3265, %rd3235;
	not.b64 	%rd3267, %rd3220;
	and.b64  	%rd3268, %rd3226, %rd3267;
	xor.b64  	%rd3269, %rd3268, %rd3214;
	not.b64 	%rd3270, %rd3226;
	and.b64  	%rd3271, %rd3232, %rd3270;
	xor.b64  	%rd3272, %rd3271, %rd3220;
	not.b64 	%rd3273, %rd3232;
	and.b64  	%rd3274, %rd3233, %rd3273;
	xor.b64  	%rd3275, %rd3274, %rd3226;
	not.b64 	%rd3276, %rd3233;
	and.b64  	%rd3277, %rd3214, %rd3276;
	xor.b64  	%rd3278, %rd3277, %rd3232;
	not.b64 	%rd3279, %rd3214;
	and.b64  	%rd3280, %rd3220, %rd3279;
	xor.b64  	%rd3281, %rd3280, %rd3233;
	not.b64 	%rd3282, %rd3218;
	and.b64  	%rd3283, %rd3224, %rd3282;
	xor.b64  	%rd3284, %rd3283, %rd3217;
	not.b64 	%rd3285, %rd3224;
	and.b64  	%rd3286, %rd3230, %rd3285;
	xor.b64  	%rd3287, %rd3286, %rd3218;
	not.b64 	%rd3288, %rd3230;
	and.b64  	%rd3289, %rd3236, %rd3288;
	xor.b64  	%rd3290, %rd3289, %rd3224;
	not.b64 	%rd3291, %rd3236;
	and.b64  	%rd3292, %rd3217, %rd3291;
	xor.b64  	%rd3293, %rd3292, %rd3230;
	not.b64 	%rd3294, %rd3217;
	and.b64  	%rd3295, %rd3218, %rd3294;
	xor.b64  	%rd3296, %rd3295, %rd3236;
	not.b64 	%rd3297, %rd3221;
	and.b64  	%rd3298, %rd3227, %rd3297;
	xor.b64  	%rd3299, %rd3298, %rd3215;
	not.b64 	%rd3300, %rd3227;
	and.b64  	%rd3301, %rd3228, %rd3300;
	xor.b64  	%rd3302, %rd3301, %rd3221;
	not.b64 	%rd3303, %rd3228;
	and.b64  	%rd3304, %rd3234, %rd3303;
	xor.b64  	%rd3305, %rd3304, %rd3227;
	not.b64 	%rd3306, %rd3234;
	and.b64  	%rd3307, %rd3215, %rd3306;
	xor.b64  	%rd3308, %rd3307, %rd3228;
	not.b64 	%rd3309, %rd3215;
	and.b64  	%rd3310, %rd3221, %rd3309;
	xor.b64  	%rd3311, %rd3310, %rd3234;
	ld.const.u64 	%rd3312, [keccak_round_constants+160];
	xor.b64  	%rd3313, %rd3239, %rd3312;
	xor.b64  	%rd3314, %rd3313, %rd3189;
	xor.b64  	%rd3315, %rd3254, %rd3314;
	xor.b64  	%rd3316, %rd3315, %rd3269;
	xor.b64  	%rd3317, %rd3316, %rd3284;
	xor.b64  	%rd3318, %rd3317, %rd3299;
	xor.b64  	%rd3319, %rd3257, %rd3242;
	xor.b64  	%rd3320, %rd3319, %rd3272;
	xor.b64  	%rd3321, %rd3320, %rd3287;
	xor.b64  	%rd3322, %rd3321, %rd3302;
	xor.b64  	%rd3323, %rd3260, %rd3245;
	xor.b64  	%rd3324, %rd3323, %rd3275;
	xor.b64  	%rd3325, %rd3324, %rd3290;
	xor.b64  	%rd3326, %rd3325, %rd3305;
	xor.b64  	%rd3327, %rd3263, %rd3248;
	xor.b64  	%rd3328, %rd3327, %rd3278;
	xor.b64  	%rd3329, %rd3328, %rd3293;
	xor.b64  	%rd3330, %rd3329, %rd3308;
	xor.b64  	%rd3331, %rd3266, %rd3251;
	xor.b64  	%rd3332, %rd3331, %rd3281;
	xor.b64  	%rd3333, %rd3332, %rd3296;
	xor.b64  	%rd3334, %rd3333, %rd3311;
	mov.b64 	{%r2399, %r2400}, %rd3322;
	shf.l.wrap.b32 	%r2401, %r2399, %r2400, 1;
	shf.l.wrap.b32 	%r2402, %r2400, %r2399, 1;
	mov.b64 	%rd3335, {%r2402, %r2401};
	xor.b64  	%rd3336, %rd3335, %rd3334;
	mov.b64 	{%r2403, %r2404}, %rd3326;
	shf.l.wrap.b32 	%r2405, %r2403, %r2404, 1;
	shf.l.wrap.b32 	%r2406, %r2404, %r2403, 1;
	mov.b64 	%rd3337, {%r2406, %r2405};
	xor.b64  	%rd3338, %rd3337, %rd3318;
	mov.b64 	{%r2407, %r2408}, %rd3330;
	shf.l.wrap.b32 	%r2409, %r2407, %r2408, 1;
	shf.l.wrap.b32 	%r2410, %r2408, %r2407, 1;
	mov.b64 	%rd3339, {%r2410, %r2409};
	xor.b64  	%rd3340, %rd3339, %rd3322;
	mov.b64 	{%r2411, %r2412}, %rd3334;
	shf.l.wrap.b32 	%r2413, %r2411, %r2412, 1;
	shf.l.wrap.b32 	%r2414, %r2412, %r2411, 1;
	mov.b64 	%rd3341, {%r2414, %r2413};
	xor.b64  	%rd3342, %rd3341, %rd3326;
	mov.b64 	{%r2415, %r2416}, %rd3318;
	shf.l.wrap.b32 	%r2417, %r2415, %r2416, 1;
	shf.l.wrap.b32 	%r2418, %r2416, %r2415, 1;
	mov.b64 	%rd3343, {%r2418, %r2417};
	xor.b64  	%rd3344, %rd3343, %rd3330;
	xor.b64  	%rd3345, %rd3314, %rd3336;
	xor.b64  	%rd3346, %rd3254, %rd3336;
	xor.b64  	%rd3347, %rd3269, %rd3336;
	xor.b64  	%rd3348, %rd3284, %rd3336;
	xor.b64  	%rd3349, %rd3299, %rd3336;
	xor.b64  	%rd3350, %rd3242, %rd3338;
	xor.b64  	%rd3351, %rd3257, %rd3338;
	xor.b64  	%rd3352, %rd3272, %rd3338;
	xor.b64  	%rd3353, %rd3287, %rd3338;
	xor.b64  	%rd3354, %rd3302, %rd3338;
	xor.b64  	%rd3355, %rd3245, %rd3340;
	xor.b64  	%rd3356, %rd3260, %rd3340;
	xor.b64  	%rd3357, %rd3275, %rd3340;
	xor.b64  	%rd3358, %rd3290, %rd3340;
	xor.b64  	%rd3359, %rd3305, %rd3340;
	xor.b64  	%rd3360, %rd3248, %rd3342;
	xor.b64  	%rd3361, %rd3263, %rd3342;
	xor.b64  	%rd3362, %rd3278, %rd3342;
	xor.b64  	%rd3363, %rd3293, %rd3342;
	xor.b64  	%rd3364, %rd3308, %rd3342;
	xor.b64  	%rd3365, %rd3251, %rd3344;
	xor.b64  	%rd3366, %rd3266, %rd3344;
	xor.b64  	%rd3367, %rd3281, %rd3344;
	xor.b64  	%rd3368, %rd3296, %rd3344;
	xor.b64  	%rd3369, %rd3311, %rd3344;
	mov.b64 	{%r2419, %r2420}, %rd3350;
	shf.l.wrap.b32 	%r2421, %r2419, %r2420, 1;
	shf.l.wrap.b32 	%r2422, %r2420, %r2419, 1;
	mov.b64 	%rd3370, {%r2422, %r2421};
	mov.b64 	{%r2423, %r2424}, %rd3355;
	shf.l.wrap.b32 	%r2425, %r2424, %r2423, 30;
	shf.l.wrap.b32 	%r2426, %r2423, %r2424, 30;
	mov.b64 	%rd3371, {%r2426, %r2425};
	mov.b64 	{%r2427, %r2428}, %rd3360;
	shf.l.wrap.b32 	%r2429, %r2427, %r2428, 28;
	shf.l.wrap.b32 	%r2430, %r2428, %r2427, 28;
	mov.b64 	%rd3372, {%r2430, %r2429};
	mov.b64 	{%r2431, %r2432}, %rd3365;
	shf.l.wrap.b32 	%r2433, %r2431, %r2432, 27;
	shf.l.wrap.b32 	%r2434, %r2432, %r2431, 27;
	mov.b64 	%rd3373, {%r2434, %r2433};
	mov.b64 	{%r2435, %r2436}, %rd3346;
	shf.l.wrap.b32 	%r2437, %r2436, %r2435, 4;
	shf.l.wrap.b32 	%r2438, %r2435, %r2436, 4;
	mov.b64 	%rd3374, {%r2438, %r2437};
	mov.b64 	{%r2439, %r2440}, %rd3351;
	shf.l.wrap.b32 	%r2441, %r2440, %r2439, 12;
	shf.l.wrap.b32 	%r2442, %r2439, %r2440, 12;
	mov.b64 	%rd3375, {%r2442, %r2441};
	mov.b64 	{%r2443, %r2444}, %rd3356;
	shf.l.wrap.b32 	%r2445, %r2443, %r2444, 6;
	shf.l.wrap.b32 	%r2446, %r2444, %r2443, 6;
	mov.b64 	%rd3376, {%r2446, %r2445};
	mov.b64 	{%r2447, %r2448}, %rd3361;
	shf.l.wrap.b32 	%r2449, %r2448, %r2447, 23;
	shf.l.wrap.b32 	%r2450, %r2447, %r2448, 23;
	mov.b64 	%rd3377, {%r2450, %r2449};
	mov.b64 	{%r2451, %r2452}, %rd3366;
	shf.l.wrap.b32 	%r2453, %r2451, %r2452, 20;
	shf.l.wrap.b32 	%r2454, %r2452, %r2451, 20;
	mov.b64 	%rd3378, {%r2454, %r2453};
	mov.b64 	{%r2455, %r2456}, %rd3347;
	shf.l.wrap.b32 	%r2457, %r2455, %r2456, 3;
	shf.l.wrap.b32 	%r2458, %r2456, %r2455, 3;
	mov.b64 	%rd3379, {%r2458, %r2457};
	mov.b64 	{%r2459, %r2460}, %rd3352;
	shf.l.wrap.b32 	%r2461, %r2459, %r2460, 10;
	shf.l.wrap.b32 	%r2462, %r2460, %r2459, 10;
	mov.b64 	%rd3380, {%r2462, %r2461};
	mov.b64 	{%r2463, %r2464}, %rd3357;
	shf.l.wrap.b32 	%r2465, %r2464, %r2463, 11;
	shf.l.wrap.b32 	%r2466, %r2463, %r2464, 11;
	mov.b64 	%rd3381, {%r2466, %r2465};
	mov.b64 	{%r2467, %r2468}, %rd3362;
	shf.l.wrap.b32 	%r2469, %r2467, %r2468, 25;
	shf.l.wrap.b32 	%r2470, %r2468, %r2467, 25;
	mov.b64 	%rd3382, {%r2470, %r2469};
	mov.b64 	{%r2471, %r2472}, %rd3367;
	shf.l.wrap.b32 	%r2473, %r2472, %r2471, 7;
	shf.l.wrap.b32 	%r2474, %r2471, %r2472, 7;
	mov.b64 	%rd3383, {%r2474, %r2473};
	mov.b64 	{%r2475, %r2476}, %rd3348;
	shf.l.wrap.b32 	%r2477, %r2476, %r2475, 9;
	shf.l.wrap.b32 	%r2478, %r2475, %r2476, 9;
	mov.b64 	%rd3384, {%r2478, %r2477};
	mov.b64 	{%r2479, %r2480}, %rd3353;
	shf.l.wrap.b32 	%r2481, %r2480, %r2479, 13;
	shf.l.wrap.b32 	%r2482, %r2479, %r2480, 13;
	mov.b64 	%rd3385, {%r2482, %r2481};
	mov.b64 	{%r2483, %r2484}, %rd3358;
	shf.l.wrap.b32 	%r2485, %r2483, %r2484, 15;
	shf.l.wrap.b32 	%r2486, %r2484, %r2483, 15;
	mov.b64 	%rd3386, {%r2486, %r2485};
	mov.b64 	{%r2487, %r2488}, %rd3363;
	shf.l.wrap.b32 	%r2489, %r2487, %r2488, 21;
	shf.l.wrap.b32 	%r2490, %r2488, %r2487, 21;
	mov.b64 	%rd3387, {%r2490, %r2489};
	mov.b64 	{%r2491, %r2492}, %rd3368;
	shf.l.wrap.b32 	%r2493, %r2491, %r2492, 8;
	shf.l.wrap.b32 	%r2494, %r2492, %r2491, 8;
	mov.b64 	%rd3388, {%r2494, %r2493};
	mov.b64 	{%r2495, %r2496}, %rd3349;
	shf.l.wrap.b32 	%r2497, %r2495, %r2496, 18;
	shf.l.wrap.b32 	%r2498, %r2496, %r2495, 18;
	mov.b64 	%rd3389, {%r2498, %r2497};
	mov.b64 	{%r2499, %r2500}, %rd3354;
	shf.l.wrap.b32 	%r2501, %r2499, %r2500, 2;
	shf.l.wrap.b32 	%r2502, %r2500, %r2499, 2;
	mov.b64 	%rd3390, {%r2502, %r2501};
	mov.b64 	{%r2503, %r2504}, %rd3359;
	shf.l.wrap.b32 	%r2505, %r2504, %r2503, 29;
	shf.l.wrap.b32 	%r2506, %r2503, %r2504, 29;
	mov.b64 	%rd3391, {%r2506, %r2505};
	mov.b64 	{%r2507, %r2508}, %rd3364;
	shf.l.wrap.b32 	%r2509, %r2508, %r2507, 24;
	shf.l.wrap.b32 	%r2510, %r2507, %r2508, 24;
	mov.b64 	%rd3392, {%r2510, %r2509};
	mov.b64 	{%r2511, %r2512}, %rd3369;
	shf.l.wrap.b32 	%r2513, %r2511, %r2512, 14;
	shf.l.wrap.b32 	%r2514, %r2512, %r2511, 14;
	mov.b64 	%rd3393, {%r2514, %r2513};
	not.b64 	%rd3394, %rd3375;
	and.b64  	%rd3395, %rd3381, %rd3394;
	not.b64 	%rd3396, %rd3381;
	and.b64  	%rd3397, %rd3387, %rd3396;
	xor.b64  	%rd3398, %rd3397, %rd3375;
	not.b64 	%rd3399, %rd3387;
	and.b64  	%rd3400, %rd3393, %rd3399;
	xor.b64  	%rd3401, %rd3400, %rd3381;
	not.b64 	%rd3402, %rd3393;
	and.b64  	%rd3403, %rd3345, %rd3402;
	xor.b64  	%rd3404, %rd3403, %rd3387;
	not.b64 	%rd3405, %rd3345;
	and.b64  	%rd3406, %rd3375, %rd3405;
	xor.b64  	%rd3407, %rd3406, %rd3393;
	not.b64 	%rd3408, %rd3378;
	and.b64  	%rd3409, %rd3379, %rd3408;
	xor.b64  	%rd3410, %rd3409, %rd3372;
	not.b64 	%rd3411, %rd3379;
	and.b64  	%rd3412, %rd3385, %rd3411;
	xor.b64  	%rd3413, %rd3412, %rd3378;
	not.b64 	%rd3414, %rd3385;
	and.b64  	%rd3415, %rd3391, %rd3414;
	xor.b64  	%rd3416, %rd3415, %rd3379;
	not.b64 	%rd3417, %rd3391;
	and.b64  	%rd3418, %rd3372, %rd3417;
	xor.b64  	%rd3419, %rd3418, %rd3385;
	not.b64 	%rd3420, %rd3372;
	and.b64  	%rd3421, %rd3378, %rd3420;
	xor.b64  	%rd3422, %rd3421, %rd3391;
	not.b64 	%rd3423, %rd3376;
	and.b64  	%rd3424, %rd3382, %rd3423;
	xor.b64  	%rd3425, %rd3424, %rd3370;
	not.b64 	%rd3426, %rd3382;
	and.b64  	%rd3427, %rd3388, %rd3426;
	xor.b64  	%rd3428, %rd3427, %rd3376;
	not.b64 	%rd3429, %rd3388;
	and.b64  	%rd3430, %rd3389, %rd3429;
	xor.b64  	%rd3431, %rd3430, %rd3382;
	not.b64 	%rd3432, %rd3389;
	and.b64  	%rd3433, %rd3370, %rd3432;
	xor.b64  	%rd3434, %rd3433, %rd3388;
	not.b64 	%rd3435, %rd3370;
	and.b64  	%rd3436, %rd3376, %rd3435;
	xor.b64  	%rd3437, %rd3436, %rd3389;
	not.b64 	%rd3438, %rd3374;
	and.b64  	%rd3439, %rd3380, %rd3438;
	xor.b64  	%rd3440, %rd3439, %rd3373;
	not.b64 	%rd3441, %rd3380;
	and.b64  	%rd3442, %rd3386, %rd3441;
	xor.b64  	%rd3443, %rd3442, %rd3374;
	not.b64 	%rd3444, %rd3386;
	and.b64  	%rd3445, %rd3392, %rd3444;
	xor.b64  	%rd3446, %rd3445, %rd3380;
	not.b64 	%rd3447, %rd3392;
	and.b64  	%rd3448, %rd3373, %rd3447;
	xor.b64  	%rd3449, %rd3448, %rd3386;
	not.b64 	%rd3450, %rd3373;
	and.b64  	%rd3451, %rd3374, %rd3450;
	xor.b64  	%rd3452, %rd3451, %rd3392;
	not.b64 	%rd3453, %rd3377;
	and.b64  	%rd3454, %rd3383, %rd3453;
	xor.b64  	%rd3455, %rd3454, %rd3371;
	not.b64 	%rd3456, %rd3383;
	and.b64  	%rd3457, %rd3384, %rd3456;
	xor.b64  	%rd3458, %rd3457, %rd3377;
	not.b64 	%rd3459, %rd3384;
	and.b64  	%rd3460, %rd3390, %rd3459;
	xor.b64  	%rd3461, %rd3460, %rd3383;
	not.b64 	%rd3462, %rd3390;
	and.b64  	%rd3463, %rd3371, %rd3462;
	xor.b64  	%rd3464, %rd3463, %rd3384;
	not.b64 	%rd3465, %rd3371;
	and.b64  	%rd3466, %rd3377, %rd3465;
	xor.b64  	%rd3467, %rd3466, %rd3390;
	ld.const.u64 	%rd3468, [keccak_round_constants+168];
	xor.b64  	%rd3469, %rd3395, %rd3468;
	xor.b64  	%rd3470, %rd3469, %rd3345;
	xor.b64  	%rd3471, %rd3410, %rd3470;
	xor.b64  	%rd3472, %rd3471, %rd3425;
	xor.b64  	%rd3473, %rd3472, %rd3440;
	xor.b64  	%rd3474, %rd3473, %rd3455;
	xor.b64  	%rd3475, %rd3413, %rd3398;
	xor.b64  	%rd3476, %rd3475, %rd3428;
	xor.b64  	%rd3477, %rd3476, %rd3443;
	xor.b64  	%rd3478, %rd3477, %rd3458;
	xor.b64  	%rd3479, %rd3416, %rd3401;
	xor.b64  	%rd3480, %rd3479, %rd3431;
	xor.b64  	%rd3481, %rd3480, %rd3446;
	xor.b64  	%rd3482, %rd3481, %rd3461;
	xor.b64  	%rd3483, %rd3419, %rd3404;
	xor.b64  	%rd3484, %rd3483, %rd3434;
	xor.b64  	%rd3485, %rd3484, %rd3449;
	xor.b64  	%rd3486, %rd3485, %rd3464;
	xor.b64  	%rd3487, %rd3422, %rd3407;
	xor.b64  	%rd3488, %rd3487, %rd3437;
	xor.b64  	%rd3489, %rd3488, %rd3452;
	xor.b64  	%rd3490, %rd3489, %rd3467;
	mov.b64 	{%r2515, %r2516}, %rd3478;
	shf.l.wrap.b32 	%r2517, %r2515, %r2516, 1;
	shf.l.wrap.b32 	%r2518, %r2516, %r2515, 1;
	mov.b64 	%rd3491, {%r2518, %r2517};
	xor.b64  	%rd3492, %rd3491, %rd3490;
	mov.b64 	{%r2519, %r2520}, %rd3482;
	shf.l.wrap.b32 	%r2521, %r2519, %r2520, 1;
	shf.l.wrap.b32 	%r2522, %r2520, %r2519, 1;
	mov.b64 	%rd3493, {%r2522, %r2521};
	xor.b64  	%rd3494, %rd3493, %rd3474;
	mov.b64 	{%r2523, %r2524}, %rd3486;
	shf.l.wrap.b32 	%r2525, %r2523, %r2524, 1;
	shf.l.wrap.b32 	%r2526, %r2524, %r2523, 1;
	mov.b64 	%rd3495, {%r2526, %r2525};
	xor.b64  	%rd3496, %rd3495, %rd3478;
	mov.b64 	{%r2527, %r2528}, %rd3490;
	shf.l.wrap.b32 	%r2529, %r2527, %r2528, 1;
	shf.l.wrap.b32 	%r2530, %r2528, %r2527, 1;
	mov.b64 	%rd3497, {%r2530, %r2529};
	xor.b64  	%rd3498, %rd3497, %rd3482;
	mov.b64 	{%r2531, %r2532}, %rd3474;
	shf.l.wrap.b32 	%r2533, %r2531, %r2532, 1;
	shf.l.wrap.b32 	%r2534, %r2532, %r2531, 1;
	mov.b64 	%rd3499, {%r2534, %r2533};
	xor.b64  	%rd3500, %rd3499, %rd3486;
	xor.b64  	%rd3501, %rd3470, %rd3492;
	xor.b64  	%rd3502, %rd3410, %rd3492;
	xor.b64  	%rd3503, %rd3425, %rd3492;
	xor.b64  	%rd3504, %rd3440, %rd3492;
	xor.b64  	%rd3505, %rd3455, %rd3492;
	xor.b64  	%rd3506, %rd3398, %rd3494;
	xor.b64  	%rd3507, %rd3413, %rd3494;
	xor.b64  	%rd3508, %rd3428, %rd3494;
	xor.b64  	%rd3509, %rd3443, %rd3494;
	xor.b64  	%rd3510, %rd3458, %rd3494;
	xor.b64  	%rd3511, %rd3401, %rd3496;
	xor.b64  	%rd3512, %rd3416, %rd3496;
	xor.b64  	%rd3513, %rd3431, %rd3496;
	xor.b64  	%rd3514, %rd3446, %rd3496;
	xor.b64  	%rd3515, %rd3461, %rd3496;
	xor.b64  	%rd3516, %rd3404, %rd3498;
	xor.b64  	%rd3517, %rd3419, %rd3498;
	xor.b64  	%rd3518, %rd3434, %rd3498;
	xor.b64  	%rd3519, %rd3449, %rd3498;
	xor.b64  	%rd3520, %rd3464, %rd3498;
	xor.b64  	%rd3521, %rd3407, %rd3500;
	xor.b64  	%rd3522, %rd3422, %rd3500;
	xor.b64  	%rd3523, %rd3437, %rd3500;
	xor.b64  	%rd3524, %rd3452, %rd3500;
	xor.b64  	%rd3525, %rd3467, %rd3500;
	mov.b64 	{%r2535, %r2536}, %rd3506;
	shf.l.wrap.b32 	%r2537, %r2535, %r2536, 1;
	shf.l.wrap.b32 	%r2538, %r2536, %r2535, 1;
	mov.b64 	%rd3526, {%r2538, %r2537};
	mov.b64 	{%r2539, %r2540}, %rd3511;
	shf.l.wrap.b32 	%r2541, %r2540, %r2539, 30;
	shf.l.wrap.b32 	%r2542, %r2539, %r2540, 30;
	mov.b64 	%rd3527, {%r2542, %r2541};
	mov.b64 	{%r2543, %r2544}, %rd3516;
	shf.l.wrap.b32 	%r2545, %r2543, %r2544, 28;
	shf.l.wrap.b32 	%r2546, %r2544, %r2543, 28;
	mov.b64 	%rd3528, {%r2546, %r2545};
	mov.b64 	{%r2547, %r2548}, %rd3521;
	shf.l.wrap.b32 	%r2549, %r2547, %r2548, 27;
	shf.l.wrap.b32 	%r2550, %r2548, %r2547, 27;
	mov.b64 	%rd3529, {%r2550, %r2549};
	mov.b64 	{%r2551, %r2552}, %rd3502;
	shf.l.wrap.b32 	%r2553, %r2552, %r2551, 4;
	shf.l.wrap.b32 	%r2554, %r2551, %r2552, 4;
	mov.b64 	%rd3530, {%r2554, %r2553};
	mov.b64 	{%r2555, %r2556}, %rd3507;
	shf.l.wrap.b32 	%r2557, %r2556, %r2555, 12;
	shf.l.wrap.b32 	%r2558, %r2555, %r2556, 12;
	mov.b64 	%rd3531, {%r2558, %r2557};
	mov.b64 	{%r2559, %r2560}, %rd3512;
	shf.l.wrap.b32 	%r2561, %r2559, %r2560, 6;
	shf.l.wrap.b32 	%r2562, %r2560, %r2559, 6;
	mov.b64 	%rd3532, {%r2562, %r2561};
	mov.b64 	{%r2563, %r2564}, %rd3517;
	shf.l.wrap.b32 	%r2565, %r2564, %r2563, 23;
	shf.l.wrap.b32 	%r2566, %r2563, %r2564, 23;
	mov.b64 	%rd3533, {%r2566, %r2565};
	mov.b64 	{%r2567, %r2568}, %rd3522;
	shf.l.wrap.b32 	%r2569, %r2567, %r2568, 20;
	shf.l.wrap.b32 	%r2570, %r2568, %r2567, 20;
	mov.b64 	%rd3534, {%r2570, %r2569};
	mov.b64 	{%r2571, %r2572}, %rd3503;
	shf.l.wrap.b32 	%r2573, %r2571, %r2572, 3;
	shf.l.wrap.b32 	%r2574, %r2572, %r2571, 3;
	mov.b64 	%rd3535, {%r2574, %r2573};
	mov.b64 	{%r2575, %r2576}, %rd3508;
	shf.l.wrap.b32 	%r2577, %r2575, %r2576, 10;
	shf.l.wrap.b32 	%r2578, %r2576, %r2575, 10;
	mov.b64 	%rd3536, {%r2578, %r2577};
	mov.b64 	{%r2579, %r2580}, %rd3513;
	shf.l.wrap.b32 	%r2581, %r2580, %r2579, 11;
	shf.l.wrap.b32 	%r2582, %r2579, %r2580, 11;
	mov.b64 	%rd3537, {%r2582, %r2581};
	mov.b64 	{%r2583, %r2584}, %rd3518;
	shf.l.wrap.b32 	%r2585, %r2583, %r2584, 25;
	shf.l.wrap.b32 	%r2586, %r2584, %r2583, 25;
	mov.b64 	%rd3538, {%r2586, %r2585};
	mov.b64 	{%r2587, %r2588}, %rd3523;
	shf.l.wrap.b32 	%r2589, %r2588, %r2587, 7;
	shf.l.wrap.b32 	%r2590, %r2587, %r2588, 7;
	mov.b64 	%rd3539, {%r2590, %r2589};
	mov.b64 	{%r2591, %r2592}, %rd3504;
	shf.l.wrap.b32 	%r2593, %r2592, %r2591, 9;
	shf.l.wrap.b32 	%r2594, %r2591, %r2592, 9;
	mov.b64 	%rd3540, {%r2594, %r2593};
	mov.b64 	{%r2595, %r2596}, %rd3509;
	shf.l.wrap.b32 	%r2597, %r2596, %r2595, 13;
	shf.l.wrap.b32 	%r2598, %r2595, %r2596, 13;
	mov.b64 	%rd3541, {%r2598, %r2597};
	mov.b64 	{%r2599, %r2600}, %rd3514;
	shf.l.wrap.b32 	%r2601, %r2599, %r2600, 15;
	shf.l.wrap.b32 	%r2602, %r2600, %r2599, 15;
	mov.b64 	%rd3542, {%r2602, %r2601};
	mov.b64 	{%r2603, %r2604}, %rd3519;
	shf.l.wrap.b32 	%r2605, %r2603, %r2604, 21;
	shf.l.wrap.b32 	%r2606, %r2604, %r2603, 21;
	mov.b64 	%rd3543, {%r2606, %r2605};
	mov.b64 	{%r2607, %r2608}, %rd3524;
	shf.l.wrap.b32 	%r2609, %r2607, %r2608, 8;
	shf.l.wrap.b32 	%r2610, %r2608, %r2607, 8;
	mov.b64 	%rd3544, {%r2610, %r2609};
	mov.b64 	{%r2611, %r2612}, %rd3505;
	shf.l.wrap.b32 	%r2613, %r2611, %r2612, 18;
	shf.l.wrap.b32 	%r2614, %r2612, %r2611, 18;
	mov.b64 	%rd3545, {%r2614, %r2613};
	mov.b64 	{%r2615, %r2616}, %rd3510;
	shf.l.wrap.b32 	%r2617, %r2615, %r2616, 2;
	shf.l.wrap.b32 	%r2618, %r2616, %r2615, 2;
	mov.b64 	%rd3546, {%r2618, %r2617};
	mov.b64 	{%r2619, %r2620}, %rd3515;
	shf.l.wrap.b32 	%r2621, %r2620, %r2619, 29;
	shf.l.wrap.b32 	%r2622, %r2619, %r2620, 29;
	mov.b64 	%rd3547, {%r2622, %r2621};
	mov.b64 	{%r2623, %r2624}, %rd3520;
	shf.l.wrap.b32 	%r2625, %r2624, %r2623, 24;
	shf.l.wrap.b32 	%r2626, %r2623, %r2624, 24;
	mov.b64 	%rd3548, {%r2626, %r2625};
	mov.b64 	{%r2627, %r2628}, %rd3525;
	shf.l.wrap.b32 	%r2629, %r2627, %r2628, 14;
	shf.l.wrap.b32 	%r2630, %r2628, %r2627, 14;
	mov.b64 	%rd3549, {%r2630, %r2629};
	not.b64 	%rd3550, %rd3531;
	and.b64  	%rd3551, %rd3537, %rd3550;
	not.b64 	%rd3552, %rd3537;
	and.b64  	%rd3553, %rd3543, %rd3552;
	not.b64 	%rd3554, %rd3543;
	and.b64  	%rd3555, %rd3549, %rd3554;
	not.b64 	%rd3556, %rd3549;
	and.b64  	%rd3557, %rd3501, %rd3556;
	not.b64 	%rd3558, %rd3501;
	and.b64  	%rd3559, %rd3531, %rd3558;
	not.b64 	%rd3560, %rd3534;
	and.b64  	%rd3561, %rd3535, %rd3560;
	not.b64 	%rd3562, %rd3535;
	and.b64  	%rd3563, %rd3541, %rd3562;
	xor.b64  	%rd3564, %rd3563, %rd3534;
	not.b64 	%rd3565, %rd3541;
	and.b64  	%rd3566, %rd3547, %rd3565;
	not.b64 	%rd3567, %rd3547;
	and.b64  	%rd3568, %rd3528, %rd3567;
	not.b64 	%rd3569, %rd3528;
	and.b64  	%rd3570, %rd3534, %rd3569;
	not.b64 	%rd3571, %rd3532;
	and.b64  	%rd3572, %rd3538, %rd3571;
	not.b64 	%rd3573, %rd3538;
	and.b64  	%rd3574, %rd3544, %rd3573;
	not.b64 	%rd3575, %rd3544;
	and.b64  	%rd3576, %rd3545, %rd3575;
	xor.b64  	%rd3577, %rd3576, %rd3538;
	not.b64 	%rd3578, %rd3545;
	and.b64  	%rd3579, %rd3526, %rd3578;
	xor.b64  	%rd3580, %rd3579, %rd3544;
	not.b64 	%rd3581, %rd3526;
	and.b64  	%rd3582, %rd3532, %rd3581;
	xor.b64  	%rd3583, %rd3582, %rd3545;
	not.b64 	%rd3584, %rd3530;
	and.b64  	%rd3585, %rd3536, %rd3584;
	xor.b64  	%rd3586, %rd3585, %rd3529;
	not.b64 	%rd3587, %rd3536;
	and.b64  	%rd3588, %rd3542, %rd3587;
	xor.b64  	%rd3589, %rd3588, %rd3530;
	not.b64 	%rd3590, %rd3542;
	and.b64  	%rd3591, %rd3548, %rd3590;
	xor.b64  	%rd3592, %rd3591, %rd3536;
	not.b64 	%rd3593, %rd3548;
	and.b64  	%rd3594, %rd3529, %rd3593;
	xor.b64  	%rd3595, %rd3594, %rd3542;
	not.b64 	%rd3596, %rd3529;
	and.b64  	%rd3597, %rd3530, %rd3596;
	xor.b64  	%rd3598, %rd3597, %rd3548;
	not.b64 	%rd3599, %rd3533;
	and.b64  	%rd3600, %rd3539, %rd3599;
	xor.b64  	%rd3601, %rd3600, %rd3527;
	not.b64 	%rd3602, %rd3539;
	and.b64  	%rd3603, %rd3540, %rd3602;
	xor.b64  	%rd3604, %rd3603, %rd3533;
	not.b64 	%rd3605, %rd3540;
	and.b64  	%rd3606, %rd3546, %rd3605;
	xor.b64  	%rd3607, %rd3606, %rd3539;
	not.b64 	%rd3608, %rd3546;
	and.b64  	%rd3609, %rd3527, %rd3608;
	xor.b64  	%rd3610, %rd3609, %rd3540;
	not.b64 	%rd3611, %rd3527;
	and.b64  	%rd3612, %rd3533, %rd3611;
	xor.b64  	%rd3613, %rd3612, %rd3546;
	ld.const.u64 	%rd3614, [keccak_round_constants+176];
	xor.b64  	%rd3615, %rd3551, %rd3614;
	xor.b64  	%rd3616, %rd3615, %rd3501;
	xor.b64  	%rd3617, %rd3572, %rd3561;
	xor.b64  	%rd3618, %rd3617, %rd3586;
	xor.b64  	%rd3619, %rd3618, %rd3601;
	xor.b64  	%rd3620, %rd3619, %rd3526;
	xor.b64  	%rd3621, %rd3620, %rd3528;
	xor.b64  	%rd3622, %rd3621, %rd3616;
	xor.b64  	%rd3623, %rd3574, %rd3553;
	xor.b64  	%rd3624, %rd3623, %rd3589;
	xor.b64  	%rd3625, %rd3624, %rd3604;
	xor.b64  	%rd3626, %rd3625, %rd3532;
	xor.b64  	%rd3627, %rd3626, %rd3531;
	xor.b64  	%rd3628, %rd3627, %rd3564;
	xor.b64  	%rd3629, %rd3555, %rd3566;
	xor.b64  	%rd3630, %rd3629, %rd3592;
	xor.b64  	%rd3631, %rd3630, %rd3607;
	xor.b64  	%rd3632, %rd3631, %rd3537;
	xor.b64  	%rd3633, %rd3632, %rd3535;
	xor.b64  	%rd3634, %rd3633, %rd3577;
	xor.b64  	%rd3635, %rd3557, %rd3568;
	xor.b64  	%rd3636, %rd3635, %rd3580;
	xor.b64  	%rd3637, %rd3636, %rd3610;
	xor.b64  	%rd3638, %rd3637, %rd3543;
	xor.b64  	%rd3639, %rd3638, %rd3541;
	xor.b64  	%rd3640, %rd3639, %rd3595;
	xor.b64  	%rd3641, %rd3559, %rd3570;
	xor.b64  	%rd3642, %rd3641, %rd3583;
	xor.b64  	%rd3643, %rd3642, %rd3598;
	xor.b64  	%rd3644, %rd3643, %rd3549;
	xor.b64  	%rd3645, %rd3644, %rd3547;
	xor.b64  	%rd3646, %rd3645, %rd3613;
	mov.b64 	{%r2631, %r2632}, %rd3628;
	shf.l.wrap.b32 	%r2633, %r2631, %r2632, 1;
	shf.l.wrap.b32 	%r2634, %r2632, %r2631, 1;
	mov.b64 	%rd3647, {%r2634, %r2633};
	xor.b64  	%rd3648, %rd3647, %rd3646;
	mov.b64 	{%r2635, %r2636}, %rd3634;
	shf.l.wrap.b32 	%r2637, %r2635, %r2636, 1;
	shf.l.wrap.b32 	%r2638, %r2636, %r2635, 1;
	mov.b64 	%rd3649, {%r2638, %r2637};
	xor.b64  	%rd3650, %rd3649, %rd3622;
	mov.b64 	{%r2639, %r2640}, %rd3640;
	shf.l.wrap.b32 	%r2641, %r2639, %r2640, 1;
	shf.l.wrap.b32 	%r2642, %r2640, %r2639, 1;
	mov.b64 	%rd3651, {%r2642, %r2641};
	xor.b64  	%rd3652, %rd3651, %rd3628;
	mov.b64 	{%r2643, %r2644}, %rd3646;
	shf.l.wrap.b32 	%r2645, %r2643, %r2644, 1;
	shf.l.wrap.b32 	%r2646, %r2644, %r2643, 1;
	mov.b64 	%rd3653, {%r2646, %r2645};
	xor.b64  	%rd3654, %rd3653, %rd3634;
	mov.b64 	{%r2647, %r2648}, %rd3622;
	shf.l.wrap.b32 	%r2649, %r2647, %r2648, 1;
	shf.l.wrap.b32 	%r2650, %r2648, %r2647, 1;
	mov.b64 	%rd3655, {%r2650, %r2649};
	xor.b64  	%rd3656, %rd3655, %rd3640;
	xor.b64  	%rd3657, %rd3616, %rd3648;
	xor.b64  	%rd3658, %rd3564, %rd3650;
	xor.b64  	%rd3659, %rd3577, %rd3652;
	xor.b64  	%rd3660, %rd3595, %rd3654;
	xor.b64  	%rd3661, %rd3613, %rd3656;
	mov.b64 	{%r2651, %r2652}, %rd3658;
	shf.l.wrap.b32 	%r2653, %r2652, %r2651, 12;
	shf.l.wrap.b32 	%r2654, %r2651, %r2652, 12;
	mov.b64 	%rd3662, {%r2654, %r2653};
	mov.b64 	{%r2655, %r2656}, %rd3659;
	shf.l.wrap.b32 	%r2657, %r2656, %r2655, 11;
	shf.l.wrap.b32 	%r2658, %r2655, %r2656, 11;
	mov.b64 	%rd3663, {%r2658, %r2657};
	mov.b64 	{%r2659, %r2660}, %rd3660;
	shf.l.wrap.b32 	%r2661, %r2659, %r2660, 21;
	shf.l.wrap.b32 	%r2662, %r2660, %r2659, 21;
	mov.b64 	%rd3664, {%r2662, %r2661};
	mov.b64 	{%r2663, %r2664}, %rd3661;
	shf.l.wrap.b32 	%r2665, %r2663, %r2664, 14;
	shf.l.wrap.b32 	%r2666, %r2664, %r2663, 14;
	mov.b64 	%rd3665, {%r2666, %r2665};
	not.b64 	%rd3666, %rd3662;
	and.b64  	%rd3667, %rd3663, %rd3666;
	not.b64 	%rd3668, %rd3663;
	and.b64  	%rd3669, %rd3664, %rd3668;
	xor.b64  	%rd3670, %rd3669, %rd3662;
	not.b64 	%rd3671, %rd3664;
	and.b64  	%rd3672, %rd3665, %rd3671;
	xor.b64  	%rd3673, %rd3672, %rd3663;
	not.b64 	%rd3674, %rd3665;
	and.b64  	%rd3675, %rd3657, %rd3674;
	xor.b64  	%rd3676, %rd3675, %rd3664;
	ld.const.u64 	%rd3677, [keccak_round_constants+184];
	xor.b64  	%rd3678, %rd3667, %rd3677;
	xor.b64  	%rd3679, %rd3678, %rd3657;
	shr.u64 	%rd3680, %rd3679, 8;
	shr.u64 	%rd3681, %rd3679, 16;
	shr.u64 	%rd3682, %rd3679, 24;
	shr.u64 	%rd3683, %rd3679, 32;
	shr.u64 	%rd3684, %rd3679, 40;
	shr.u64 	%rd3685, %rd3679, 48;
	shr.u64 	%rd3686, %rd3679, 56;
	shr.u64 	%rd3687, %rd3670, 8;
	shr.u64 	%rd3688, %rd3670, 16;
	shr.u64 	%rd3689, %rd3670, 24;
	shr.u64 	%rd3690, %rd3670, 32;
	shr.u64 	%rd3691, %rd3670, 40;
	shr.u64 	%rd3692, %rd3670, 48;
	shr.u64 	%rd3693, %rd3670, 56;
	shr.u64 	%rd3694, %rd3673, 8;
	shr.u64 	%rd3695, %rd3673, 16;
	shr.u64 	%rd3696, %rd3673, 24;
	shr.u64 	%rd3697, %rd3673, 32;
	shr.u64 	%rd3698, %rd3673, 40;
	shr.u64 	%rd3699, %rd3673, 48;
	shr.u64 	%rd3700, %rd3673, 56;
	shr.u64 	%rd3701, %rd3676, 8;
	shr.u64 	%rd3702, %rd3676, 16;
	shr.u64 	%rd3703, %rd3676, 24;
	shr.u64 	%rd3704, %rd3676, 32;
	shr.u64 	%rd3705, %rd3676, 40;
	shr.u64 	%rd3706, %rd3676, 48;
	shr.u64 	%rd3707, %rd3676, 56;
	st.global.u8 	[%rd5], %rd13;
	st.global.u8 	[%rd5+1], %rd14;
	st.global.u8 	[%rd5+2], %rd15;
	st.global.u8 	[%rd5+3], %rd16;
	st.global.u8 	[%rd5+4], %rd17;
	st.global.u8 	[%rd5+5], %rd18;
	st.global.u8 	[%rd5+6], %rd19;
	st.global.u8 	[%rd5+7], %rd20;
	st.global.u8 	[%rd5+8], %rd27;
	st.global.u8 	[%rd5+9], %rd28;
	st.global.u8 	[%rd5+10], %rd29;
	st.global.u8 	[%rd5+11], %rd30;
	st.global.u8 	[%rd5+12], %rd31;
	st.global.u8 	[%rd5+13], %rd32;
	st.global.u8 	[%rd5+14], %rd33;
	st.global.u8 	[%rd5+15], %rd34;
	st.global.u8 	[%rd5+16], %rd41;
	st.global.u8 	[%rd5+17], %rd42;
	st.global.u8 	[%rd5+18], %rd43;
	st.global.u8 	[%rd5+19], %rd44;
	cvta.to.global.u64 	%rd3708, %rd4;
	st.global.u8 	[%rd3708], %rd3679;
	st.global.u8 	[%rd3708+1], %rd3680;
	st.global.u8 	[%rd3708+2], %rd3681;
	st.global.u8 	[%rd3708+3], %rd3682;
	st.global.u8 	[%rd3708+4], %rd3683;
	st.global.u8 	[%rd3708+5], %rd3684;
	st.global.u8 	[%rd3708+6], %rd3685;
	st.global.u8 	[%rd3708+7], %rd3686;
	st.global.u8 	[%rd3708+8], %rd3670;
	st.global.u8 	[%rd3708+9], %rd3687;
	st.global.u8 	[%rd3708+10], %rd3688;
	st.global.u8 	[%rd3708+11], %rd3689;
	st.global.u8 	[%rd3708+12], %rd3690;
	st.global.u8 	[%rd3708+13], %rd3691;
	st.global.u8 	[%rd3708+14], %rd3692;
	st.global.u8 	[%rd3708+15], %rd3693;
	st.global.u8 	[%rd3708+16], %rd3673;
	st.global.u8 	[%rd3708+17], %rd3694;
	st.global.u8 	[%rd3708+18], %rd3695;
	st.global.u8 	[%rd3708+19], %rd3696;
	st.global.u8 	[%rd3708+20], %rd3697;
	st.global.u8 	[%rd3708+21], %rd3698;
	st.global.u8 	[%rd3708+22], %rd3699;
	st.global.u8 	[%rd3708+23], %rd3700;
	st.global.u8 	[%rd3708+24], %rd3676;
	st.global.u8 	[%rd3708+25], %rd3701;
	st.global.u8 	[%rd3708+26], %rd3702;
	st.global.u8 	[%rd3708+27], %rd3703;
	st.global.u8 	[%rd3708+28], %rd3704;
	st.global.u8 	[%rd3708+29], %rd3705;
	st.global.u8 	[%rd3708+30], %rd3706;
	st.global.u8 	[%rd3708+31], %rd3707;
	ret;

}


// ===== COMPILED SASS (sm_100) =====

	.target	sm_100

	.elftype	@"ET_EXEC"


//--------------------- .note.nv.tkinfo           --------------------------
	.section	.note.nv.tkinfo,"",@"SHT_NOTE"
	.sectionflags	@"SHF_NOTE_NV_TKINFO"
	.tkinfo
        /*0018*/ 	.word	0x00000002
        /*0030*/ 	.string	""
        /*0030*/ 	.string	"ptxas"
        /*0030*/ 	.string	"Cuda compilation tools, release 13.0, V13.0.88"
        /*0030*/ 	.string	"Build cuda_13.0.r13.0/compiler.36424714_0"
        /*0030*/ 	.string	"-arch sm_100 -m 64 "



//--------------------- .note.nv.cuinfo           --------------------------
	.section	.note.nv.cuinfo,"",@"SHT_NOTE"
	.sectionflags	@"SHF_NOTE_NV_CUINFO"
        /*0018*/ 	.short	0x0002
        /*001a*/ 	.short	0x0064
        /*001c*/ 	.short	0x0082
	.zero		2


//--------------------- .nv.info                  --------------------------
	.section	.nv.info,"",@"SHT_CUDA_INFO"
	.align	4


	//----- nvinfo : EIATTR_REGCOUNT
	.align		4
        /*0000*/ 	.byte	0x04, 0x2f
        /*0002*/ 	.short	(.L_2 - .L_1)
	.align		4
.L_1:
        /*0004*/ 	.word	index@(_Z18mine_storage_slotsPhimmmS_S_Pi)
        /*0008*/ 	.word	0x0000005c


	//----- nvinfo : EIATTR_FRAME_SIZE
	.align		4
.L_2:
        /*000c*/ 	.byte	0x04, 0x11
        /*000e*/ 	.short	(.L_4 - .L_3)
	.align		4
.L_3:
        /*0010*/ 	.word	index@(_Z18mine_storage_slotsPhimmmS_S_Pi)
        /*0014*/ 	.word	0x00000020


	//----- nvinfo : EIATTR_REGCOUNT
	.align		4
.L_4:
        /*0018*/ 	.byte	0x04, 0x2f
        /*001a*/ 	.short	(.L_6 - .L_5)
	.align		4
.L_5:
        /*001c*/ 	.word	index@(verify_keccak_kernel)
        /*0020*/ 	.word	0x0000001c


	//----- nvinfo : EIATTR_FRAME_SIZE
	.align		4
.L_6:
        /*0024*/ 	.byte	0x04, 0x11
        /*0026*/ 	.short	(.L_8 - .L_7)
	.align		4
.L_7:
        /*0028*/ 	.word	index@(verify_keccak_kernel)
        /*002c*/ 	.word	0x00000000


	//----- nvinfo : EIATTR_REGCOUNT
	.align		4
.L_8:
        /*0030*/ 	.byte	0x04, 0x2f
        /*0032*/ 	.short	(.L_10 - .L_9)
	.align		4
.L_9:
        /*0034*/ 	.word	index@(debug_prng_kernel)
        /*0038*/ 	.word	0x0000005d


	//----- nvinfo : EIATTR_FRAME_SIZE
	.align		4
.L_10:
        /*003c*/ 	.byte	0x04, 0x11
        /*003e*/ 	.short	(.L_12 - .L_11)
	.align		4
.L_11:
        /*0040*/ 	.word	index@(debug_prng_kernel)
        /*0044*/ 	.word	0x00000000


	//----- nvinfo : EIATTR_MIN_STACK_SIZE
	.align		4
.L_12:
        /*0048*/ 	.byte	0x04, 0x12
        /*004a*/ 	.short	(.L_14 - .L_13)
	.align		4
.L_13:
        /*004c*/ 	.word	index@(debug_prng_kernel)
        /*0050*/ 	.word	0x00000000


	//----- nvinfo : EIATTR_MIN_STACK_SIZE
	.align		4
.L_14:
        /*0054*/ 	.byte	0x04, 0x12
        /*0056*/ 	.short	(.L_16 - .L_15)
	.align		4
.L_15:
        /*0058*/ 	.word	index@(verify_keccak_kernel)
        /*005c*/ 	.word	0x00000000


	//----- nvinfo : EIATTR_MIN_STACK_SIZE
	.align		4
.L_16:
        /*0060*/ 	.byte	0x04, 0x12
        /*0062*/ 	.short	(.L_18 - .L_17)
	.align		4
.L_17:
        /*0064*/ 	.word	index@(_Z18mine_storage_slotsPhimmmS_S_Pi)
        /*0068*/ 	.word	0x00000020
.L_18:


//--------------------- .nv.compat                --------------------------
	.section	.nv.compat,"",@"SHT_CUDA_COMPAT_INFO"
	.align	4
        /*0000*/ 	.byte	0x02, 0x09, 0x00, 0x00, 0x02, 0x02, 0x01, 0x00, 0x02, 0x05, 0x05, 0x00, 0x03, 0x07, 0x01, 0x01
        /*0010*/ 	.byte	0x02, 0x03, 0x00, 0x00, 0x02, 0x06, 0x01, 0x00, 0x04, 0x0b, 0x08, 0x00, 0x09, 0x00, 0x00, 0x00
        /*0020*/ 	.byte	0x00, 0x00, 0x00, 0x00


//--------------------- .nv.info.debug_prng_kernel --------------------------
	.section	.nv.info.debug_prng_kernel,"",@"SHT_CUDA_INFO"
	.sectionflags	@""
	.align	4


	//----- nvinfo : EIATTR_CUDA_API_VERSION
	.align		4
        /*0000*/ 	.byte	0x04, 0x37
        /*0002*/ 	.short	(.L_20 - .L_19)
.L_19:
        /*0004*/ 	.word	0x00000082


	//----- nvinfo : EIATTR_KPARAM_INFO
	.align		4
.L_20:
        /*0008*/ 	.byte	0x04, 0x17
        /*000a*/ 	.short	(.L_22 - .L_21)
.L_21:
        /*000c*/ 	.word	0x00000000
        /*0010*/ 	.short	0x0003
        /*0012*/ 	.short	0x0018
        /*0014*/ 	.byte	0x00, 0xf5, 0x21, 0x00


	//----- nvinfo : EIATTR_KPARAM_INFO
	.align		4
.L_22:
        /*0018*/ 	.byte	0x04, 0x17
        /*001a*/ 	.short	(.L_24 - .L_23)
.L_23:
        /*001c*/ 	.word	0x00000000
        /*0020*/ 	.short	0x0002
        /*0022*/ 	.short	0x0010
        /*0024*/ 	.byte	0x00, 0xf5, 0x21, 0x00


	//----- nvinfo : EIATTR_KPARAM_INFO
	.align		4
.L_24:
        /*0028*/ 	.byte	0x04, 0x17
        /*002a*/ 	.short	(.L_26 - .L_25)
.L_25:
        /*002c*/ 	.word	0x00000000
        /*0030*/ 	.short	0x0001
        /*0032*/ 	.short	0x0008
        /*0034*/ 	.byte	0x00, 0xf0, 0x21, 0x00


	//----- nvinfo : EIATTR_KPARAM_INFO
	.align		4
.L_26:
        /*0038*/ 	.byte	0x04, 0x17
        /*003a*/ 	.short	(.L_28 - .L_27)
.L_27:
        /*003c*/ 	.word	0x00000000
        /*0040*/ 	.short	0x0000
        /*0042*/ 	.short	0x0000
        /*0044*/ 	.byte	0x00, 0xf0, 0x21, 0x00


	//----- nvinfo : EIATTR_SPARSE_MMA_MASK
	.align		4
.L_28:
        /*0048*/ 	.byte	0x03, 0x50
        /*004a*/ 	.short	0x0000


	//----- nvinfo : EIATTR_MAXREG_COUNT
	.align		4
        /*004c*/ 	.byte	0x03, 0x1b
        /*004e*/ 	.short	0x00ff


	//----- nvinfo : EIATTR_MERCURY_ISA_VERSION
	.align		4
        /*0050*/ 	.byte	0x03, 0x5f
        /*0052*/ 	.short	0x0101


	//----- nvinfo : EIATTR_VRC_CTA_INIT_COUNT
	.align		4
        /*0054*/ 	.byte	0x02, 0x4a
	.zero		1
	.zero		1


	//----- nvinfo : EIATTR_EXIT_INSTR_OFFSETS
	.align		4
        /*0058*/ 	.byte	0x04, 0x1c
        /*005a*/ 	.short	(.L_30 - .L_29)


	//   ....[0]....
.L_29:
        /*005c*/ 	.word	0x00012010


	//----- nvinfo : EIATTR_CBANK_PARAM_SIZE
	.align		4
.L_30:
        /*0060*/ 	.byte	0x03, 0x19
        /*0062*/ 	.short	0x0020


	//----- nvinfo : EIATTR_PARAM_CBANK
	.align		4
        /*0064*/ 	.byte	0x04, 0x0a
        /*0066*/ 	.short	(.L_32 - .L_31)
	.align		4
.L_31:
        /*0068*/ 	.word	index@(.nv.constant0.debug_prng_kernel)
        /*006c*/ 	.short	0x0380
        /*006e*/ 	.short	0x0020


	//----- nvinfo : EIATTR_SW_WAR
	.align		4
.L_32:
        /*0070*/ 	.byte	0x04, 0x36
        /*0072*/ 	.short	(.L_34 - .L_33)
.L_33:
        /*0074*/ 	.word	0x00000008
.L_34:


//--------------------- .nv.info.verify_keccak_kernel --------------------------
	.section	.nv.info.verify_keccak_kernel,"",@"SHT_CUDA_INFO"
	.sectionflags	@""
	.align	4


	//----- nvinfo : EIATTR_CUDA_API_VERSION
	.align		4
        /*0000*/ 	.byte	0x04, 0x37
        /*0002*/ 	.short	(.L_36 - .L_35)
.L_35:
        /*0004*/ 	.word	0x00000082


	//----- nvinfo : EIATTR_KPARAM_INFO
	.align		4
.L_36:
        /*0008*/ 	.byte	0x04, 0x17
        /*000a*/ 	.short	(.L_38 - .L_37)
.L_37:
        /*000c*/ 	.word	0x00000000
        /*0010*/ 	.short	0x0002
        /*0012*/ 	.short	0x0010
        /*0014*/ 	.byte	0x00, 0xf5, 0x21, 0x00


	//----- nvinfo : EIATTR_KPARAM_INFO
	.align		4
.L_38:
        /*0018*/ 	.byte	0x04, 0x17
        /*001a*/ 	.short	(.L_40 - .L_39)
.L_39:
        /*001c*/ 	.word	0x00000000
        /*0020*/ 	.short	0x0001
        /*0022*/ 	.short	0x0008
        /*0024*/ 	.byte	0x00, 0xf0, 0x21, 0x00


	//----- nvinfo : EIATTR_KPARAM_INFO
	.align		4
.L_40:
        /*0028*/ 	.byte	0x04, 0x17
        /*002a*/ 	.short	(.L_42 - .L_41)
.L_41:
        /*002c*/ 	.word	0x00000000
        /*0030*/ 	.short	0x0000
        /*0032*/ 	.short	0x0000
        /*0034*/ 	.byte	0x00, 0xf5, 0x21, 0x00


	//----- nvinfo : EIATTR_SPARSE_MMA_MASK
	.align		4
.L_42:
        /*0038*/ 	.byte	0x03, 0x50
        /*003a*/ 	.short	0x0000


	//----- nvinfo : EIATTR_MAXREG_COUNT
	.align		4
        /*003c*/ 	.byte	0x03, 0x1b
        /*003e*/ 	.short	0x00ff


	//----- nvinfo : EIATTR_MERCURY_ISA_VERSION
	.align		4
        /*0040*/ 	.byte	0x03, 0x5f
        /*0042*/ 	.short	0x0101


	//----- nvinfo : EIATTR_VRC_CTA_INIT_COUNT
	.align		4
        /*0044*/ 	.byte	0x02, 0x4a
	.zero		1
	.zero		1


	//----- nvinfo : EIATTR_EXIT_INSTR_OFFSETS
	.align		4
        /*0048*/ 	.byte	0x04, 0x1c
        /*004a*/ 	.short	(.L_44 - .L_43)


	//   ....[0]....
.L_43:
        /*004c*/ 	.word	0x00012680


	//----- nvinfo : EIATTR_CBANK_PARAM_SIZE
	.align		4
.L_44:
        /*0050*/ 	.byte	0x03, 0x19
        /*0052*/ 	.short	0x0018


	//----- nvinfo : EIATTR_PARAM_CBANK
	.align		4
        /*0054*/ 	.byte	0x04, 0x0a
        /*0056*/ 	.short	(.L_46 - .L_45)
	.align		4
.L_45:
        /*0058*/ 	.word	index@(.nv.constant0.verify_keccak_kernel)
        /*005c*/ 	.short	0x0380
        /*005e*/ 	.short	0x0018


	//----- nvinfo : EIATTR_SW_WAR
	.align		4
.L_46:
        /*0060*/ 	.byte	0x04, 0x36
        /*0062*/ 	.short	(.L_48 - .L_47)
.L_47:
        /*0064*/ 	.word	0x00000008
.L_48:


//--------------------- .nv.info._Z18mine_storage_slotsPhimmmS_S_Pi --------------------------
	.section	.nv.info._Z18mine_storage_slotsPhimmmS_S_Pi,"",@"SHT_CUDA_INFO"
	.sectionflags	@""
	.align	4


	//----- nvinfo : EIATTR_CUDA_API_VERSION
	.align		4
        /*0000*/ 	.byte	0x04, 0x37
        /*0002*/ 	.short	(.L_50 - .L_49)
.L_49:
        /*0004*/ 	.word	0x00000082


	//----- nvinfo : EIATTR_KPARAM_INFO
	.align		4
.L_50:
        /*0008*/ 	.byte	0x04, 0x17
        /*000a*/ 	.short	(.L_52 - .L_51)
.L_51:
        /*000c*/ 	.word	0x00000000
        /*0010*/ 	.short	0x0007
        /*0012*/ 	.short	0x0038
        /*0014*/ 	.byte	0x00, 0xf5, 0x21, 0x00


	//----- nvinfo : EIATTR_KPARAM_INFO
	.align		4
.L_52:
        /*0018*/ 	.byte	0x04, 0x17
        /*001a*/ 	.short	(.L_54 - .L_53)
.L_53:
        /*001c*/ 	.word	0x00000000
        /*0020*/ 	.short	0x0006
        /*0022*/ 	.short	0x0030
        /*0024*/ 	.byte	0x00, 0xf5, 0x21, 0x00


	//----- nvinfo : EIATTR_KPARAM_INFO
	.align		4
.L_54:
        /*0028*/ 	.byte	0x04, 0x17
        /*002a*/ 	.short	(.L_56 - .L_55)
.L_55:
        /*002c*/ 	.word	0x00000000
        /*0030*/ 	.short	0x0005
        /*0032*/ 	.short	0x0028
        /*0034*/ 	.byte	0x00, 0xf5, 0x21, 0x00


	//----- nvinfo : EIATTR_KPARAM_INFO
	.align		4
.L_56:
        /*0038*/ 	.byte	0x04, 0x17
        /*003a*/ 	.short	(.L_58 - .L_57)
.L_57:
        /*003c*/ 	.word	0x00000000
        /*0040*/ 	.short	0x0004
        /*0042*/ 	.short	0x0020
        /*0044*/ 	.byte	0x00, 0xf0, 0x21, 0x00


	//----- nvinfo : EIATTR_KPARAM_INFO
	.align		4
.L_58:
        /*0048*/ 	.byte	0x04, 0x17
        /*004a*/ 	.short	(.L_60 - .L_59)
.L_59:
        /*004c*/ 	.word	0x00000000
        /*0050*/ 	.short	0x0003
        /*0052*/ 	.short	0x0018
        /*0054*/ 	.byte	0x00, 0xf0, 0x21, 0x00


	//----- nvinfo : EIATTR_KPARAM_INFO
	.align		4
.L_60:
        /*0058*/ 	.byte	0x04, 0x17
        /*005a*/ 	.short	(.L_62 - .L_61)
.L_61:
        /*005c*/ 	.word	0x00000000
        /*0060*/ 	.short	0x0002
        /*0062*/ 	.short	0x0010
        /*0064*/ 	.byte	0x00, 0xf0, 0x21, 0x00


	//----- nvinfo : EIATTR_KPARAM_INFO
	.align		4
.L_62:
        /*0068*/ 	.byte	0x04, 0x17
        /*006a*/ 	.short	(.L_64 - .L_63)
.L_63:
        /*006c*/ 	.word	0x00000000
        /*0070*/ 	.short	0x0001
        /*0072*/ 	.short	0x0008
        /*0074*/ 	.byte	0x00, 0xf0, 0x11, 0x00


	//----- nvinfo : EIATTR_KPARAM_INFO
	.align		4
.L_64:
        /*0078*/ 	.byte	0x04, 0x17
        /*007a*/ 	.short	(.L_66 - .L_65)
.L_65:
        /*007c*/ 	.word	0x00000000
        /*0080*/ 	.short	0x0000
        /*0082*/ 	.short	0x0000
        /*0084*/ 	.byte	0x00, 0xf5, 0x21, 0x00


	//----- nvinfo : EIATTR_SPARSE_MMA_MASK
	.align		4
.L_66:
        /*0088*/ 	.byte	0x03, 0x50
        /*008a*/ 	.short	0x0000


	//----- nvinfo : EIATTR_MAXREG_COUNT
	.align		4
        /*008c*/ 	.byte	0x03, 0x1b
        /*008e*/ 	.short	0x00ff


	//----- nvinfo : EIATTR_MERCURY_ISA_VERSION
	.align		4
        /*0090*/ 	.byte	0x03, 0x5f
        /*0092*/ 	.short	0x0101


	//----- nvinfo : EIATTR_VRC_CTA_INIT_COUNT
	.align		4
        /*0094*/ 	.byte	0x02, 0x4a
	.zero		1
	.zero		1


	//----- nvinfo : EIATTR_EXIT_INSTR_OFFSETS
	.align		4
        /*0098*/ 	.byte	0x04, 0x1c
        /*009a*/ 	.short	(.L_68 - .L_67)


	//   ....[0]....
.L_67:
        /*009c*/ 	.word	0x00000050


	//   ....[1]....
        /*00a0*/ 	.word	0x000000a0


	//   ....[2]....
        /*00a4*/ 	.word	0x000123f0


	//   ....[3]....
        /*00a8*/ 	.word	0x00012490


	//   ....[4]....
        /*00ac*/ 	.word	0x00012800


	//----- nvinfo : EIATTR_CRS_STACK_SIZE
	.align		4
.L_68:
        /*00b0*/ 	.byte	0x04, 0x1e
        /*00b2*/ 	.short	(.L_70 - .L_69)
.L_69:
        /*00b4*/ 	.word	0x00000000


	//----- nvinfo : EIATTR_CBANK_PARAM_SIZE
	.align		4
.L_70:
        /*00b8*/ 	.byte	0x03, 0x19
        /*00ba*/ 	.short	0x0040


	//----- nvinfo : EIATTR_PARAM_CBANK
	.align		4
        /*00bc*/ 	.byte	0x04, 0x0a
        /*00be*/ 	.short	(.L_72 - .L_71)
	.align		4
.L_71:
        /*00c0*/ 	.word	index@(.nv.constant0._Z18mine_storage_slotsPhimmmS_S_Pi)
        /*00c4*/ 	.short	0x0380
        /*00c6*/ 	.short	0x0040


	//----- nvinfo : EIATTR_SW_WAR
	.align		4
.L_72:
        /*00c8*/ 	.byte	0x04, 0x36
        /*00ca*/ 	.short	(.L_74 - .L_73)
.L_73:
        /*00cc*/ 	.word	0x00000008
.L_74:


//--------------------- .nv.callgraph             --------------------------
	.section	.nv.callgraph,"",@"SHT_CUDA_CALLGRAPH"
	.align	4
	.sectionentsize	8
	.align		4
        /*0000*/ 	.word	0x00000000
	.align		4
        /*0004*/ 	.word	0xffffffff
	.align		4
        /*0008*/ 	.word	0x00000000
	.align		4
        /*000c*/ 	.word	0xfffffffe
	.align		4
        /*0010*/ 	.word	0x00000000
	.align		4
        /*0014*/ 	.word	0xfffffffd
	.align		4
        /*0018*/ 	.word	0x00000000
	.align		4
        /*001c*/ 	.word	0xfffffffc


//--------------------- .nv.constant3             --------------------------
	.section	.nv.constant3,"a",@progbits
	.align	8
.nv.constant3:
	.type		keccak_round_constants,@object
	.size		keccak_round_constants,(.L_0 - keccak_round_constants)
keccak_round_constants:
        /*0000*/ 	.byte	0x01, 0x00, 0x00, 0x00, 0x00, 0x00, 0x00, 0x00, 0x82, 0x80, 0x00, 0x00, 0x00, 0x00, 0x00, 0x00
        /* <DEDUP_REMOVED lines=11> */
.L_0:


//--------------------- .text.debug_prng_kernel   --------------------------
	.section	.text.debug_prng_kernel,"ax",@progbits
	.align	128
        .global         debug_prng_kernel
        .type           debug_prng_kernel,@function
        .size           debug_prng_kernel,(.L_x_12 - debug_prng_kernel)
        .other          debug_prng_kernel,@"STO_CUDA_ENTRY STV_DEFAULT"
debug_prng_kernel:
.text.debug_prng_kernel:
[----:B------:R-:W-:Y:S08]  /*0000*/  LDC R1, c[0x0][0x37c] ;  /* 0x0000df00ff017b82 */ /* 0x000ff00000000800 */
[----:B------:R-:W0:Y:S01]  /*0010*/  LDC.64 R2, c[0x0][0x380] ;  /* 0x0000e000ff027b82 */ /* 0x000e220000000a00 */
[----:B------:R-:W1:Y:S07]  /*0020*/  LDCU.64 UR4, c[0x0][0x358] ;  /* 0x00006b00ff0477ac */ /* 0x000e6e0008000a00 */
[----:B------:R-:W2:Y:S01]  /*0030*/  LDC.64 R24, c[0x0][0x388] ;  /* 0x0000e200ff187b82 */ /* 0x000ea20000000a00 */
[----:B0-----:R-:W-:-:S05]  /*0040*/  IADD3 R0, P0, PT, R2, 0x1, RZ ;  /* 0x0000000102007810 */ /* 0x001fca0007f1e0ff */
[----:B------:R-:W-:Y:S01]  /*0050*/  IMAD.X R3, RZ, RZ, R3, P0 ;  /* 0x000000ffff037224 */ /* 0x000fe200000e0603 */
[----:B--2---:R-:W-:-:S04]  /*0060*/  PRMT R21, R25, 0x123, RZ ;  /* 0x0000012319157816 */ /* 0x004fc800000000ff */
[--C-:B------:R-:W-:Y:S02]  /*0070*/  SHF.R.U64 R5, R0, 0xc, R3.reuse ;  /* 0x0000000c00057819 */ /* 0x100fe40000001203 */
[----:B------:R-:W-:Y:S02]  /*0080*/  SHF.R.U32.HI R2, RZ, 0xc, R3 ;  /* 0x0000000cff027819 */ /* 0x000fe40000011603 */
[----:B------:R-:W-:Y:S02]  /*0090*/  LOP3.LUT R5, R5, R0, RZ, 0x3c, !PT ;  /* 0x0000000005057212 */ /* 0x000fe400078e3cff */
[----:B------:R-:W-:-:S03]  /*00a0*/  LOP3.LUT R2, R2, R3, RZ, 0x3c, !PT ;  /* 0x0000000302027212 */ /* 0x000fc600078e3cff */
[C---:B------:R-:W-:Y:S01]  /*00b0*/  IMAD.SHL.U32 R0, R5.reuse, 0x2000000, RZ ;  /* 0x0200000005007824 */ /* 0x040fe200078e00ff */
[----:B------:R-:W-:-:S04]  /*00c0*/  SHF.L.U64.HI R3, R5, 0x19, R2 ;  /* 0x0000001905037819 */ /* 0x000fc80000010202 */
[----:B------:R-:W-:Y:S02]  /*00d0*/  LOP3.LUT R3, R3, R2, RZ, 0x3c, !PT ;  /* 0x0000000203037212 */ /* 0x000fe400078e3cff */
[----:B------:R-:W-:Y:S02]  /*00e0*/  LOP3.LUT R0, R0, R5, RZ, 0x3c, !PT ;  /* 0x0000000500007212 */ /* 0x000fe400078e3cff */
[--C-:B------:R-:W-:Y:S02]  /*00f0*/  SHF.R.U32.HI R4, RZ, 0x1b, R3.reuse ;  /* 0x0000001bff047819 */ /* 0x100fe40000011603 */
[----:B------:R-:W-:Y:S02]  /*0100*/  SHF.R.U64 R11, R0, 0x1b, R3 ;  /* 0x0000001b000b7819 */ /* 0x000fe40000001203 */
[----:B------:R-:W-:Y:S02]  /*0110*/  LOP3.LUT R4, R4, R3, RZ, 0x3c, !PT ;  /* 0x0000000304047212 */ /* 0x000fe400078e3cff */
[----:B------:R-:W-:-:S02]  /*0120*/  LOP3.LUT R11, R11, R0, RZ, 0x3c, !PT ;  /* 0x000000000b0b7212 */ /* 0x000fc400078e3cff */
[--C-:B------:R-:W-:Y:S02]  /*0130*/  SHF.R.U32.HI R5, RZ, 0xc, R4.reuse ;  /* 0x0000000cff057819 */ /* 0x100fe40000011604 */
[C---:B------:R-:W-:Y:S01]  /*0140*/  SHF.R.U64 R2, R11.reuse, 0xc, R4 ;  /* 0x0000000c0b027819 */ /* 0x040fe20000001204 */
[----:B------:R-:W-:Y:S01]  /*0150*/  IMAD R15, R11, 0x4f6cdd1d, RZ ;  /* 0x4f6cdd1d0b0f7824 */ /* 0x000fe200078e02ff */
[----:B------:R-:W-:Y:S01]  /*0160*/  LOP3.LUT R5, R5, R4, RZ, 0x3c, !PT ;  /* 0x0000000405057212 */ /* 0x000fe200078e3cff */
[----:B------:R-:W-:Y:S01]  /*0170*/  IMAD R4, R4, 0x4f6cdd1d, RZ ;  /* 0x4f6cdd1d04047824 */ /* 0x000fe200078e02ff */
[----:B------:R-:W-:Y:S02]  /*0180*/  LOP3.LUT R2, R2, R11, RZ, 0x3c, !PT ;  /* 0x0000000b02027212 */ /* 0x000fe400078e3cff */
[----:B------:R-:W-:Y:S01]  /*0190*/  LOP3.LUT R12, R15, 0xff00, RZ, 0xc0, !PT ;  /* 0x0000ff000f0c7812 */ /* 0x000fe200078ec0ff */
[----:B------:R-:W-:Y:S01]  /*01a0*/  IMAD R13, R11, 0x2545f491, R4 ;  /* 0x2545f4910b0d7824 */ /* 0x000fe200078e0204 */
[C---:B------:R-:W-:Y:S01]  /*01b0*/  SHF.L.U64.HI R0, R2.reuse, 0x19, R5 ;  /* 0x0000001902007819 */ /* 0x040fe20000010205 */
[----:B------:R-:W-:-:S03]  /*01c0*/  IMAD.SHL.U32 R3, R2, 0x2000000, RZ ;  /* 0x0200000002037824 */ /* 0x000fc600078e00ff */
[----:B------:R-:W-:Y:S02]  /*01d0*/  LOP3.LUT R0, R0, R5, RZ, 0x3c, !PT ;  /* 0x0000000500007212 */ /* 0x000fe400078e3cff */
[----:B------:R-:W-:Y:S02]  /*01e0*/  LOP3.LUT R3, R3, R2, RZ, 0x3c, !PT ;  /* 0x0000000203037212 */ /* 0x000fe400078e3cff */
[--C-:B------:R-:W-:Y:S02]  /*01f0*/  SHF.R.U32.HI R7, RZ, 0x1b, R0.reuse ;  /* 0x0000001bff077819 */ /* 0x100fe40000011600 */
[----:B------:R-:W-:Y:S02]  /*0200*/  SHF.R.U64 R18, R3, 0x1b, R0 ;  /* 0x0000001b03127819 */ /* 0x000fe40000001200 */
[----:B------:R-:W-:Y:S02]  /*0210*/  LOP3.LUT R7, R7, R0, RZ, 0x3c, !PT ;  /* 0x0000000007077212 */ /* 0x000fe400078e3cff */
[----:B------:R-:W-:Y:S01]  /*0220*/  LOP3.LUT R18, R18, R3, RZ, 0x3c, !PT ;  /* 0x0000000312127212 */ /* 0x000fe200078e3cff */
[----:B------:R-:W-:Y:S01]  /*0230*/  IMAD R3, R11, 0x1d, RZ ;  /* 0x0000001d0b037824 */ /* 0x000fe200078e02ff */
[----:B------:R-:W-:-:S02]  /*0240*/  SHF.R.U32.HI R0, RZ, 0xc, R7 ;  /* 0x0000000cff007819 */ /* 0x000fc40000011607 */
[C---:B------:R-:W-:Y:S01]  /*0250*/  SHF.R.U64 R5, R18.reuse, 0xc, R7 ;  /* 0x0000000c12057819 */ /* 0x040fe20000001207 */
[----:B------:R-:W-:Y:S01]  /*0260*/  IMAD.WIDE.U32 R16, R18, 0x4f6cdd1d, RZ ;  /* 0x4f6cdd1d12107825 */ /* 0x000fe200078e00ff */
[----:B------:R-:W-:Y:S02]  /*0270*/  LOP3.LUT R0, R0, R7, RZ, 0x3c, !PT ;  /* 0x0000000700007212 */ /* 0x000fe400078e3cff */
[----:B------:R-:W-:Y:S01]  /*0280*/  LOP3.LUT R5, R5, R18, RZ, 0x3c, !PT ;  /* 0x0000001205057212 */ /* 0x000fe200078e3cff */
[----:B------:R-:W-:Y:S01]  /*0290*/  IMAD R7, R7, 0x4f6cdd1d, RZ ;  /* 0x4f6cdd1d07077824 */ /* 0x000fe200078e02ff */
[----:B------:R-:W-:Y:S01]  /*02a0*/  LOP3.LUT R12, R12, 0xff, R3, 0xf8, !PT ;  /* 0x000000ff0c0c7812 */ /* 0x000fe200078ef803 */
[----:B------:R-:W-:Y:S01]  /*02b0*/  IMAD.WIDE.U32 R2, R11, 0x4f6cdd1d, RZ ;  /* 0x4f6cdd1d0b027825 */ /* 0x000fe200078e00ff */
[C---:B------:R-:W-:Y:S02]  /*02c0*/  SHF.L.U64.HI R9, R5.reuse, 0x19, R0 ;  /* 0x0000001905097819 */ /* 0x040fe40000010200 */
[----:B------:R-:W-:Y:S01]  /*02d0*/  LOP3.LUT R12, R12, 0xff0000, R15, 0xf8, !PT ;  /* 0x00ff00000c0c7812 */ /* 0x000fe200078ef80f */
[----:B------:R-:W-:Y:S01]  /*02e0*/  IMAD.SHL.U32 R10, R5, 0x2000000, RZ ;  /* 0x02000000050a7824 */ /* 0x000fe200078e00ff */
[----:B------:R-:W-:Y:S01]  /*02f0*/  LOP3.LUT R9, R9, R0, RZ, 0x3c, !PT ;  /* 0x0000000009097212 */ /* 0x000fe200078e3cff */
[----:B------:R-:W-:-:S02]  /*0300*/  IMAD.IADD R0, R3, 0x1, R13 ;  /* 0x0000000103007824 */ /* 0x000fc400078e020d */
[----:B------:R-:W-:Y:S01]  /*0310*/  IMAD.MOV.U32 R4, RZ, RZ, R2 ;  /* 0x000000ffff047224 */ /* 0x000fe200078e0002 */
[----:B------:R-:W-:Y:S01]  /*0320*/  LOP3.LUT R10, R10, R5, RZ, 0x3c, !PT ;  /* 0x000000050a0a7212 */ /* 0x000fe200078e3cff */
[----:B------:R-:W-:Y:S01]  /*0330*/  IMAD R7, R18, 0x2545f491, R7 ;  /* 0x2545f49112077824 */ /* 0x000fe200078e0207 */
[----:B------:R-:W-:Y:S02]  /*0340*/  SHF.R.U32.HI R3, RZ, 0x1b, R9 ;  /* 0x0000001bff037819 */ /* 0x000fe40000011609 */
[C-C-:B------:R-:W-:Y:S01]  /*0350*/  SHF.R.U64 R5, R2.reuse, 0x18, R0.reuse ;  /* 0x0000001802057819 */ /* 0x140fe20000001200 */
[----:B------:R-:W-:Y:S01]  /*0360*/  IMAD.IADD R7, R17, 0x1, R7 ;  /* 0x0000000111077824 */ /* 0x000fe200078e0207 */
[C-C-:B------:R-:W-:Y:S02]  /*0370*/  SHF.R.U64 R6, R2.reuse, 0x8, R0.reuse ;  /* 0x0000000802067819 */ /* 0x140fe40000001200 */
[----:B------:R-:W-:Y:S01]  /*0380*/  SHF.R.U64 R8, R2, 0x10, R0 ;  /* 0x0000001002087819 */ /* 0x000fe20000001200 */
[----:B------:R-:W-:Y:S01]  /*0390*/  IMAD.SHL.U32 R33, R5, 0x1000000, RZ ;  /* 0x0100000005217824 */ /* 0x000fe200078e00ff */
[----:B------:R-:W-:-:S02]  /*03a0*/  SHF.R.U64 R13, R10, 0x1b, R9 ;  /* 0x0000001b0a0d7819 */ /* 0x000fc40000001209 */
[----:B------:R-:W-:Y:S02]  /*03b0*/  LOP3.LUT R2, R3, R9, RZ, 0x3c, !PT ;  /* 0x0000000903027212 */ /* 0x000fe400078e3cff */
[----:B------:R-:W-:Y:S02]  /*03c0*/  LOP3.LUT R13, R13, R10, RZ, 0x3c, !PT ;  /* 0x0000000a0d0d7212 */ /* 0x000fe400078e3cff */
[--C-:B------:R-:W-:Y:S01]  /*03d0*/  SHF.R.U32.HI R10, RZ, 0x18, R7.reuse ;  /* 0x00000018ff0a7819 */ /* 0x100fe20000011607 */
[----:B------:R-:W-:Y:S01]  /*03e0*/  IMAD R20, R2, 0x4f6cdd1d, RZ ;  /* 0x4f6cdd1d02147824 */ /* 0x000fe200078e02ff */
[----:B------:R-:W-:Y:S01]  /*03f0*/  SHF.R.U32.HI R9, RZ, 0x18, R0 ;  /* 0x00000018ff097819 */ /* 0x000fe20000011600 */
[----:B------:R-:W-:Y:S01]  /*0400*/  IMAD.WIDE.U32 R2, R13, 0x4f6cdd1d, RZ ;  /* 0x4f6cdd1d0d027825 */ /* 0x000fe200078e00ff */
[----:B------:R-:W-:Y:S02]  /*0410*/  SHF.L.U64.HI R14, R10, 0x18, RZ ;  /* 0x000000180a0e7819 */ /* 0x000fe400000102ff */
[----:B------:R-:W-:Y:S01]  /*0420*/  SHF.L.U64.HI R11, R9, 0x18, RZ ;  /* 0x00000018090b7819 */ /* 0x000fe200000102ff */
[----:B------:R-:W-:Y:S01]  /*0430*/  IMAD R19, R13, 0x2545f491, R20 ;  /* 0x2545f4910d137824 */ /* 0x000fe200078e0214 */
[----:B------:R-:W-:Y:S01]  /*0440*/  LOP3.LUT R33, R33, R12, RZ, 0xfc, !PT ;  /* 0x0000000c21217212 */ /* 0x000fe200078efcff */
[----:B------:R-:W-:Y:S01]  /*0450*/  IMAD R15, R13, 0x1d, RZ ;  /* 0x0000001d0d0f7824 */ /* 0x000fe200078e02ff */
[----:B------:R-:W-:Y:S01]  /*0460*/  SHF.R.U64 R12, R16, 0x18, R7 ;  /* 0x00000018100c7819 */ /* 0x000fe20000001207 */
[----:B------:R-:W-:Y:S01]  /*0470*/  IMAD R20, R18, 0x1d, RZ ;  /* 0x0000001d12147824 */ /* 0x000fe200078e02ff */
[----:B------:R-:W-:Y:S01]  /*0480*/  PRMT R62, R7, 0x4210, R10 ;  /* 0x00004210073e7816 */ /* 0x000fe2000000000a */
[----:B------:R-:W-:Y:S01]  /*0490*/  IMAD.IADD R19, R3, 0x1, R19 ;  /* 0x0000000103137824 */ /* 0x000fe200078e0213 */
[----:B------:R-:W-:Y:S01]  /*04a0*/  LOP3.LUT R14, R14, 0xff, R15, 0xf8, !PT ;  /* 0x000000ff0e0e7812 */ /* 0x000fe200078ef80f */
[----:B------:R-:W-:Y:S01]  /*04b0*/  IMAD R13, R13, 0x4f6cdd1d, RZ ;  /* 0x4f6cdd1d0d0d7824 */ /* 0x000fe200078e02ff */
[----:B------:R-:W-:Y:S01]  /*04c0*/  LOP3.LUT R3, R11, 0xff, R20, 0xf8, !PT ;  /* 0x000000ff0b037812 */ /* 0x000fe200078ef814 */
[----:B------:R-:W-:Y:S01]  /*04d0*/  IMAD R18, R18, 0x4f6cdd1d, RZ ;  /* 0x4f6cdd1d12127824 */ /* 0x000fe200078e02ff */
[----:B------:R-:W-:Y:S01]  /*04e0*/  SHF.R.U64 R11, R2, 0x18, R19 ;  /* 0x00000018020b7819 */ /* 0x000fe20000001213 */
[----:B------:R-:W-:Y:S01]  /*04f0*/  IMAD.SHL.U32 R30, R12, 0x1000000, RZ ;  /* 0x010000000c1e7824 */ /* 0x000fe200078e00ff */
[----:B------:R-:W-:-:S02]  /*0500*/  LOP3.LUT R14, R14, 0xff00, R13, 0xf8, !PT ;  /* 0x0000ff000e0e7812 */ /* 0x000fc400078ef80d */
[--C-:B------:R-:W-:Y:S01]  /*0510*/  LOP3.LUT R3, R3, 0xff00, R18.reuse, 0xf8, !PT ;  /* 0x0000ff0003037812 */ /* 0x100fe200078ef812 */
[----:B------:R-:W-:Y:S01]  /*0520*/  IMAD.SHL.U32 R23, R11, 0x1000000, RZ ;  /* 0x010000000b177824 */ /* 0x000fe200078e00ff */
[----:B------:R-:W-:Y:S02]  /*0530*/  LOP3.LUT R14, R14, 0xff0000, R13, 0xf8, !PT ;  /* 0x00ff00000e0e7812 */ /* 0x000fe400078ef80d */
[----:B------:R-:W-:Y:S02]  /*0540*/  LOP3.LUT R3, R3, 0xff0000, R18, 0xf8, !PT ;  /* 0x00ff000003037812 */ /* 0x000fe400078ef812 */
[----:B------:R-:W-:Y:S01]  /*0550*/  LOP3.LUT R23, R23, R14, RZ, 0xfc, !PT ;  /* 0x0000000e17177212 */ /* 0x000fe200078efcff */
[----:B------:R-:W-:Y:S01]  /*0560*/  IMAD.MOV.U32 R14, RZ, RZ, R16 ;  /* 0x000000ffff0e7224 */ /* 0x000fe200078e0010 */
[----:B------:R-:W-:Y:S02]  /*0570*/  LOP3.LUT R28, R62, 0x1, RZ, 0x3c, !PT ;  /* 0x000000013e1c7812 */ /* 0x000fe400078e3cff */
[----:B------:R-:W-:-:S02]  /*0580*/  LOP3.LUT R30, R30, R3, RZ, 0xfc, !PT ;  /* 0x000000031e1e7212 */ /* 0x000fc400078efcff */
[C-C-:B------:R-:W-:Y:S02]  /*0590*/  SHF.R.U64 R13, R16.reuse, 0x8, R7.reuse ;  /* 0x00000008100d7819 */ /* 0x140fe40000001207 */
[----:B------:R-:W-:Y:S02]  /*05a0*/  SHF.R.U64 R15, R16, 0x10, R7 ;  /* 0x00000010100f7819 */ /* 0x000fe40000001207 */
[----:B------:R-:W-:Y:S02]  /*05b0*/  PRMT R3, R24, 0x123, RZ ;  /* 0x0000012318037816 */ /* 0x000fe400000000ff */
[----:B------:R-:W-:Y:S02]  /*05c0*/  PRMT R22, R0, 0x4210, R9 ;  /* 0x0000421000167816 */ /* 0x000fe40000000009 */
[----:B------:R-:W-:Y:S02]  /*05d0*/  SHF.L.W.U32.HI R16, R28, 0x1, R23 ;  /* 0x000000011c107819 */ /* 0x000fe40000010e17 */
[----:B------:R-:W-:-:S02]  /*05e0*/  SHF.R.U64 R17, R2, 0x8, R19 ;  /* 0x0000000802117819 */ /* 0x000fc40000001213 */
[----:B------:R-:W-:Y:S02]  /*05f0*/  SHF.R.U64 R18, R2, 0x10, R19 ;  /* 0x0000001002127819 */ /* 0x000fe40000001213 */
[----:B------:R-:W-:Y:S02]  /*0600*/  LOP3.LUT R19, R3, R30, RZ, 0x3c, !PT ;  /* 0x0000001e03137212 */ /* 0x000fe400078e3cff */
[----:B------:R-:W-:Y:S02]  /*0610*/  LOP3.LUT R46, R21, R22, RZ, 0x3c, !PT ;  /* 0x00000016152e7212 */ /* 0x000fe400078e3cff */
[----:B------:R-:W-:Y:S02]  /*0620*/  SHF.L.W.U32.HI R26, R23, 0x1, R28 ;  /* 0x00000001171a7819 */ /* 0x000fe40000010e1c */
[----:B------:R-:W-:Y:S01]  /*0630*/  LOP3.LUT R53, R16, 0x80000000, R33, 0x96, !PT ;  /* 0x8000000010357812 */ /* 0x000fe200078e9621 */
[----:B------:R-:W-:Y:S01]  /*0640*/  IMAD.MOV.U32 R16, RZ, RZ, R2 ;  /* 0x000000ffff107224 */ /* 0x000fe200078e0002 */
[----:B------:R-:W-:-:S02]  /*0650*/  SHF.L.W.U32.HI R2, R46, 0x1, R19 ;  /* 0x000000012e027819 */ /* 0x000fc40000010e13 */
[----:B------:R-:W-:Y:S02]  /*0660*/  LOP3.LUT R35, R22, R26, RZ, 0x3c, !PT ;  /* 0x0000001a16237212 */ /* 0x000fe400078e3cff */
[----:B------:R-:W-:Y:S02]  /*0670*/  LOP3.LUT R20, R30, R53, RZ, 0x3c, !PT ;  /* 0x000000351e147212 */ /* 0x000fe400078e3cff */
[C-C-:B------:R-:W-:Y:S02]  /*0680*/  SHF.L.W.U32.HI R36, R28.reuse, 0xe, R23.reuse ;  /* 0x0000000e1c247819 */ /* 0x140fe40000010e17 */
[C-C-:B------:R-:W-:Y:S02]  /*0690*/  SHF.L.W.U32.HI R31, R28.reuse, 0x1b, R23.reuse ;  /* 0x0000001b1c1f7819 */ /* 0x140fe40000010e17 */
[----:B------:R-:W-:Y:S02]  /*06a0*/  SHF.L.W.U32.HI R25, R23, 0x1b, R28 ;  /* 0x0000001b17197819 */ /* 0x000fe40000010e1c */
[----:B------:R-:W-:-:S02]  /*06b0*/  SHF.L.W.U32.HI R32, R28, 0x14, R23 ;  /* 0x000000141c207819 */ /* 0x000fc40000010e17 */
[C-C-:B------:R-:W-:Y:S02]  /*06c0*/  SHF.L.W.U32.HI R39, R23.reuse, 0x14, R28.reuse ;  /* 0x0000001417277819 */ /* 0x140fe40000010e1c */
[C-C-:B------:R-:W-:Y:S02]  /*06d0*/  SHF.L.W.U32.HI R75, R23.reuse, 0x7, R28.reuse ;  /* 0x00000007174b7819 */ /* 0x140fe40000010e1c */
[C-C-:B------:R-:W-:Y:S02]  /*06e0*/  SHF.L.W.U32.HI R76, R28.reuse, 0x7, R23.reuse ;  /* 0x000000071c4c7819 */ /* 0x140fe40000010e17 */
[----:B------:R-:W-:Y:S02]  /*06f0*/  SHF.L.W.U32.HI R37, R28, 0x8, R23 ;  /* 0x000000081c257819 */ /* 0x000fe40000010e17 */
[C-C-:B------:R-:W-:Y:S02]  /*0700*/  SHF.L.W.U32.HI R42, R23.reuse, 0x8, R28.reuse ;  /* 0x00000008172a7819 */ /* 0x140fe40000010e1c */
[----:B------:R-:W-:-:S02]  /*0710*/  SHF.L.W.U32.HI R28, R23, 0xe, R28 ;  /* 0x0000000e171c7819 */ /* 0x000fc40000010e1c */
[--C-:B------:R-:W-:Y:S02]  /*0720*/  LOP3.LUT R71, R21, 0x1, R22.reuse, 0x96, !PT ;  /* 0x0000000115477812 */ /* 0x100fe400078e9616 */
[----:B------:R-:W-:Y:S02]  /*0730*/  LOP3.LUT R62, R62, R21, R22, 0x96, !PT ;  /* 0x000000153e3e7212 */ /* 0x000fe400078e9616 */
[----:B------:R-:W-:Y:S02]  /*0740*/  LOP3.LUT R23, R23, R3, R30, 0x96, !PT ;  /* 0x0000000317177212 */ /* 0x000fe400078e961e */
[----:B------:R-:W-:Y:S02]  /*0750*/  SHF.L.W.U32.HI R22, R19, 0x1, R46 ;  /* 0x0000000113167819 */ /* 0x000fe40000010e2e */
[----:B------:R-:W-:Y:S02]  /*0760*/  LOP3.LUT R43, R2, 0x80000000, RZ, 0x3c, !PT ;  /* 0x80000000022b7812 */ /* 0x000fe400078e3cff */
[----:B------:R-:W-:-:S02]  /*0770*/  SHF.L.W.U32.HI R69, R20, 0x1e, R35 ;  /* 0x0000001e14457819 */ /* 0x000fc40000010e23 */
[C---:B------:R-:W-:Y:S02]  /*0780*/  LOP3.LUT R29, R33.reuse, R2, RZ, 0x3c, !PT ;  /* 0x00000002211d7212 */ /* 0x040fe400078e3cff */
[----:B------:R-:W-:Y:S02]  /*0790*/  LOP3.LUT R30, R33, 0x80000000, RZ, 0x3c, !PT ;  /* 0x80000000211e7812 */ /* 0x000fe400078e3cff */
[----:B------:R-:W-:Y:S02]  /*07a0*/  SHF.L.W.U32.HI R35, R35, 0x1e, R20 ;  /* 0x0000001e23237819 */ /* 0x000fe40000010e14 */
[C---:B------:R-:W-:Y:S02]  /*07b0*/  SHF.L.W.U32.HI R38, R19.reuse, 0x17, R71 ;  /* 0x0000001713267819 */ /* 0x040fe40000010e47 */
        /* <DEDUP_REMOVED lines=8> */
[C-C-:B------:R-:W-:Y:S02]  /*0840*/  SHF.L.W.U32.HI R24, R19.reuse, 0x3, R46.reuse ;  /* 0x0000000313187819 */ /* 0x140fe40000010e2e */
[C-C-:B------:R-:W-:Y:S02]  /*0850*/  SHF.L.W.U32.HI R79, R19.reuse, 0x19, R46.reuse ;  /* 0x00000019134f7819 */ /* 0x140fe40000010e2e */
[----:B------:R-:W-:Y:S02]  /*0860*/  SHF.L.W.U32.HI R27, R19, 0xb, R46 ;  /* 0x0000000b131b7819 */ /* 0x000fe40000010e2e */
[----:B------:R-:W-:Y:S02]  /*0870*/  SHF.L.W.U32.HI R45, R62, 0x1c, R23 ;  /* 0x0000001c3e2d7819 */ /* 0x000fe40000010e17 */
[--C-:B------:R-:W-:Y:S02]  /*0880*/  SHF.L.W.U32.HI R71, R71, 0x17, R19.reuse ;  /* 0x0000001747477819 */ /* 0x100fe40000010e13 */
[----:B------:R-:W-:-:S02]  /*0890*/  SHF.L.W.U32.HI R46, R46, 0x18, R19 ;  /* 0x000000182e2e7819 */ /* 0x000fc40000010e13 */
[----:B------:R-:W-:Y:S02]  /*08a0*/  SHF.L.W.U32.HI R2, R43, 0xd, R22 ;  /* 0x0000000d2b027819 */ /* 0x000fe40000010e16 */
[----:B------:R-:W-:Y:S02]  /*08b0*/  SHF.L.W.U32.HI R62, R23, 0x1c, R62 ;  /* 0x0000001c173e7819 */ /* 0x000fe40000010e3e */
[----:B------:R-:W-:Y:S02]  /*08c0*/  LOP3.LUT R51, R21, R26, RZ, 0x3c, !PT ;  /* 0x0000001a15337212 */ /* 0x000fe400078e3cff */
[C---:B------:R-:W-:Y:S02]  /*08d0*/  SHF.L.W.U32.HI R19, R22.reuse, 0x1, R29 ;  /* 0x0000000116137819 */ /* 0x040fe40000010e1d */
[----:B------:R-:W-:Y:S02]  /*08e0*/  SHF.L.W.U32.HI R44, R29, 0x1, R22 ;  /* 0x000000011d2c7819 */ /* 0x000fe40000010e16 */
[----:B------:R-:W-:-:S02]  /*08f0*/  SHF.L.W.U32.HI R43, R22, 0xd, R43 ;  /* 0x0000000d162b7819 */ /* 0x000fc40000010e2b */
[----:B------:R-:W-:Y:S02]  /*0900*/  SHF.L.W.U32.HI R23, RZ, 0x4, R30 ;  /* 0x00000004ff177819 */ /* 0x000fe40000010e1e */
[C-C-:B------:R-:W-:Y:S02]  /*0910*/  SHF.L.W.U32.HI R21, R53.reuse, 0x1d, R26.reuse ;  /* 0x0000001d35157819 */ /* 0x140fe40000010e1a */
[--C-:B------:R-:W-:Y:S02]  /*0920*/  SHF.L.W.U32.HI R48, R26, 0x1d, R53.reuse ;  /* 0x0000001d1a307819 */ /* 0x100fe40000010e35 */
[----:B------:R-:W-:Y:S02]  /*0930*/  SHF.L.W.U32.HI R22, R30, 0x4, RZ ;  /* 0x000000041e167819 */ /* 0x000fe40000010eff */
[----:B------:R-:W-:Y:S02]  /*0940*/  SHF.L.W.U32.HI R40, R53, 0xb, R26 ;  /* 0x0000000b35287819 */ /* 0x000fe40000010e1a */
[----:B------:R-:W-:-:S02]  /*0950*/  SHF.L.W.U32.HI R33, R26, 0xb, R53 ;  /* 0x0000000b1a217819 */ /* 0x000fc40000010e35 */
[----:B------:R-:W-:Y:S02]  /*0960*/  SHF.L.W.U32.HI R50, R26, 0xf, R53 ;  /* 0x0000000f1a327819 */ /* 0x000fe40000010e35 */
[----:B------:R-:W-:Y:S02]  /*0970*/  SHF.L.W.U32.HI R47, R53, 0xf, R26 ;  /* 0x0000000f352f7819 */ /* 0x000fe40000010e1a */
[----:B------:R-:W-:Y:S02]  /*0980*/  LOP3.LUT R58, R3, R53, RZ, 0x3c, !PT ;  /* 0x00000035033a7212 */ /* 0x000fe400078e3cff */
[----:B------:R-:W-:Y:S02]  /*0990*/  LOP3.LUT R60, R32, R2, R23, 0xb4, !PT ;  /* 0x00000002203c7212 */ /* 0x000fe400078eb417 */
[----:B------:R-:W-:Y:S02]  /*09a0*/  LOP3.LUT R77, R45, R23, R32, 0xb4, !PT ;  /* 0x000000172d4d7212 */ /* 0x000fe400078eb420 */
[----:B------:R-:W-:-:S02]  /*09b0*/  LOP3.LUT R52, R23, R21, R2, 0xb4, !PT ;  /* 0x0000001517347212 */ /* 0x000fc400078eb402 */
[----:B------:R-:W-:Y:S02]  /*09c0*/  LOP3.LUT R3, R2, R45, R21, 0xb4, !PT ;  /* 0x0000002d02037212 */ /* 0x000fe400078eb415 */
[----:B------:R-:W-:Y:S02]  /*09d0*/  LOP3.LUT R26, R62, R22, R39, 0xb4, !PT ;  /* 0x000000163e1a7212 */ /* 0x000fe400078eb427 */
[----:B------:R-:W-:Y:S02]  /*09e0*/  LOP3.LUT R23, R43, R62, R48, 0xb4, !PT ;  /* 0x0000003e2b177212 */ /* 0x000fe400078eb430 */
[----:B------:R-:W-:Y:S02]  /*09f0*/  SHF.L.W.U32.HI R2, R30, 0x5, RZ ;  /* 0x000000051e027819 */ /* 0x000fe40000010eff */
[----:B------:R-:W-:Y:S02]  /*0a00*/  LOP3.LUT R29, R22, R48, R43, 0xb4, !PT ;  /* 0x00000030161d7212 */ /* 0x000fe400078eb42b */
[----:B------:R-:W-:-:S02]  /*0a10*/  LOP3.LUT R62, R48, R39, R62, 0xb4, !PT ;  /* 0x00000027303e7212 */ /* 0x000fc400078eb43e */
[----:B------:R-:W-:Y:S02]  /*0a20*/  SHF.L.W.U32.HI R48, RZ, 0x5, R30 ;  /* 0x00000005ff307819 */ /* 0x000fe40000010e1e */
[----:B------:R-:W-:Y:S02]  /*0a30*/  LOP3.LUT R45, R21, R32, R45, 0xb4, !PT ;  /* 0x00000020152d7212 */ /* 0x000fe400078eb42d */
[----:B------:R-:W-:Y:S02]  /*0a40*/  LOP3.LUT R67, R39, R43, R22, 0xb4, !PT ;  /* 0x0000002b27437212 */ /* 0x000fe400078eb416 */
[----:B------:R-:W-:Y:S02]  /*0a50*/  LOP3.LUT R21, R31, R41, R2, 0xb4, !PT ;  /* 0x000000291f157212 */ /* 0x000fe400078eb402 */
[----:B------:R-:W-:Y:S02]  /*0a60*/  LOP3.LUT R56, R49, R2, R31, 0xb4, !PT ;  /* 0x0000000231387212 */ /* 0x000fe400078eb41f */
[----:B------:R-:W-:-:S02]  /*0a70*/  LOP3.LUT R65, R2, R50, R41, 0xb4, !PT ;  /* 0x0000003202417212 */ /* 0x000fc400078eb429 */
[----:B------:R-:W-:Y:S02]  /*0a80*/  LOP3.LUT R22, R41, R49, R50, 0xb4, !PT ;  /* 0x0000003129167212 */ /* 0x000fe400078eb432 */
[----:B------:R-:W-:Y:S02]  /*0a90*/  LOP3.LUT R2, R50, R31, R49, 0xb4, !PT ;  /* 0x0000001f32027212 */ /* 0x000fe400078eb431 */
[----:B------:R-:W-:Y:S02]  /*0aa0*/  LOP3.LUT R32, R25, R27, R48, 0xb4, !PT ;  /* 0x0000001b19207212 */ /* 0x000fe400078eb430 */
[----:B------:R-:W-:Y:S02]  /*0ab0*/  LOP3.LUT R54, R46, R48, R25, 0xb4, !PT ;  /* 0x000000302e367212 */ /* 0x000fe400078eb419 */
[----:B------:R-:W-:Y:S02]  /*0ac0*/  LOP3.LUT R59, R48, R47, R27, 0xb4, !PT ;  /* 0x0000002f303b7212 */ /* 0x000fe400078eb41b */
[----:B------:R-:W-:-:S02]  /*0ad0*/  SHF.L.W.U32.HI R48, RZ, 0x13, R30 ;  /* 0x00000013ff307819 */ /* 0x000fc40000010e1e */
[----:B------:R-:W-:Y:S02]  /*0ae0*/  SHF.L.W.U32.HI R50, R51, 0x6, R58 ;  /* 0x0000000633327819 */ /* 0x000fe40000010e3a */
[----:B------:R-:W-:Y:S02]  /*0af0*/  LOP3.LUT R27, R27, R46, R47, 0xb4, !PT ;  /* 0x0000002e1b1b7212 */ /* 0x000fe400078eb42f */
[----:B------:R-:W-:Y:S02]  /*0b00*/  LOP3.LUT R25, R47, R25, R46, 0xb4, !PT ;  /* 0x000000192f197212 */ /* 0x000fe400078eb42e */
[----:B------:R-:W-:Y:S02]  /*0b10*/  SHF.L.W.U32.HI R83, R30, 0xa, RZ ;  /* 0x0000000a1e537819 */ /* 0x000fe40000010eff */
[----:B------:R-:W-:Y:S02]  /*0b20*/  LOP3.LUT R31, R80, R48, R37, 0xb4, !PT ;  /* 0x00000030501f7212 */ /* 0x000fe400078eb425 */
[----:B------:R-:W-:-:S02]  /*0b30*/  LOP3.LUT R46, R50, R37, R80, 0xb4, !PT ;  /* 0x00000025322e7212 */ /* 0x000fc400078eb450 */
[----:B------:R-:W-:Y:S02]  /*0b40*/  LOP3.LUT R82, R37, R19, R48, 0xb4, !PT ;  /* 0x0000001325527212 */ /* 0x000fe400078eb430 */
[----:B------:R-:W-:Y:S02]  /*0b50*/  LOP3.LUT R80, R19, R80, R50, 0xb4, !PT ;  /* 0x0000005013507212 */ /* 0x000fe400078eb432 */
[----:B------:R-:W-:Y:S02]  /*0b60*/  LOP3.LUT R50, R48, R50, R19, 0xb4, !PT ;  /* 0x0000003230327212 */ /* 0x000fe400078eb413 */
[----:B------:R-:W-:Y:S02]  /*0b70*/  SHF.L.W.U32.HI R37, RZ, 0xa, R30 ;  /* 0x0000000aff257819 */ /* 0x000fe40000010e1e */
[----:B------:R-:W-:Y:S02]  /*0b80*/  LOP3.LUT R72, R38, R83, R75, 0xb4, !PT ;  /* 0x0000005326487212 */ /* 0x000fe400078eb44b */
[----:B------:R-:W-:-:S02]  /*0b90*/  LOP3.LUT R19, R75, R20, R83, 0xb4, !PT ;  /* 0x000000144b137212 */ /* 0x000fc400078eb453 */
[----:B------:R-:W-:Y:S02]  /*0ba0*/  LOP3.LUT R75, R69, R75, R38, 0xb4, !PT ;  /* 0x0000004b454b7212 */ /* 0x000fe400078eb426 */
[----:B------:R-:W-:Y:S02]  /*0bb0*/  LOP3.LUT R83, R83, R69, R20, 0xb4, !PT ;  /* 0x0000004553537212 */ /* 0x000fe400078eb414 */
[----:B------:R-:W-:Y:S02]  /*0bc0*/  SHF.L.W.U32.HI R41, R30, 0x13, RZ ;  /* 0x000000131e297819 */ /* 0x000fe40000010eff */
[----:B------:R-:W-:Y:S02]  /*0bd0*/  SHF.L.W.U32.HI R39, RZ, 0x1, R30 ;  /* 0x00000001ff277819 */ /* 0x000fe40000010e1e */
[----:B------:R-:W-:Y:S02]  /*0be0*/  LOP3.LUT R69, R20, R38, R69, 0xb4, !PT ;  /* 0x0000002614457212 */ /* 0x000fe400078eb445 */
[----:B------:R-:W-:-:S02]  /*0bf0*/  SHF.L.W.U32.HI R30, R30, 0x1, RZ ;  /* 0x000000011e1e7819 */ /* 0x000fc40000010eff */
[----:B------:R-:W-:Y:S02]  /*0c00*/  SHF.L.W.U32.HI R51, R58, 0x6, R51 ;  /* 0x000000063a337819 */ /* 0x000fe40000010e33 */
        /* <DEDUP_REMOVED lines=28> */
[----:B------:R-:W-:-:S02]  /*0dd0*/  SHF.L.W.U32.HI R47, R63, 0x1, R36 ;  /* 0x000000013f2f7819 */ /* 0x000fc40000010e24 */
[----:B------:R-:W-:Y:S02]  /*0de0*/  LOP3.LUT R78, R71, R78, R54, 0x96, !PT ;  /* 0x0000004e474e7212 */ /* 0x000fe400078e9636 */
[----:B------:R-:W-:Y:S02]  /*0df0*/  LOP3.LUT R41, R69, R41, R56, 0x96, !PT ;  /* 0x0000002945297212 */ /* 0x000fe400078e9638 */
[----:B------:R-:W-:Y:S02]  /*0e00*/  SHF.L.W.U32.HI R57, R53, 0x1, R28 ;  /* 0x0000000135397819 */ /* 0x000fe40000010e1c */
[----:B------:R-:W-:Y:S02]  /*0e10*/  LOP3.LUT R49, R48, R29, R68, 0x96, !PT ;  /* 0x0000001d30317212 */ /* 0x000fe400078e9644 */
[----:B------:R-:W-:Y:S02]  /*0e20*/  SHF.L.W.U32.HI R43, R36, 0x1, R63 ;  /* 0x00000001242b7819 */ /* 0x000fe40000010e3f */
[----:B------:R-:W-:-:S02]  /*0e30*/  LOP3.LUT R66, R31, R52, R70, 0x96, !PT ;  /* 0x000000341f427212 */ /* 0x000fc400078e9646 */
[----:B------:R-:W-:Y:S02]  /*0e40*/  SHF.L.W.U32.HI R64, R28, 0x1, R53 ;  /* 0x000000011c407819 */ /* 0x000fe40000010e35 */
[----:B------:R-:W-:Y:S02]  /*0e50*/  LOP3.LUT R47, R47, R53, RZ, 0x3c, !PT ;  /* 0x000000352f2f7212 */ /* 0x000fe400078e3cff */
[----:B------:R-:W-:Y:S02]  /*0e60*/  SHF.L.W.U32.HI R58, R78, 0x1, R41 ;  /* 0x000000014e3a7819 */ /* 0x000fe40000010e29 */
[----:B------:R-:W-:Y:S02]  /*0e70*/  LOP3.LUT R57, R57, R78, RZ, 0x3c, !PT ;  /* 0x0000004e39397212 */ /* 0x000fe400078e3cff */
[----:B------:R-:W-:Y:S02]  /*0e80*/  LOP3.LUT R49, R20, R49, R27, 0x96, !PT ;  /* 0x0000003114317212 */ /* 0x000fe400078e961b */
[----:B------:R-:W-:-:S02]  /*0e90*/  SHF.L.W.U32.HI R78, R41, 0x1, R78 ;  /* 0x00000001294e7819 */ /* 0x000fc40000010e4e */
[----:B------:R-:W-:Y:S02]  /*0ea0*/  LOP3.LUT R43, R43, R28, RZ, 0x3c, !PT ;  /* 0x0000001c2b2b7212 */ /* 0x000fe400078e3cff */
[C---:B------:R-:W-:Y:S02]  /*0eb0*/  LOP3.LUT R66, R19.reuse, R66, R22, 0x96, !PT ;  /* 0x0000004213427212 */ /* 0x040fe400078e9616 */
[----:B------:R-:W-:Y:S02]  /*0ec0*/  LOP3.LUT R64, R64, R41, RZ, 0x3c, !PT ;  /* 0x0000002940407212 */ /* 0x000fe400078e3cff */
[----:B------:R-:W-:Y:S02]  /*0ed0*/  LOP3.LUT R41, R22, R47, RZ, 0x3c, !PT ;  /* 0x0000002f16297212 */ /* 0x000fe400078e3cff */
[----:B------:R-:W-:Y:S02]  /*0ee0*/  LOP3.LUT R78, R78, R49, RZ, 0x3c, !PT ;  /* 0x000000314e4e7212 */ /* 0x000fe400078e3cff */
[----:B------:R-:W-:-:S02]  /*0ef0*/  LOP3.LUT R22, R19, R47, RZ, 0x3c, !PT ;  /* 0x0000002f13167212 */ /* 0x000fc400078e3cff */
[-C--:B------:R-:W-:Y:S02]  /*0f00*/  LOP3.LUT R19, R68, R43.reuse, RZ, 0x3c, !PT ;  /* 0x0000002b44137212 */ /* 0x080fe400078e3cff */
[----:B------:R-:W-:Y:S02]  /*0f10*/  LOP3.LUT R58, R58, R66, RZ, 0x3c, !PT ;  /* 0x000000423a3a7212 */ /* 0x000fe400078e3cff */
[-C--:B------:R-:W-:Y:S02]  /*0f20*/  LOP3.LUT R68, R27, R43.reuse, RZ, 0x3c, !PT ;  /* 0x0000002b1b447212 */ /* 0x080fe400078e3cff */
[-C--:B------:R-:W-:Y:S02]  /*0f30*/  LOP3.LUT R27, R20, R43.reuse, RZ, 0x3c, !PT ;  /* 0x0000002b141b7212 */ /* 0x080fe400078e3cff */
[----:B------:R-:W-:Y:S02]  /*0f40*/  LOP3.LUT R84, R48, R43, RZ, 0x3c, !PT ;  /* 0x0000002b30547212 */ /* 0x000fe400078e3cff */
[----:B------:R-:W-:-:S02]  /*0f50*/  LOP3.LUT R20, R35, R78, RZ, 0x3c, !PT ;  /* 0x0000004e23147212 */ /* 0x000fc400078e3cff */
[----:B------:R-:W-:Y:S02]  /*0f60*/  LOP3.LUT R29, R29, R43, RZ, 0x3c, !PT ;  /* 0x0000002b1d1d7212 */ /* 0x000fe400078e3cff */
[-C--:B------:R-:W-:Y:S02]  /*0f70*/  LOP3.LUT R23, R23, R78.reuse, RZ, 0x3c, !PT ;  /* 0x0000004e17177212 */ /* 0x080fe400078e3cff */
[-C--:B------:R-:W-:Y:S02]  /*0f80*/  LOP3.LUT R35, R24, R78.reuse, RZ, 0x3c, !PT ;  /* 0x0000004e18237212 */ /* 0x080fe400078e3cff */
[-C--:B------:R-:W-:Y:S02]  /*0f90*/  LOP3.LUT R48, R25, R78.reuse, RZ, 0x3c, !PT ;  /* 0x0000004e19307212 */ /* 0x080fe400078e3cff */
[----:B------:R-:W-:Y:S02]  /*0fa0*/  LOP3.LUT R38, R38, R78, RZ, 0x3c, !PT ;  /* 0x0000004e26267212 */ /* 0x000fe400078e3cff */
[----:B------:R-:W-:-:S02]  /*0fb0*/  LOP3.LUT R78, R3, R58, RZ, 0x3c, !PT ;  /* 0x0000003a034e7212 */ /* 0x000fc400078e3cff */
[-C--:B------:R-:W-:Y:S02]  /*0fc0*/  LOP3.LUT R43, R2, R58.reuse, RZ, 0x3c, !PT ;  /* 0x0000003a022b7212 */ /* 0x080fe400078e3cff */
[----:B------:R-:W0:Y:S01]  /*0fd0*/  LDC.64 R2, c[0x3][RZ] ;  /* 0x00c00000ff027b82 */ /* 0x000e220000000a00 */
[-C--:B------:R-:W-:Y:S02]  /*0fe0*/  LOP3.LUT R31, R31, R47.reuse, RZ, 0x3c, !PT ;  /* 0x0000002f1f1f7212 */ /* 0x080fe400078e3cff */
[-C--:B------:R-:W-:Y:S02]  /*0ff0*/  LOP3.LUT R52, R52, R47.reuse, RZ, 0x3c, !PT ;  /* 0x0000002f34347212 */ /* 0x080fe400078e3cff */
[----:B------:R-:W-:Y:S02]  /*1000*/  LOP3.LUT R70, R70, R47, RZ, 0x3c, !PT ;  /* 0x0000002f46467212 */ /* 0x000fe400078e3cff */
[-C--:B------:R-:W-:Y:S02]  /*1010*/  LOP3.LUT R37, R37, R58.reuse, RZ, 0x3c, !PT ;  /* 0x0000003a25257212 */ /* 0x080fe400078e3cff */
[----:B------:R-:W-:-:S02]  /*1020*/  LOP3.LUT R82, R82, R58, RZ, 0x3c, !PT ;  /* 0x0000003a52527212 */ /* 0x000fc400078e3cff */
[----:B------:R-:W-:Y:S02]  /*1030*/  LOP3.LUT R83, R83, R58, RZ, 0x3c, !PT ;  /* 0x0000003a53537212 */ /* 0x000fe400078e3cff */
[----:B------:R-:W-:Y:S02]  /*1040*/  SHF.L.W.U32.HI R24, R31, 0xb, R84 ;  /* 0x0000000b1f187819 */ /* 0x000fe40000010e54 */
[----:B------:R-:W-:Y:S02]  /*1050*/  SHF.L.W.U32.HI R25, R84, 0xb, R31 ;  /* 0x0000000b54197819 */ /* 0x000fe40000010e1f */
[----:B------:R-:W-:Y:S02]  /*1060*/  SHF.L.W.U32.HI R58, R22, 0x1d, R27 ;  /* 0x0000001d163a7819 */ /* 0x000fe40000010e1b */
[----:B------:R-:W-:Y:S02]  /*1070*/  SHF.L.W.U32.HI R31, R27, 0x1d, R22 ;  /* 0x0000001d1b1f7819 */ /* 0x000fe40000010e16 */
[----:B------:R-:W-:-:S02]  /*1080*/  SHF.L.W.U32.HI R27, R29, 0x6, R52 ;  /* 0x000000061d1b7819 */ /* 0x000fc40000010e34 */
[----:B------:R-:W-:Y:S02]  /*1090*/  SHF.L.W.U32.HI R52, R52, 0x6, R29 ;  /* 0x0000000634347819 */ /* 0x000fe40000010e1d */
[----:B0-----:R-:W-:Y:S02]  /*10a0*/  LOP3.LUT R40, R3, R40, R81, 0xb4, !PT ;  /* 0x0000002803287212 */ /* 0x001fe400078eb451 */
[----:B------:R-:W-:Y:S02]  /*10b0*/  LOP3.LUT R3, R2, R33, R34, 0xb4, !PT ;  /* 0x0000002102037212 */ /* 0x000fe400078eb422 */
[----:B------:R-:W-:Y:S02]  /*10c0*/  LOP3.LUT R39, R40, R39, RZ, 0x3c, !PT ;  /* 0x0000002728277212 */ /* 0x000fe400078e3cff */
[----:B------:R-:W-:Y:S02]  /*10d0*/  LOP3.LUT R30, R3, R30, RZ, 0x3c, !PT ;  /* 0x0000001e031e7212 */ /* 0x000fe400078e3cff */
[----:B------:R-:W-:-:S02]  /*10e0*/  SHF.L.W.U32.HI R22, R68, 0xf, R41 ;  /* 0x0000000f44167819 */ /* 0x000fc40000010e29 */
[----:B------:R-:W-:Y:S02]  /*10f0*/  SHF.L.W.U32.HI R29, R70, 0x1e, R19 ;  /* 0x0000001e461d7819 */ /* 0x000fe40000010e13 */
[-C--:B------:R-:W-:Y:S02]  /*1100*/  LOP3.LUT R33, R76, R57.reuse, RZ, 0x3c, !PT ;  /* 0x000000394c217212 */ /* 0x080fe400078e3cff */
[----:B------:R-:W-:Y:S02]  /*1110*/  LOP3.LUT R2, R75, R64, RZ, 0x3c, !PT ;  /* 0x000000404b027212 */ /* 0x000fe400078e3cff */
[----:B------:R-:W-:Y:S02]  /*1120*/  SHF.L.W.U32.HI R41, R41, 0xf, R68 ;  /* 0x0000000f29297819 */ /* 0x000fe40000010e44 */
[----:B------:R-:W-:Y:S02]  /*1130*/  SHF.L.W.U32.HI R70, R19, 0x1e, R70 ;  /* 0x0000001e13467819 */ /* 0x000fe40000010e46 */
[----:B------:R-:W-:-:S02]  /*1140*/  LOP3.LUT R19, R79, R57, RZ, 0x3c, !PT ;  /* 0x000000394f137212 */ /* 0x000fc400078e3cff */
[C---:B------:R-:W-:Y:S02]  /*1150*/  LOP3.LUT R68, R80.reuse, R64, RZ, 0x3c, !PT ;  /* 0x0000004050447212 */ /* 0x040fe400078e3cff */
[----:B------:R-:W-:Y:S02]  /*1160*/  LOP3.LUT R79, R79, R26, R30, 0x96, !PT ;  /* 0x0000001a4f4f7212 */ /* 0x000fe400078e961e */
[----:B------:R-:W-:Y:S02]  /*1170*/  LOP3.LUT R80, R80, R77, R39, 0x96, !PT ;  /* 0x0000004d50507212 */ /* 0x000fe400078e9627 */
[----:B------:R-:W-:Y:S02]  /*1180*/  LOP3.LUT R53, R26, R57, RZ, 0x3c, !PT ;  /* 0x000000391a357212 */ /* 0x000fe400078e3cff */
[----:B------:R-:W-:Y:S02]  /*1190*/  SHF.L.W.U32.HI R40, R33, 0x12, R2 ;  /* 0x0000001221287819 */ /* 0x000fe40000010e02 */
[----:B------:R-:W-:-:S02]  /*11a0*/  SHF.L.W.U32.HI R33, R2, 0x12, R33 ;  /* 0x0000001202217819 */ /* 0x000fc40000010e21 */
[----:B------:R-:W-:Y:S02]  /*11b0*/  SHF.L.W.U32.HI R26, R78, 0x17, R23 ;  /* 0x000000174e1a7819 */ /* 0x000fe40000010e17 */
[----:B------:R-:W-:Y:S02]  /*11c0*/  SHF.L.W.U32.HI R28, R66, 0x1, R49 ;  /* 0x00000001421c7819 */ /* 0x000fe40000010e31 */
[----:B------:R-:W-:Y:S02]  /*11d0*/  LOP3.LUT R2, R32, R57, RZ, 0x3c, !PT ;  /* 0x0000003920027212 */ /* 0x000fe400078e3cff */
[----:B------:R-:W-:Y:S02]  /*11e0*/  LOP3.LUT R3, R21, R64, RZ, 0x3c, !PT ;  /* 0x0000004015037212 */ /* 0x000fe400078e3cff */
[----:B------:R-:W-:Y:S02]  /*11f0*/  SHF.L.W.U32.HI R23, R23, 0x17, R78 ;  /* 0x0000001717177819 */ /* 0x000fe40000010e4e */
[----:B------:R-:W-:-:S02]  /*1200*/  SHF.L.W.U32.HI R66, R49, 0x1, R66 ;  /* 0x0000000131427819 */ /* 0x000fc40000010e42 */
[----:B------:R-:W-:Y:S02]  /*1210*/  LOP3.LUT R79, R76, R79, R32, 0x96, !PT ;  /* 0x0000004f4c4f7212 */ /* 0x000fe400078e9620 */
[----:B------:R-:W-:Y:S02]  /*1220*/  LOP3.LUT R78, R75, R80, R21, 0x96, !PT ;  /* 0x000000504b4e7212 */ /* 0x000fe400078e9615 */
[----:B------:R-:W-:Y:S02]  /*1230*/  LOP3.LUT R84, R77, R64, RZ, 0x3c, !PT ;  /* 0x000000404d547212 */ /* 0x000fe400078e3cff */
[----:B------:R-:W-:Y:S02]  /*1240*/  SHF.L.W.U32.HI R21, R3, 0x9, R2 ;  /* 0x0000000903157819 */ /* 0x000fe40000010e02 */
[----:B------:R-:W-:Y:S02]  /*1250*/  SHF.L.W.U32.HI R32, R2, 0x9, R3 ;  /* 0x0000000902207819 */ /* 0x000fe40000010e03 */
[----:B------:R-:W-:-:S02]  /*1260*/  LOP3.LUT R77, R66, R78, RZ, 0x3c, !PT ;  /* 0x0000004e424d7212 */ /* 0x000fc400078e3cff */
[----:B------:R-:W-:Y:S02]  /*1270*/  SHF.L.W.U32.HI R3, R79, 0x1, R78 ;  /* 0x000000014f037819 */ /* 0x000fe40000010e4e */
[----:B------:R-:W-:Y:S02]  /*1280*/  SHF.L.W.U32.HI R66, R78, 0x1, R79 ;  /* 0x000000014e427819 */ /* 0x000fe40000010e4f */
[----:B------:R-:W-:Y:S02]  /*1290*/  LOP3.LUT R36, R3, R36, RZ, 0x3c, !PT ;  /* 0x0000002403247212 */ /* 0x000fe400078e3cff */
[----:B------:R-:W-:Y:S02]  /*12a0*/  SHF.L.W.U32.HI R47, R48, 0x15, R43 ;  /* 0x00000015302f7819 */ /* 0x000fe40000010e2b */
[----:B------:R-:W-:Y:S02]  /*12b0*/  LOP3.LUT R76, R28, R79, RZ, 0x3c, !PT ;  /* 0x0000004f1c4c7212 */ /* 0x000fe400078e3cff */
[----:B------:R-:W-:-:S02]  /*12c0*/  LOP3.LUT R75, R66, R63, RZ, 0x3c, !PT ;  /* 0x0000003f424b7212 */ /* 0x000fc400078e3cff */
[----:B------:R-:W-:Y:S02]  /*12d0*/  SHF.L.W.U32.HI R48, R43, 0x15, R48 ;  /* 0x000000152b307819 */ /* 0x000fe40000010e30 */
[----:B------:R-:W-:Y:S02]  /*12e0*/  SHF.L.W.U32.HI R43, R20, 0x1c, R37 ;  /* 0x0000001c142b7819 */ /* 0x000fe40000010e25 */
[----:B------:R-:W-:Y:S02]  /*12f0*/  SHF.L.W.U32.HI R20, R37, 0x1c, R20 ;  /* 0x0000001c25147819 */ /* 0x000fe40000010e14 */
[----:B------:R-:W-:Y:S02]  /*1300*/  LOP3.LUT R80, R72, R77, RZ, 0x3c, !PT ;  /* 0x0000004d48507212 */ /* 0x000fe400078e3cff */
[----:B------:R-:W-:Y:S02]  /*1310*/  LOP3.LUT R78, R61, R36, RZ, 0x3c, !PT ;  /* 0x000000243d4e7212 */ /* 0x000fe400078e3cff */
[----:B------:R-:W-:-:S02]  /*1320*/  SHF.L.W.U32.HI R37, R83, 0x18, R38 ;  /* 0x0000001853257819 */ /* 0x000fc40000010e26 */
[----:B------:R-:W-:Y:S02]  /*1330*/  LOP3.LUT R2, R42, R76, RZ, 0x3c, !PT ;  /* 0x0000004c2a027212 */ /* 0x000fe400078e3cff */
[----:B------:R-:W-:Y:S02]  /*1340*/  LOP3.LUT R72, R62, R75, RZ, 0x3c, !PT ;  /* 0x0000004b3e487212 */ /* 0x000fe400078e3cff */
[----:B------:R-:W-:Y:S02]  /*1350*/  LOP3.LUT R61, R45, R36, RZ, 0x3c, !PT ;  /* 0x000000242d3d7212 */ /* 0x000fe400078e3cff */
[----:B------:R-:W-:Y:S02]  /*1360*/  SHF.L.W.U32.HI R38, R38, 0x18, R83 ;  /* 0x0000001826267819 */ /* 0x000fe40000010e53 */
[----:B------:R-:W-:Y:S02]  /*1370*/  LOP3.LUT R42, R59, R76, RZ, 0x3c, !PT ;  /* 0x0000004c3b2a7212 */ /* 0x000fe400078e3cff */
[----:B------:R-:W-:-:S02]  /*1380*/  LOP3.LUT R63, R46, R77, RZ, 0x3c, !PT ;  /* 0x0000004d2e3f7212 */ /* 0x000fc400078e3cff */
[----:B------:R-:W-:Y:S02]  /*1390*/  LOP3.LUT R65, R65, R77, RZ, 0x3c, !PT ;  /* 0x0000004d41417212 */ /* 0x000fe400078e3cff */
[-C--:B------:R-:W-:Y:S02]  /*13a0*/  LOP3.LUT R73, R73, R76.reuse, RZ, 0x3c, !PT ;  /* 0x0000004c49497212 */ /* 0x080fe400078e3cff */
[-C--:B------:R-:W-:Y:S02]  /*13b0*/  LOP3.LUT R28, R67, R76.reuse, RZ, 0x3c, !PT ;  /* 0x0000004c431c7212 */ /* 0x080fe400078e3cff */
[----:B------:R-:W-:Y:S02]  /*13c0*/  LOP3.LUT R59, R74, R76, RZ, 0x3c, !PT ;  /* 0x0000004c4a3b7212 */ /* 0x000fe400078e3cff */
[----:B------:R-:W-:Y:S02]  /*13d0*/  LOP3.LUT R83, R51, R75, RZ, 0x3c, !PT ;  /* 0x0000004b33537212 */ /* 0x000fe400078e3cff */
[----:B------:R-:W-:-:S02]  /*13e0*/  LOP3.LUT R66, R55, R77, RZ, 0x3c, !PT ;  /* 0x0000004d37427212 */ /* 0x000fc400078e3cff */
[-C--:B------:R-:W-:Y:S02]  /*13f0*/  LOP3.LUT R74, R54, R75.reuse, RZ, 0x3c, !PT ;  /* 0x0000004b364a7212 */ /* 0x080fe400078e3cff */
[-C--:B------:R-:W-:Y:S02]  /*1400*/  LOP3.LUT R76, R50, R36.reuse, RZ, 0x3c, !PT ;  /* 0x00000024324c7212 */ /* 0x080fe400078e3cff */
[----:B------:R-:W-:Y:S02]  /*1410*/  LOP3.LUT R51, R56, R36, RZ, 0x3c, !PT ;  /* 0x0000002438337212 */ /* 0x000fe400078e3cff */
[----:B------:R-:W-:Y:S02]  /*1420*/  SHF.L.W.U32.HI R49, R19, 0x3, R68 ;  /* 0x0000000313317819 */ /* 0x000fe40000010e44 */
        /* <DEDUP_REMOVED lines=18> */
[----:B------:R-:W-:Y:S02]  /*1550*/  LOP3.LUT R42, R20, R19, R72, 0xb4, !PT ;  /* 0x00000013142a7212 */ /* 0x000fe400078eb448 */
[----:B------:R-:W-:-:S02]  /*1560*/  LOP3.LUT R36, R72, R56, R19, 0xb4, !PT ;  /* 0x0000003848247212 */ /* 0x000fc400078eb413 */
[----:B------:R-:W-:Y:S02]  /*1570*/  LOP3.LUT R3, R19, R31, R56, 0xb4, !PT ;  /* 0x0000001f13037212 */ /* 0x000fe400078eb438 */
[----:B------:R-:W-:Y:S02]  /*1580*/  LOP3.LUT R81, R43, R49, R54, 0xb4, !PT ;  /* 0x000000312b517212 */ /* 0x000fe400078eb436 */
[----:B------:R-:W-:Y:S02]  /*1590*/  LOP3.LUT R61, R54, R46, R49, 0xb4, !PT ;  /* 0x0000002e363d7212 */ /* 0x000fe400078eb431 */
[----:B------:R-:W-:Y:S02]  /*15a0*/  SHF.L.W.U32.HI R34, R35, 0x19, R82 ;  /* 0x0000001923227819 */ /* 0x000fe40000010e52 */
[----:B------:R-:W-:Y:S02]  /*15b0*/  LOP3.LUT R67, R60, R77, RZ, 0x3c, !PT ;  /* 0x0000004d3c437212 */ /* 0x000fe400078e3cff */
[----:B------:R-:W-:-:S02]  /*15c0*/  SHF.L.W.U32.HI R65, R74, 0x8, R51 ;  /* 0x000000084a417819 */ /* 0x000fc40000010e33 */
[----:B------:R-:W-:Y:S02]  /*15d0*/  LOP3.LUT R49, R49, R58, R46, 0xb4, !PT ;  /* 0x0000003a31317212 */ /* 0x000fe400078eb42e */
[----:B------:R-:W-:Y:S02]  /*15e0*/  LOP3.LUT R19, R46, R43, R58, 0xb4, !PT ;  /* 0x0000002b2e137212 */ /* 0x000fe400078eb43a */
[----:B------:R-:W-:Y:S02]  /*15f0*/  SHF.L.W.U32.HI R35, R82, 0x19, R35 ;  /* 0x0000001952237819 */ /* 0x000fe40000010e23 */
[----:B------:R-:W-:Y:S02]  /*1600*/  SHF.L.W.U32.HI R74, R51, 0x8, R74 ;  /* 0x00000008334a7819 */ /* 0x000fe40000010e4a */
[----:B------:R-:W-:Y:S02]  /*1610*/  LOP3.LUT R56, R56, R20, R31, 0xb4, !PT ;  /* 0x0000001438387212 */ /* 0x000fe400078eb41f */
[----:B------:R-:W-:-:S02]  /*1620*/  LOP3.LUT R58, R58, R54, R43, 0xb4, !PT ;  /* 0x000000363a3a7212 */ /* 0x000fc400078eb42b */
[----:B------:R-:W-:Y:S02]  /*1630*/  SHF.L.W.U32.HI R60, R59, 0x2, R80 ;  /* 0x000000023b3c7819 */ /* 0x000fe40000010e50 */
[----:B------:R-:W-:Y:S02]  /*1640*/  SHF.L.W.U32.HI R51, R76, 0x7, R83 ;  /* 0x000000074c337819 */ /* 0x000fe40000010e53 */
[----:B------:R-:W-:Y:S02]  /*1650*/  LOP3.LUT R31, R31, R72, R20, 0xb4, !PT ;  /* 0x000000481f1f7212 */ /* 0x000fe400078eb414 */
[----:B------:R-:W-:Y:S02]  /*1660*/  LOP3.LUT R75, R50, R2, R53, 0xb4, !PT ;  /* 0x00000002324b7212 */ /* 0x000fe400078eb435 */
[----:B------:R-:W-:Y:S02]  /*1670*/  LOP3.LUT R54, R53, R41, R2, 0xb4, !PT ;  /* 0x0000002935367212 */ /* 0x000fe400078eb402 */
[----:B------:R-:W-:-:S02]  /*1680*/  SHF.L.W.U32.HI R59, R80, 0x2, R59 ;  /* 0x00000002503b7819 */ /* 0x000fc40000010e3b */
[----:B------:R-:W-:Y:S02]  /*1690*/  SHF.L.W.U32.HI R83, R83, 0x7, R76 ;  /* 0x0000000753537819 */ /* 0x000fe40000010e4c */
[----:B------:R-:W-:Y:S02]  /*16a0*/  LOP3.LUT R2, R2, R38, R41, 0xb4, !PT ;  /* 0x0000002602027212 */ /* 0x000fe400078eb429 */
[----:B------:R-:W-:Y:S02]  /*16b0*/  LOP3.LUT R20, R41, R50, R38, 0xb4, !PT ;  /* 0x0000003229147212 */ /* 0x000fe400078eb426 */
[----:B------:R-:W-:Y:S02]  /*16c0*/  LOP3.LUT R53, R38, R53, R50, 0xb4, !PT ;  /* 0x0000003526357212 */ /* 0x000fe400078eb432 */
[----:B------:R-:W-:Y:S02]  /*16d0*/  SHF.L.W.U32.HI R55, R67, 0xc, R28 ;  /* 0x0000000c43377819 */ /* 0x000fe40000010e1c */
[----:B------:R-:W-:-:S02]  /*16e0*/  LOP3.LUT R38, R66, R45, R68, 0xb4, !PT ;  /* 0x0000002d42267212 */ /* 0x000fc400078eb444 */
[----:B------:R-:W-:Y:S02]  /*16f0*/  LOP3.LUT R50, R68, R22, R45, 0xb4, !PT ;  /* 0x0000001644327212 */ /* 0x000fe400078eb42d */
[----:B------:R-:W-:Y:S02]  /*1700*/  LOP3.LUT R46, R45, R37, R22, 0xb4, !PT ;  /* 0x000000252d2e7212 */ /* 0x000fe400078eb416 */
[----:B------:R-:W-:Y:S02]  /*1710*/  SHF.L.W.U32.HI R28, R28, 0xc, R67 ;  /* 0x0000000c1c1c7819 */ /* 0x000fe40000010e43 */
        /* <DEDUP_REMOVED lines=24> */
[----:B------:R-:W-:Y:S02]  /*18a0*/  LOP3.LUT R32, R32, R73, RZ, 0x3c, !PT ;  /* 0x0000004920207212 */ /* 0x000fe400078e3cff */
[----:B------:R-:W-:Y:S02]  /*18b0*/  LOP3.LUT R26, R44, R39, R64, 0x6, !PT ;  /* 0x000000272c1a7212 */ /* 0x000fe400078e0640 */
[----:B------:R-:W-:-:S02]  /*18c0*/  LOP3.LUT R59, R59, R44, RZ, 0x3c, !PT ;  /* 0x0000002c3b3b7212 */ /* 0x000fc400078e3cff */
[----:B------:R-:W-:Y:S02]  /*18d0*/  LOP3.LUT R41, R51, R60, R21, 0xb4, !PT ;  /* 0x0000003c33297212 */ /* 0x000fe400078eb415 */
[----:B------:R-:W-:Y:S02]  /*18e0*/  LOP3.LUT R77, R24, R44, R47, 0xb4, !PT ;  /* 0x0000002c184d7212 */ /* 0x000fe400078eb42f */
[----:B------:R-:W-:Y:S02]  /*18f0*/  LOP3.LUT R73, R25, R73, R48, 0xb4, !PT ;  /* 0x0000004919497212 */ /* 0x000fe400078eb430 */
[----:B------:R-:W-:Y:S02]  /*1900*/  LOP3.LUT R37, R37, R48, RZ, 0x3c, !PT ;  /* 0x0000003025257212 */ /* 0x000fe400078e3cff */
[----:B------:R-:W-:Y:S02]  /*1910*/  LOP3.LUT R67, R26, R47, RZ, 0x3c, !PT ;  /* 0x0000002f1a437212 */ /* 0x000fe400078e3cff */
        /* <DEDUP_REMOVED lines=16> */
[----:B------:R-:W-:Y:S02]  /*1a20*/  SHF.L.W.U32.HI R71, R23, 0x1, R40 ;  /* 0x0000000117477819 */ /* 0x000fe40000010e28 */
[----:B------:R-:W-:Y:S02]  /*1a30*/  LOP3.LUT R84, R84, R23, RZ, 0x3c, !PT ;  /* 0x0000001754547212 */ /* 0x000fe400078e3cff */
[----:B------:R-:W-:-:S02]  /*1a40*/  SHF.L.W.U32.HI R26, R85, 0x1, R80 ;  /* 0x00000001551a7819 */ /* 0x000fc40000010e50 */
[----:B------:R-:W-:Y:S02]  /*1a50*/  SHF.L.W.U32.HI R23, R40, 0x1, R23 ;  /* 0x0000000128177819 */ /* 0x000fe40000010e17 */
[----:B------:R-:W-:Y:S02]  /*1a60*/  LOP3.LUT R43, R35, R56, R37, 0x96, !PT ;  /* 0x00000038232b7212 */ /* 0x000fe400078e9625 */
[----:B------:R-:W-:Y:S02]  /*1a70*/  LOP3.LUT R40, R21, R40, RZ, 0x3c, !PT ;  /* 0x0000002815287212 */ /* 0x000fe400078e3cff */
[----:B------:R-:W-:Y:S02]  /*1a80*/  LOP3.LUT R26, R26, R44, RZ, 0x3c, !PT ;  /* 0x0000002c1a1a7212 */ /* 0x000fe400078e3cff */
[----:B------:R-:W-:Y:S02]  /*1a90*/  LOP3.LUT R43, R33, R43, R20, 0x96, !PT ;  /* 0x0000002b212b7212 */ /* 0x000fe400078e9614 */
[----:B------:R-:W-:-:S02]  /*1aa0*/  LOP3.LUT R44, R20, R40, RZ, 0x3c, !PT ;  /* 0x00000028142c7212 */ /* 0x000fc400078e3cff */
[----:B------:R-:W0:Y:S01]  /*1ab0*/  LDC.64 R20, c[0x3][0x8] ;  /* 0x00c00200ff147b82 */ /* 0x000e220000000a00 */
[----:B------:R-:W-:Y:S02]  /*1ac0*/  LOP3.LUT R60, R72, R19, R67, 0x96, !PT ;  /* 0x00000013483c7212 */ /* 0x000fe400078e9643 */
[----:B------:R-:W-:Y:S02]  /*1ad0*/  LOP3.LUT R37, R37, R40, RZ, 0x3c, !PT ;  /* 0x0000002825257212 */ /* 0x000fe400078e3cff */
[----:B------:R-:W-:Y:S02]  /*1ae0*/  LOP3.LUT R60, R63, R60, R22, 0x96, !PT ;  /* 0x0000003c3f3c7212 */ /* 0x000fe400078e9616 */
[-C--:B------:R-:W-:Y:S02]  /*1af0*/  LOP3.LUT R56, R56, R40.reuse, RZ, 0x3c, !PT ;  /* 0x0000002838387212 */ /* 0x080fe400078e3cff */
[-C--:B------:R-:W-:Y:S02]  /*1b00*/  LOP3.LUT R62, R35, R40.reuse, RZ, 0x3c, !PT ;  /* 0x00000028233e7212 */ /* 0x080fe400078e3cff */
[----:B------:R-:W-:-:S02]  /*1b10*/  LOP3.LUT R33, R33, R40, RZ, 0x3c, !PT ;  /* 0x0000002821217212 */ /* 0x000fc400078e3cff */
[----:B------:R-:W-:Y:S02]  /*1b20*/  SHF.L.W.U32.HI R86, R43, 0x1, R60 ;  /* 0x000000012b567819 */ /* 0x000fe40000010e3c */
[----:B------:R-:W-:Y:S02]  /*1b30*/  SHF.L.W.U32.HI R40, R80, 0x1, R85 ;  /* 0x0000000150287819 */ /* 0x000fe40000010e55 */
[----:B------:R-:W-:Y:S02]  /*1b40*/  SHF.L.W.U32.HI R35, R60, 0x1, R43 ;  /* 0x000000013c237819 */ /* 0x000fe40000010e2b */
[----:B------:R-:W-:Y:S02]  /*1b50*/  LOP3.LUT R86, R86, R85, RZ, 0x3c, !PT ;  /* 0x0000005556567212 */ /* 0x000fe400078e3cff */
[----:B------:R-:W-:Y:S02]  /*1b60*/  LOP3.LUT R51, R40, R51, RZ, 0x3c, !PT ;  /* 0x0000003328337212 */ /* 0x000fe400078e3cff */
[----:B------:R-:W-:-:S02]  /*1b70*/  LOP3.LUT R88, R35, R80, RZ, 0x3c, !PT ;  /* 0x0000005023587212 */ /* 0x000fc400078e3cff */
[-C--:B------:R-:W-:Y:S02]  /*1b80*/  LOP3.LUT R40, R67, R84.reuse, RZ, 0x3c, !PT ;  /* 0x0000005443287212 */ /* 0x080fe400078e3cff */
[-C--:B------:R-:W-:Y:S02]  /*1b90*/  LOP3.LUT R85, R22, R84.reuse, RZ, 0x3c, !PT ;  /* 0x0000005416557212 */ /* 0x080fe400078e3cff */
[----:B------:R-:W-:Y:S02]  /*1ba0*/  LOP3.LUT R67, R72, R84, RZ, 0x3c, !PT ;  /* 0x0000005448437212 */ /* 0x000fe400078e3cff */
[----:B------:R-:W-:Y:S02]  /*1bb0*/  LOP3.LUT R72, R77, R86, RZ, 0x3c, !PT ;  /* 0x000000564d487212 */ /* 0x000fe400078e3cff */
[-C--:B------:R-:W-:Y:S02]  /*1bc0*/  LOP3.LUT R22, R3, R88.reuse, RZ, 0x3c, !PT ;  /* 0x0000005803167212 */ /* 0x080fe400078e3cff */
[----:B------:R-:W-:-:S02]  /*1bd0*/  LOP3.LUT R77, R2, R88, RZ, 0x3c, !PT ;  /* 0x00000058024d7212 */ /* 0x000fc400078e3cff */
[----:B------:R-:W-:Y:S02]  /*1be0*/  SHF.L.W.U32.HI R3, R44, 0x15, R85 ;  /* 0x000000152c037819 */ /* 0x000fe40000010e55 */
[----:B------:R-:W-:Y:S02]  /*1bf0*/  SHF.L.W.U32.HI R2, R85, 0x15, R44 ;  /* 0x0000001555027819 */ /* 0x000fe40000010e2c */
[----:B0-----:R-:W-:Y:S02]  /*1c00*/  LOP3.LUT R20, R20, R25, R28, 0xb4, !PT ;  /* 0x0000001914147212 */ /* 0x001fe400078eb41c */
[----:B------:R-:W-:Y:S02]  /*1c10*/  LOP3.LUT R85, R21, R24, R55, 0xb4, !PT ;  /* 0x0000001815557212 */ /* 0x000fe400078eb437 */
[----:B------:R-:W-:Y:S02]  /*1c20*/  LOP3.LUT R57, R20, R30, R57, 0x96, !PT ;  /* 0x0000001e14397212 */ /* 0x000fe400078e9639 */
[----:B------:R-:W-:-:S02]  /*1c30*/  LOP3.LUT R64, R85, R39, R64, 0x96, !PT ;  /* 0x0000002755407212 */ /* 0x000fc400078e9640 */
[-C--:B------:R-:W-:Y:S02]  /*1c40*/  LOP3.LUT R80, R41, R86.reuse, RZ, 0x3c, !PT ;  /* 0x0000005629507212 */ /* 0x080fe400078e3cff */
[-C--:B------:R-:W-:Y:S02]  /*1c50*/  LOP3.LUT R49, R49, R86.reuse, RZ, 0x3c, !PT ;  /* 0x0000005631317212 */ /* 0x080fe400078e3cff */
[-C--:B------:R-:W-:Y:S02]  /*1c60*/  LOP3.LUT R35, R34, R86.reuse, RZ, 0x3c, !PT ;  /* 0x0000005622237212 */ /* 0x080fe400078e3cff */
[----:B------:R-:W-:Y:S02]  /*1c70*/  LOP3.LUT R46, R46, R86, RZ, 0x3c, !PT ;  /* 0x000000562e2e7212 */ /* 0x000fe400078e3cff */
[----:B------:R-:W-:Y:S02]  /*1c80*/  LOP3.LUT R41, R79, R26, RZ, 0x3c, !PT ;  /* 0x0000001a4f297212 */ /* 0x000fe400078e3cff */
[----:B------:R-:W-:-:S02]  /*1c90*/  LOP3.LUT R86, R81, R51, RZ, 0x3c, !PT ;  /* 0x0000003351567212 */ /* 0x000fc400078e3cff */
[----:B------:R-:W-:Y:S02]  /*1ca0*/  LOP3.LUT R79, R79, R42, R57, 0x96, !PT ;  /* 0x0000002a4f4f7212 */ /* 0x000fe400078e9639 */
[-C--:B------:R-:W-:Y:S02]  /*1cb0*/  LOP3.LUT R19, R19, R84.reuse, RZ, 0x3c, !PT ;  /* 0x0000005413137212 */ /* 0x080fe400078e3cff */
[C---:B------:R-:W-:Y:S02]  /*1cc0*/  LOP3.LUT R81, R78.reuse, R81, R64, 0x96, !PT ;  /* 0x000000514e517212 */ /* 0x040fe400078e9640 */
[----:B------:R-:W-:Y:S02]  /*1cd0*/  LOP3.LUT R84, R63, R84, RZ, 0x3c, !PT ;  /* 0x000000543f547212 */ /* 0x000fe400078e3cff */
[----:B------:R-:W-:Y:S02]  /*1ce0*/  LOP3.LUT R44, R78, R51, RZ, 0x3c, !PT ;  /* 0x000000334e2c7212 */ /* 0x000fe400078e3cff */
[----:B------:R-:W-:-:S02]  /*1cf0*/  SHF.L.W.U32.HI R63, R62, 0x19, R67 ;  /* 0x000000193e3f7819 */ /* 0x000fc40000010e43 */
[-C--:B------:R-:W-:Y:S02]  /*1d00*/  LOP3.LUT R55, R74, R26.reuse, RZ, 0x3c, !PT ;  /* 0x0000001a4a377212 */ /* 0x080fe400078e3cff */
[----:B------:R-:W-:Y:S02]  /*1d10*/  LOP3.LUT R21, R75, R26, RZ, 0x3c, !PT ;  /* 0x0000001a4b157212 */ /* 0x000fe400078e3cff */
[----:B------:R-:W-:Y:S02]  /*1d20*/  LOP3.LUT R30, R38, R51, RZ, 0x3c, !PT ;  /* 0x00000033261e7212 */ /* 0x000fe400078e3cff */
[----:B------:R-:W-:Y:S02]  /*1d30*/  LOP3.LUT R73, R73, R88, RZ, 0x3c, !PT ;  /* 0x0000005849497212 */ /* 0x000fe400078e3cff */
[----:B------:R-:W-:Y:S02]  /*1d40*/  LOP3.LUT R25, R42, R26, RZ, 0x3c, !PT ;  /* 0x0000001a2a197212 */ /* 0x000fe400078e3cff */
[----:B------:R-:W-:-:S02]  /*1d50*/  SHF.L.W.U32.HI R62, R67, 0x19, R62 ;  /* 0x00000019433e7819 */ /* 0x000fc40000010e3e */
[----:B------:R-:W-:Y:S02]  /*1d60*/  LOP3.LUT R74, R74, R79, R75, 0x96, !PT ;  /* 0x0000004f4a4a7212 */ /* 0x000fe400078e964b */
[----:B------:R-:W-:Y:S02]  /*1d70*/  SHF.L.W.U32.HI R34, R37, 0x1c, R40 ;  /* 0x0000001c25227819 */ /* 0x000fe40000010e28 */
[----:B------:R-:W-:Y:S02]  /*1d80*/  SHF.L.W.U32.HI R28, R40, 0x1c, R37 ;  /* 0x0000001c281c7819 */ /* 0x000fe40000010e25 */
[----:B------:R-:W-:Y:S02]  /*1d90*/  SHF.L.W.U32.HI R67, R19, 0x17, R56 ;  /* 0x0000001713437819 */ /* 0x000fe40000010e38 */
[----:B------:R-:W-:Y:S02]  /*1da0*/  LOP3.LUT R75, R76, R81, R38, 0x96, !PT ;  /* 0x000000514c4b7212 */ /* 0x000fe400078e9626 */
        /* <DEDUP_REMOVED lines=15> */
[----:B------:R-:W-:Y:S02]  /*1ea0*/  LOP3.LUT R84, R76, R51, RZ, 0x3c, !PT ;  /* 0x000000334c547212 */ /* 0x000fe400078e3cff */
[----:B------:R-:W-:Y:S02]  /*1eb0*/  LOP3.LUT R71, R71, R74, RZ, 0x3c, !PT ;  /* 0x0000004a47477212 */ /* 0x000fe400078e3cff */
[----:B------:R-:W-:Y:S02]  /*1ec0*/  LOP3.LUT R76, R23, R75, RZ, 0x3c, !PT ;  /* 0x0000004b174c7212 */ /* 0x000fe400078e3cff */
[----:B------:R-:W-:-:S02]  /*1ed0*/  LOP3.LUT R23, R72, R43, RZ, 0x3c, !PT ;  /* 0x0000002b48177212 */ /* 0x000fc400078e3cff */
[----:B------:R-:W-:Y:S02]  /*1ee0*/  LOP3.LUT R74, R73, R60, RZ, 0x3c, !PT ;  /* 0x0000003c494a7212 */ /* 0x000fe400078e3cff */
[-C--:B------:R-:W-:Y:S02]  /*1ef0*/  LOP3.LUT R48, R48, R71.reuse, RZ, 0x3c, !PT ;  /* 0x0000004730307212 */ /* 0x080fe400078e3cff */
[-C--:B------:R-:W-:Y:S02]  /*1f00*/  LOP3.LUT R36, R36, R71.reuse, RZ, 0x3c, !PT ;  /* 0x0000004724247212 */ /* 0x080fe400078e3cff */
[-C--:B------:R-:W-:Y:S02]  /*1f10*/  LOP3.LUT R45, R45, R71.reuse, RZ, 0x3c, !PT ;  /* 0x000000472d2d7212 */ /* 0x080fe400078e3cff */
[-C--:B------:R-:W-:Y:S02]  /*1f20*/  LOP3.LUT R54, R54, R71.reuse, RZ, 0x3c, !PT ;  /* 0x0000004736367212 */ /* 0x080fe400078e3cff */
[----:B------:R-:W-:-:S02]  /*1f30*/  LOP3.LUT R60, R69, R71, RZ, 0x3c, !PT ;  /* 0x00000047453c7212 */ /* 0x000fc400078e3cff */
[----:B------:R-:W-:Y:S02]  /*1f40*/  LOP3.LUT R71, R61, R76, RZ, 0x3c, !PT ;  /* 0x0000004c3d477212 */ /* 0x000fe400078e3cff */
[----:B------:R-:W-:Y:S02]  /*1f50*/  LOP3.LUT R83, R83, R88, RZ, 0x3c, !PT ;  /* 0x0000005853537212 */ /* 0x000fe400078e3cff */
[-C--:B------:R-:W-:Y:S02]  /*1f60*/  LOP3.LUT R31, R31, R23.reuse, RZ, 0x3c, !PT ;  /* 0x000000171f1f7212 */ /* 0x080fe400078e3cff */
[----:B------:R-:W-:Y:S02]  /*1f70*/  LOP3.LUT R70, R70, R23, RZ, 0x3c, !PT ;  /* 0x0000001746467212 */ /* 0x000fe400078e3cff */
[-C--:B------:R-:W-:Y:S02]  /*1f80*/  LOP3.LUT R58, R58, R74.reuse, RZ, 0x3c, !PT ;  /* 0x0000004a3a3a7212 */ /* 0x080fe400078e3cff */
[----:B------:R-:W-:-:S02]  /*1f90*/  LOP3.LUT R29, R29, R74, RZ, 0x3c, !PT ;  /* 0x0000004a1d1d7212 */ /* 0x000fc400078e3cff */
[----:B------:R-:W-:Y:S02]  /*1fa0*/  LOP3.LUT R69, R50, R76, RZ, 0x3c, !PT ;  /* 0x0000004c32457212 */ /* 0x000fe400078e3cff */
        /* <DEDUP_REMOVED lines=17> */
[-C--:B------:R-:W-:Y:S02]  /*20c0*/  LOP3.LUT R66, R66, R76.reuse, RZ, 0x3c, !PT ;  /* 0x0000004c42427212 */ /* 0x080fe400078e3cff */
[----:B------:R-:W-:Y:S02]  /*20d0*/  SHF.L.W.U32.HI R78, R69, 0xd, R54 ;  /* 0x0000000d454e7819 */ /* 0x000fe40000010e36 */
[----:B------:R-:W-:Y:S02]  /*20e0*/  SHF.L.W.U32.HI R75, R52, 0x1b, R75 ;  /* 0x0000001b344b7819 */ /* 0x000fe40000010e4b */
[----:B------:R-:W-:Y:S02]  /*20f0*/  SHF.L.W.U32.HI R46, R46, 0xf, R77 ;  /* 0x0000000f2e2e7819 */ /* 0x000fe40000010e4d */
[----:B------:R-:W-:Y:S02]  /*2100*/  SHF.L.W.U32.HI R52, R50, 0x8, R27 ;  /* 0x0000000832347819 */ /* 0x000fe40000010e1b */
[----:B------:R-:W-:-:S02]  /*2110*/  LOP3.LUT R43, R65, R76, RZ, 0x3c, !PT ;  /* 0x0000004c412b7212 */ /* 0x000fc400078e3cff */
[----:B------:R-:W-:Y:S02]  /*2120*/  SHF.L.W.U32.HI R50, R27, 0x8, R50 ;  /* 0x000000081b327819 */ /* 0x000fe40000010e32 */
[----:B------:R-:W-:Y:S02]  /*2130*/  LOP3.LUT R31, R28, R41, R58, 0xb4, !PT ;  /* 0x000000291c1f7212 */ /* 0x000fe400078eb43a */
[----:B------:R-:W-:Y:S02]  /*2140*/  LOP3.LUT R77, R70, R28, R83, 0xb4, !PT ;  /* 0x0000001c464d7212 */ /* 0x000fe400078eb453 */
[----:B------:R-:W-:Y:S02]  /*2150*/  LOP3.LUT R47, R47, R76, RZ, 0x3c, !PT ;  /* 0x0000004c2f2f7212 */ /* 0x000fe400078e3cff */
[----:B------:R-:W-:Y:S02]  /*2160*/  LOP3.LUT R27, R58, R70, R41, 0xb4, !PT ;  /* 0x000000463a1b7212 */ /* 0x000fe400078eb429 */
[----:B------:R-:W-:-:S02]  /*2170*/  LOP3.LUT R28, R83, R58, R28, 0xb4, !PT ;  /* 0x0000003a531c7212 */ /* 0x000fc400078eb41c */
[----:B------:R-:W-:Y:S02]  /*2180*/  SHF.L.W.U32.HI R79, R66, 0xa, R45 ;  /* 0x0000000a424f7819 */ /* 0x000fe40000010e2d */
[----:B------:R-:W-:Y:S02]  /*2190*/  LOP3.LUT R58, R34, R37, R36, 0xb4, !PT ;  /* 0x00000025223a7212 */ /* 0x000fe400078eb424 */
[----:B------:R-:W-:Y:S02]  /*21a0*/  LOP3.LUT R29, R36, R78, R37, 0xb4, !PT ;  /* 0x0000004e241d7212 */ /* 0x000fe400078eb425 */
[----:B------:R-:W-:Y:S02]  /*21b0*/  LOP3.LUT R37, R37, R39, R78, 0xb4, !PT ;  /* 0x0000002725257212 */ /* 0x000fe400078eb44e */
[----:B------:R-:W-:Y:S02]  /*21c0*/  SHF.L.W.U32.HI R24, R55, 0x12, R84 ;  /* 0x0000001237187819 */ /* 0x000fe40000010e54 */
[----:B------:R-:W-:-:S02]  /*21d0*/  SHF.L.W.U32.HI R73, R45, 0xa, R66 ;  /* 0x0000000a2d497819 */ /* 0x000fc40000010e42 */
[----:B------:R-:W-:Y:S02]  /*21e0*/  SHF.L.W.U32.HI R69, R60, 0x2, R43 ;  /* 0x000000023c457819 */ /* 0x000fe40000010e2b */
[----:B------:R-:W-:Y:S02]  /*21f0*/  LOP3.LUT R78, R78, R34, R39, 0xb4, !PT ;  /* 0x000000224e4e7212 */ /* 0x000fe400078eb427 */
[----:B------:R-:W-:Y:S02]  /*2200*/  SHF.L.W.U32.HI R55, R84, 0x12, R55 ;  /* 0x0000001254377819 */ /* 0x000fe40000010e37 */
[----:B------:R-:W-:Y:S02]  /*2210*/  SHF.L.W.U32.HI R54, R47, 0x1, R48 ;  /* 0x000000012f367819 */ /* 0x000fe40000010e30 */
[----:B------:R-:W-:Y:S02]  /*2220*/  SHF.L.W.U32.HI R60, R43, 0x2, R60 ;  /* 0x000000022b3c7819 */ /* 0x000fe40000010e3c */
[----:B------:R-:W-:-:S02]  /*2230*/  LOP3.LUT R34, R39, R36, R34, 0xb4, !PT ;  /* 0x0000002427227212 */ /* 0x000fc400078eb422 */
[----:B------:R-:W-:Y:S02]  /*2240*/  SHF.L.W.U32.HI R59, R48, 0x1, R47 ;  /* 0x00000001303b7819 */ /* 0x000fe40000010e2f */
[----:B------:R-:W-:Y:S02]  /*2250*/  LOP3.LUT R36, R75, R79, R44, 0xb4, !PT ;  /* 0x0000004f4b247212 */ /* 0x000fe400078eb42c */
[----:B------:R-:W-:Y:S02]  /*2260*/  LOP3.LUT R43, R33, R44, R75, 0xb4, !PT ;  /* 0x0000002c212b7212 */ /* 0x000fe400078eb44b */
[----:B------:R-:W-:Y:S02]  /*2270*/  LOP3.LUT R45, R44, R46, R79, 0xb4, !PT ;  /* 0x0000002e2c2d7212 */ /* 0x000fe400078eb44f */
[----:B------:R-:W-:Y:S02]  /*2280*/  SHF.L.W.U32.HI R65, R72, 0x7, R61 ;  /* 0x0000000748417819 */ /* 0x000fe40000010e3d */
[----:B------:R-:W-:-:S02]  /*2290*/  LOP3.LUT R44, R79, R33, R46, 0xb4, !PT ;  /* 0x000000214f2c7212 */ /* 0x000fc400078eb42e */
[----:B------:R-:W-:Y:S02]  /*22a0*/  LOP3.LUT R48, R46, R75, R33, 0xb4, !PT ;  /* 0x0000004b2e307212 */ /* 0x000fe400078eb421 */
[----:B------:R-:W-:Y:S02]  /*22b0*/  SHF.L.W.U32.HI R61, R61, 0x7, R72 ;  /* 0x000000073d3d7819 */ /* 0x000fe40000010e48 */
        /* <DEDUP_REMOVED lines=12> */
[----:B------:R-:W-:Y:S02]  /*2380*/  LOP3.LUT R82, R82, R88, RZ, 0x3c, !PT ;  /* 0x0000005852527212 */ /* 0x000fe400078e3cff */
        /* <DEDUP_REMOVED lines=10> */
[----:B------:R-:W-:Y:S02]  /*2430*/  SHF.L.W.U32.HI R30, R35, 0xb, R82 ;  /* 0x0000000b231e7819 */ /* 0x000fe40000010e52 */
[----:B------:R-:W-:Y:S02]  /*2440*/  LOP3.LUT R65, R22, R65, R67, 0xb4, !PT ;  /* 0x0000004116417212 */ /* 0x000fe400078eb443 */
[----:B------:R-:W-:Y:S02]  /*2450*/  SHF.L.W.U32.HI R35, R82, 0xb, R35 ;  /* 0x0000000b52237819 */ /* 0x000fe40000010e23 */
[----:B------:R-:W-:Y:S02]  /*2460*/  LOP3.LUT R84, R20, R22, R69, 0xb4, !PT ;  /* 0x0000001614547212 */ /* 0x000fe400078eb445 */
[----:B------:R-:W-:-:S02]  /*2470*/  LOP3.LUT R67, R69, R67, R22, 0xb4, !PT ;  /* 0x0000004345437212 */ /* 0x000fc400078eb416 */
[-CC-:B------:R-:W-:Y:S02]  /*2480*/  LOP3.LUT R19, R32, R57.reuse, R26.reuse, 0x90, !PT ;  /* 0x0000003920137212 */ /* 0x180fe400078e901a */
[----:B------:R-:W-:Y:S02]  /*2490*/  LOP3.LUT R69, R68, R57, R26, 0x6, !PT ;  /* 0x0000003944457212 */ /* 0x000fe400078e061a */
[----:B------:R-:W-:Y:S02]  /*24a0*/  LOP3.LUT R41, R41, R83, R70, 0xb4, !PT ;  /* 0x0000005329297212 */ /* 0x000fe400078eb446 */
[----:B------:R-:W-:Y:S02]  /*24b0*/  LOP3.LUT R70, R23, R64, R51, 0x90, !PT ;  /* 0x0000004017467212 */ /* 0x000fe400078e9033 */
[-C--:B------:R-:W-:Y:S02]  /*24c0*/  LOP3.LUT R66, R19, R68.reuse, RZ, 0x3c, !PT ;  /* 0x0000004413427212 */ /* 0x080fe400078e3cff */
[----:B------:R-:W-:-:S02]  /*24d0*/  LOP3.LUT R21, R35, R68, R2, 0xb4, !PT ;  /* 0x0000004423157212 */ /* 0x000fc400078eb402 */
[-C--:B------:R-:W-:Y:S02]  /*24e0*/  LOP3.LUT R68, R69, R2.reuse, RZ, 0x3c, !PT ;  /* 0x0000000245447212 */ /* 0x080fe400078e3cff */
[----:B------:R-:W-:Y:S02]  /*24f0*/  LOP3.LUT R69, R32, R2, R35, 0xb4, !PT ;  /* 0x0000000220457212 */ /* 0x000fe400078eb423 */
[----:B------:R-:W-:Y:S02]  /*2500*/  LOP3.LUT R72, R23, R3, R30, 0xb4, !PT ;  /* 0x0000000317487212 */ /* 0x000fe400078eb41e */
[----:B------:R-:W-:Y:S02]  /*2510*/  LOP3.LUT R70, R70, R53, RZ, 0x3c, !PT ;  /* 0x0000003546467212 */ /* 0x000fe400078e3cff */
[----:B------:R-:W-:Y:S02]  /*2520*/  LOP3.LUT R82, R53, R64, R51, 0x6, !PT ;  /* 0x0000004035527212 */ /* 0x000fe400078e0633 */
[----:B------:R-:W-:-:S02]  /*2530*/  LOP3.LUT R86, R50, R27, R69, 0x96, !PT ;  /* 0x0000001b32567212 */ /* 0x000fc400078e9645 */
[----:B------:R-:W-:Y:S02]  /*2540*/  LOP3.LUT R83, R52, R29, R72, 0x96, !PT ;  /* 0x0000001d34537212 */ /* 0x000fe400078e9648 */
[----:B------:R-:W-:Y:S02]  /*2550*/  LOP3.LUT R88, R30, R53, R3, 0xb4, !PT ;  /* 0x000000351e587212 */ /* 0x000fe400078eb403 */
[----:B------:R-:W-:Y:S02]  /*2560*/  LOP3.LUT R22, R55, R28, R66, 0x96, !PT ;  /* 0x0000001c37167212 */ /* 0x000fe400078e9642 */
[----:B------:R-:W-:Y:S02]  /*2570*/  LOP3.LUT R71, R59, R34, R70, 0x96, !PT ;  /* 0x000000223b477212 */ /* 0x000fe400078e9646 */
        /* <DEDUP_REMOVED lines=11> */
[----:B------:R-:W-:Y:S02]  /*2630*/  LOP3.LUT R81, R24, R81, R33, 0x96, !PT ;  /* 0x0000005118517212 */ /* 0x000fe400078e9621 */
[----:B------:R-:W-:Y:S02]  /*2640*/  SHF.L.W.U32.HI R3, R71, 0x1, R22 ;  /* 0x0000000147037819 */ /* 0x000fe40000010e16 */
[----:B------:R-:W-:-:S02]  /*2650*/  LOP3.LUT R76, R79, R76, R48, 0x96, !PT ;  /* 0x0000004c4f4c7212 */ /* 0x000fc400078e9630 */
[----:B------:R-:W-:Y:S02]  /*2660*/  LOP3.LUT R73, R84, R73, R25, 0x96, !PT ;  /* 0x0000004954497212 */ /* 0x000fe400078e9619 */
[----:B------:R-:W-:Y:S02]  /*2670*/  SHF.L.W.U32.HI R53, R22, 0x1, R71 ;  /* 0x0000000116357819 */ /* 0x000fe40000010e47 */
[----:B------:R-:W-:Y:S02]  /*2680*/  LOP3.LUT R20, R20, R71, RZ, 0x3c, !PT ;  /* 0x0000004714147212 */ /* 0x000fe400078e3cff */
[----:B------:R-:W-:Y:S02]  /*2690*/  SHF.L.W.U32.HI R71, R81, 0x1, R2 ;  /* 0x0000000151477819 */ /* 0x000fe40000010e02 */
[----:B------:R-:W-:Y:S02]  /*26a0*/  SHF.L.W.U32.HI R74, R2, 0x1, R81 ;  /* 0x00000001024a7819 */ /* 0x000fe40000010e51 */
[----:B------:R-:W-:-:S02]  /*26b0*/  LOP3.LUT R85, R3, R2, RZ, 0x3c, !PT ;  /* 0x0000000203557212 */ /* 0x000fc400078e3cff */
[----:B------:R-:W-:Y:S02]  /*26c0*/  SHF.L.W.U32.HI R2, R76, 0x1, R73 ;  /* 0x000000014c027819 */ /* 0x000fe40000010e49 */
[----:B------:R-:W-:Y:S02]  /*26d0*/  SHF.L.W.U32.HI R3, R73, 0x1, R76 ;  /* 0x0000000149037819 */ /* 0x000fe40000010e4c */
[----:B------:R-:W-:Y:S02]  /*26e0*/  SHF.L.W.U32.HI R19, R83, 0x1, R86 ;  /* 0x0000000153137819 */ /* 0x000fe40000010e56 */
[----:B------:R-:W-:Y:S02]  /*26f0*/  LOP3.LUT R83, R2, R83, RZ, 0x3c, !PT ;  /* 0x0000005302537212 */ /* 0x000fe400078e3cff */
[----:B------:R-:W-:Y:S02]  /*2700*/  LOP3.LUT R86, R3, R86, RZ, 0x3c, !PT ;  /* 0x0000005603567212 */ /* 0x000fe400078e3cff */
[----:B------:R-:W0:Y:S01]  /*2710*/  LDC.64 R2, c[0x3][0x10] ;  /* 0x00c00400ff027b82 */ /* 0x000e220000000a00 */
[----:B------:R-:W-:-:S02]  /*2720*/  LOP3.LUT R53, R53, R81, RZ, 0x3c, !PT ;  /* 0x0000005135357212 */ /* 0x000fc400078e3cff */
[----:B------:R-:W-:Y:S02]  /*2730*/  LOP3.LUT R19, R19, R22, RZ, 0x3c, !PT ;  /* 0x0000001613137212 */ /* 0x000fe400078e3cff */
[-C--:B------:R-:W-:Y:S02]  /*2740*/  LOP3.LUT R68, R68, R85.reuse, RZ, 0x3c, !PT ;  /* 0x0000005544447212 */ /* 0x080fe400078e3cff */
[-C--:B------:R-:W-:Y:S02]  /*2750*/  LOP3.LUT R77, R77, R85.reuse, RZ, 0x3c, !PT ;  /* 0x000000554d4d7212 */ /* 0x080fe400078e3cff */
[-C--:B------:R-:W-:Y:S02]  /*2760*/  LOP3.LUT R81, R80, R85.reuse, RZ, 0x3c, !PT ;  /* 0x0000005550517212 */ /* 0x080fe400078e3cff */
[-C--:B------:R-:W-:Y:S02]  /*2770*/  LOP3.LUT R22, R48, R85.reuse, RZ, 0x3c, !PT ;  /* 0x0000005530167212 */ /* 0x080fe400078e3cff */
[----:B------:R-:W-:-:S02]  /*2780*/  LOP3.LUT R38, R79, R85, RZ, 0x3c, !PT ;  /* 0x000000554f267212 */ /* 0x000fc400078e3cff */
[-C--:B------:R-:W-:Y:S02]  /*2790*/  LOP3.LUT R85, R82, R53.reuse, RZ, 0x3c, !PT ;  /* 0x0000003552557212 */ /* 0x080fe400078e3cff */
[-C--:B------:R-:W-:Y:S02]  /*27a0*/  LOP3.LUT R82, R75, R53.reuse, RZ, 0x3c, !PT ;  /* 0x000000354b527212 */ /* 0x080fe400078e3cff */
[-C--:B------:R-:W-:Y:S02]  /*27b0*/  LOP3.LUT R75, R25, R53.reuse, RZ, 0x3c, !PT ;  /* 0x00000035194b7212 */ /* 0x080fe400078e3cff */
[-C--:B------:R-:W-:Y:S02]  /*27c0*/  LOP3.LUT R78, R78, R53.reuse, RZ, 0x3c, !PT ;  /* 0x000000354e4e7212 */ /* 0x080fe400078e3cff */
[----:B------:R-:W-:Y:S02]  /*27d0*/  LOP3.LUT R80, R21, R86, RZ, 0x3c, !PT ;  /* 0x0000005615507212 */ /* 0x000fe400078e3cff */
[----:B------:R-:W-:-:S02]  /*27e0*/  LOP3.LUT R53, R84, R53, RZ, 0x3c, !PT ;  /* 0x0000003554357212 */ /* 0x000fc400078e3cff */
[-C--:B------:R-:W-:Y:S02]  /*27f0*/  LOP3.LUT R48, R37, R83.reuse, RZ, 0x3c, !PT ;  /* 0x0000005325307212 */ /* 0x080fe400078e3cff */
[----:B------:R-:W-:Y:S02]  /*2800*/  SHF.L.W.U32.HI R21, R22, 0x15, R75 ;  /* 0x0000001516157819 */ /* 0x000fe40000010e4b */
[-C--:B------:R-:W-:Y:S02]  /*2810*/  LOP3.LUT R79, R88, R83.reuse, RZ, 0x3c, !PT ;  /* 0x00000053584f7212 */ /* 0x080fe400078e3cff */
[----:B------:R-:W-:Y:S02]  /*2820*/  LOP3.LUT R37, R33, R83, RZ, 0x3c, !PT ;  /* 0x0000005321257212 */ /* 0x000fe400078e3cff */
[-C--:B------:R-:W-:Y:S02]  /*2830*/  LOP3.LUT R25, R40, R86.reuse, RZ, 0x3c, !PT ;  /* 0x0000005628197212 */ /* 0x080fe400078e3cff */
[----:B------:R-:W-:-:S02]  /*2840*/  LOP3.LUT R84, R44, R86, RZ, 0x3c, !PT ;  /* 0x000000562c547212 */ /* 0x000fc400078e3cff */
[----:B------:R-:W-:Y:S02]  /*2850*/  SHF.L.W.U32.HI R22, R75, 0x15, R22 ;  /* 0x000000154b167819 */ /* 0x000fe40000010e16 */
[----:B------:R-:W-:Y:S02]  /*2860*/  LOP3.LUT R88, R42, R83, RZ, 0x3c, !PT ;  /* 0x000000532a587212 */ /* 0x000fe400078e3cff */
[----:B------:R-:W-:Y:S02]  /*2870*/  SHF.L.W.U32.HI R40, R68, 0x1c, R85 ;  /* 0x0000001c44287819 */ /* 0x000fe40000010e55 */
[----:B------:R-:W-:Y:S02]  /*2880*/  SHF.L.W.U32.HI R33, R85, 0x1c, R68 ;  /* 0x0000001c55217819 */ /* 0x000fe40000010e44 */
[----:B------:R-:W-:Y:S02]  /*2890*/  LOP3.LUT R75, R62, R19, RZ, 0x3c, !PT ;  /* 0x000000133e4b7212 */ /* 0x000fe400078e3cff */
[----:B------:R-:W-:-:S02]  /*28a0*/  LOP3.LUT R44, R63, R20, RZ, 0x3c, !PT ;  /* 0x000000143f2c7212 */ /* 0x000fc400078e3cff */
[----:B------:R-:W-:Y:S02]  /*28b0*/  LOP3.LUT R42, R24, R83, RZ, 0x3c, !PT ;  /* 0x00000053182a7212 */ /* 0x000fe400078e3cff */
[----:B------:R-:W-:Y:S02]  /*28c0*/  LOP3.LUT R87, R49, R86, RZ, 0x3c, !PT ;  /* 0x0000005631577212 */ /* 0x000fe400078e3cff */
[----:B0-----:R-:W-:Y:S02]  /*28d0*/  LOP3.LUT R85, R2, R35, R32, 0xb4, !PT ;  /* 0x0000002302557212 */ /* 0x001fe400078eb420 */
[----:B------:R-:W-:Y:S02]  /*28e0*/  LOP3.LUT R2, R31, R19, RZ, 0x3c, !PT ;  /* 0x000000131f027212 */ /* 0x000fe400078e3cff */
[----:B------:R-:W-:Y:S02]  /*28f0*/  LOP3.LUT R35, R58, R20, RZ, 0x3c, !PT ;  /* 0x000000143a237212 */ /* 0x000fe400078e3cff */
[----:B------:R-:W-:-:S02]  /*2900*/  LOP3.LUT R83, R41, R86, RZ, 0x3c, !PT ;  /* 0x0000005629537212 */ /* 0x000fc400078e3cff */
        /* <DEDUP_REMOVED lines=8> */
[----:B------:R-:W-:Y:S02]  /*2990*/  LOP3.LUT R84, R3, R30, R23, 0xb4, !PT ;  /* 0x0000001e03547212 */ /* 0x000fe400078eb417 */
[----:B------:R-:W-:Y:S02]  /*29a0*/  LOP3.LUT R26, R85, R57, R26, 0x96, !PT ;  /* 0x00000039551a7212 */ /* 0x000fe400078e961a */
[----:B------:R-:W-:Y:S02]  /*29b0*/  LOP3.LUT R51, R84, R64, R51, 0x96, !PT ;  /* 0x0000004054337212 */ /* 0x000fe400078e9633 */
[----:B------:R-:W-:-:S02]  /*29c0*/  SHF.L.W.U32.HI R64, R79, 0x1e, R80 ;  /* 0x0000001e4f407819 */ /* 0x000fc40000010e50 */
[----:B------:R-:W-:Y:S02]  /*29d0*/  SHF.L.W.U32.HI R57, R80, 0x1e, R79 ;  /* 0x0000001e50397819 */ /* 0x000fe40000010e4f */
[----:B------:R-:W-:Y:S02]  /*29e0*/  SHF.L.W.U32.HI R2, R81, 0x19, R82 ;  /* 0x0000001951027819 */ /* 0x000fe40000010e52 */
[----:B------:R-:W-:Y:S02]  /*29f0*/  SHF.L.W.U32.HI R23, R82, 0x19, R81 ;  /* 0x0000001952177819 */ /* 0x000fe40000010e51 */
[----:B------:R-:W-:Y:S02]  /*2a00*/  LOP3.LUT R80, R62, R31, R26, 0x96, !PT ;  /* 0x0000001f3e507212 */ /* 0x000fe400078e961a */
[----:B------:R-:W-:Y:S02]  /*2a10*/  LOP3.LUT R82, R63, R58, R51, 0x96, !PT ;  /* 0x0000003a3f527212 */ /* 0x000fe400078e9633 */
[----:B------:R-:W-:-:S02]  /*2a20*/  LOP3.LUT R87, R65, R20, RZ, 0x3c, !PT ;  /* 0x0000001441577212 */ /* 0x000fc400078e3cff */
[----:B------:R-:W-:Y:S02]  /*2a30*/  LOP3.LUT R62, R36, R19, RZ, 0x3c, !PT ;  /* 0x00000013243e7212 */ /* 0x000fe400078e3cff */
[----:B------:R-:W-:Y:S02]  /*2a40*/  LOP3.LUT R63, R39, R20, RZ, 0x3c, !PT ;  /* 0x00000014273f7212 */ /* 0x000fe400078e3cff */
[----:B------:R-:W-:Y:S02]  /*2a50*/  LOP3.LUT R80, R61, R80, R36, 0x96, !PT ;  /* 0x000000503d507212 */ /* 0x000fe400078e9624 */
[----:B------:R-:W-:Y:S02]  /*2a60*/  LOP3.LUT R65, R65, R82, R39, 0x96, !PT ;  /* 0x0000005241417212 */ /* 0x000fe400078e9627 */
[----:B------:R-:W-:Y:S02]  /*2a70*/  SHF.L.W.U32.HI R31, R78, 0x17, R77 ;  /* 0x000000174e1f7819 */ /* 0x000fe40000010e4d */
[----:B------:R-:W-:-:S02]  /*2a80*/  SHF.L.W.U32.HI R58, R77, 0x17, R78 ;  /* 0x000000174d3a7819 */ /* 0x000fc40000010e4e */
[----:B------:R-:W-:Y:S02]  /*2a90*/  SHF.L.W.U32.HI R36, R63, 0x9, R62 ;  /* 0x000000093f247819 */ /* 0x000fe40000010e3e */
[----:B------:R-:W-:Y:S02]  /*2aa0*/  SHF.L.W.U32.HI R39, R62, 0x9, R63 ;  /* 0x000000093e277819 */ /* 0x000fe40000010e3f */
[----:B------:R-:W-:Y:S02]  /*2ab0*/  LOP3.LUT R78, R71, R80, RZ, 0x3c, !PT ;  /* 0x00000050474e7212 */ /* 0x000fe400078e3cff */
[----:B------:R-:W-:Y:S02]  /*2ac0*/  SHF.L.W.U32.HI R62, R80, 0x1, R65 ;  /* 0x00000001503e7819 */ /* 0x000fe40000010e41 */
[----:B------:R-:W-:Y:S02]  /*2ad0*/  SHF.L.W.U32.HI R63, R65, 0x1, R80 ;  /* 0x00000001413f7819 */ /* 0x000fe40000010e50 */
[----:B------:R-:W-:-:S02]  /*2ae0*/  LOP3.LUT R30, R61, R19, RZ, 0x3c, !PT ;  /* 0x000000133d1e7212 */ /* 0x000fc400078e3cff */
[----:B------:R-:W-:Y:S02]  /*2af0*/  LOP3.LUT R61, R27, R78, RZ, 0x3c, !PT ;  /* 0x0000004e1b3d7212 */ /* 0x000fe400078e3cff */
[----:B------:R-:W-:Y:S02]  /*2b00*/  LOP3.LUT R27, R63, R76, RZ, 0x3c, !PT ;  /* 0x0000004c3f1b7212 */ /* 0x000fe400078e3cff */
[----:B------:R-:W-:Y:S02]  /*2b10*/  LOP3.LUT R73, R62, R73, RZ, 0x3c, !PT ;  /* 0x000000493e497212 */ /* 0x000fe400078e3cff */
[----:B------:R-:W-:Y:S02]  /*2b20*/  LOP3.LUT R77, R74, R65, RZ, 0x3c, !PT ;  /* 0x000000414a4d7212 */ /* 0x000fe400078e3cff */
[----:B------:R-:W-:Y:S02]  /*2b30*/  LOP3.LUT R71, R28, R27, RZ, 0x3c, !PT ;  /* 0x0000001b1c477212 */ /* 0x000fe400078e3cff */
[----:B------:R-:W-:-:S02]  /*2b40*/  LOP3.LUT R34, R34, R73, RZ, 0x3c, !PT ;  /* 0x0000004922227212 */ /* 0x000fc400078e3cff */
[-C--:B------:R-:W-:Y:S02]  /*2b50*/  LOP3.LUT R69, R69, R78.reuse, RZ, 0x3c, !PT ;  /* 0x0000004e45457212 */ /* 0x080fe400078e3cff */
[-C--:B------:R-:W-:Y:S02]  /*2b60*/  LOP3.LUT R50, R50, R78.reuse, RZ, 0x3c, !PT ;  /* 0x0000004e32327212 */ /* 0x080fe400078e3cff */
[-C--:B------:R-:W-:Y:S02]  /*2b70*/  LOP3.LUT R45, R45, R78.reuse, RZ, 0x3c, !PT ;  /* 0x0000004e2d2d7212 */ /* 0x080fe400078e3cff */
[----:B------:R-:W-:Y:S02]  /*2b80*/  LOP3.LUT R54, R54, R78, RZ, 0x3c, !PT ;  /* 0x0000004e36367212 */ /* 0x000fe400078e3cff */
[----:B------:R-:W-:Y:S02]  /*2b90*/  LOP3.LUT R74, R47, R77, RZ, 0x3c, !PT ;  /* 0x0000004d2f4a7212 */ /* 0x000fe400078e3cff */
[----:B------:R-:W-:-:S02]  /*2ba0*/  LOP3.LUT R78, R70, R73, RZ, 0x3c, !PT ;  /* 0x00000049464e7212 */ /* 0x000fc400078e3cff */
[----:B------:R-:W-:Y:S02]  /*2bb0*/  LOP3.LUT R80, R29, R77, RZ, 0x3c, !PT ;  /* 0x0000004d1d507212 */ /* 0x000fe400078e3cff */
[----:B------:R-:W-:Y:S02]  /*2bc0*/  LOP3.LUT R70, R46, R73, RZ, 0x3c, !PT ;  /* 0x000000492e467212 */ /* 0x000fe400078e3cff */
[----:B------:R-:W-:Y:S02]  /*2bd0*/  LOP3.LUT R29, R66, R27, RZ, 0x3c, !PT ;  /* 0x0000001b421d7212 */ /* 0x000fe400078e3cff */
[----:B------:R-:W-:Y:S02]  /*2be0*/  SHF.L.W.U32.HI R46, R71, 0x14, R34 ;  /* 0x00000014472e7819 */ /* 0x000fe40000010e22 */
[----:B------:R-:W-:Y:S02]  /*2bf0*/  SHF.L.W.U32.HI R47, R45, 0xd, R74 ;  /* 0x0000000d2d2f7819 */ /* 0x000fe40000010e4a */
[----:B------:R-:W-:-:S02]  /*2c00*/  SHF.L.W.U32.HI R34, R34, 0x14, R71 ;  /* 0x0000001422227819 */ /* 0x000fc40000010e47 */
[-C--:B------:R-:W-:Y:S02]  /*2c10*/  LOP3.LUT R81, R55, R27.reuse, RZ, 0x3c, !PT ;  /* 0x0000001b37517212 */ /* 0x080fe400078e3cff */
[-C--:B------:R-:W-:Y:S02]  /*2c20*/  LOP3.LUT R65, R43, R27.reuse, RZ, 0x3c, !PT ;  /* 0x0000001b2b417212 */ /* 0x080fe400078e3cff */
[----:B------:R-:W-:Y:S02]  /*2c30*/  LOP3.LUT R56, R56, R27, RZ, 0x3c, !PT ;  /* 0x0000001b38387212 */ /* 0x000fe400078e3cff */
[----:B------:R-:W-:Y:S02]  /*2c40*/  LOP3.LUT R76, R59, R73, RZ, 0x3c, !PT ;  /* 0x000000493b4c7212 */ /* 0x000fe400078e3cff */
[----:B------:R-:W-:Y:S02]  /*2c50*/  LOP3.LUT R63, R52, R77, RZ, 0x3c, !PT ;  /* 0x0000004d343f7212 */ /* 0x000fe400078e3cff */
[----:B------:R-:W-:-:S02]  /*2c60*/  SHF.L.W.U32.HI R27, R80, 0xc, R61 ;  /* 0x0000000c501b7819 */ /* 0x000fc40000010e3d */
[----:B------:R-:W-:Y:S02]  /*2c70*/  SHF.L.W.U32.HI R28, R61, 0xc, R80 ;  /* 0x0000000c3d1c7819 */ /* 0x000fe40000010e50 */
[----:B------:R-:W-:Y:S02]  /*2c80*/  SHF.L.W.U32.HI R52, R74, 0xd, R45 ;  /* 0x0000000d4a347819 */ /* 0x000fe40000010e2d */
[----:B------:R-:W-:Y:S02]  /*2c90*/  SHF.L.W.U32.HI R59, R29, 0x1b, R78 ;  /* 0x0000001b1d3b7819 */ /* 0x000fe40000010e4e */
[----:B------:R-:W-:Y:S02]  /*2ca0*/  SHF.L.W.U32.HI R61, R78, 0x1b, R29 ;  /* 0x0000001b4e3d7819 */ /* 0x000fe40000010e1d */
[----:B------:R-:W-:Y:S02]  /*2cb0*/  LOP3.LUT R72, R72, R77, RZ, 0x3c, !PT ;  /* 0x0000004d48487212 */ /* 0x000fe400078e3cff */
[----:B------:R-:W-:-:S02]  /*2cc0*/  LOP3.LUT R67, R67, R73, RZ, 0x3c, !PT ;  /* 0x0000004943437212 */ /* 0x000fc400078e3cff */
[----:B------:R-:W-:Y:S02]  /*2cd0*/  LOP3.LUT R79, R75, R68, R47, 0xb4, !PT ;  /* 0x000000444b4f7212 */ /* 0x000fe400078eb42f */
[----:B------:R-:W-:Y:S02]  /*2ce0*/  LOP3.LUT R84, R47, R33, R68, 0xb4, !PT ;  /* 0x000000212f547212 */ /* 0x000fe400078eb444 */
[----:B------:R-:W-:Y:S02]  /*2cf0*/  LOP3.LUT R29, R34, R47, R75, 0xb4, !PT ;  /* 0x0000002f221d7212 */ /* 0x000fe400078eb44b */
[----:B------:R-:W-:Y:S02]  /*2d00*/  SHF.L.W.U32.HI R32, R53, 0x18, R38 ;  /* 0x0000001835207819 */ /* 0x000fe40000010e26 */
[----:B------:R-:W-:Y:S02]  /*2d10*/  SHF.L.W.U32.HI R80, R76, 0x7, R81 ;  /* 0x000000074c507819 */ /* 0x000fe40000010e51 */
[----:B------:R-:W-:-:S02]  /*2d20*/  LOP3.LUT R47, R33, R75, R34, 0xb4, !PT ;  /* 0x0000004b212f7212 */ /* 0x000fc400078eb422 */
[----:B------:R-:W-:Y:S02]  /*2d30*/  SHF.L.W.U32.HI R38, R38, 0x18, R53 ;  /* 0x0000001826267819 */ /* 0x000fe40000010e35 */
[----:B------:R-:W-:Y:S02]  /*2d40*/  LOP3.LUT R77, R60, R77, RZ, 0x3c, !PT ;  /* 0x0000004d3c4d7212 */ /* 0x000fe400078e3cff */
[----:B------:R-:W-:Y:S02]  /*2d50*/  SHF.L.W.U32.HI R43, R63, 0xa, R50 ;  /* 0x0000000a3f2b7819 */ /* 0x000fe40000010e32 */
[----:B------:R-:W-:Y:S02]  /*2d60*/  SHF.L.W.U32.HI R81, R81, 0x7, R76 ;  /* 0x0000000751517819 */ /* 0x000fe40000010e4c */
[----:B------:R-:W-:Y:S02]  /*2d70*/  LOP3.LUT R33, R68, R34, R33, 0xb4, !PT ;  /* 0x0000002244217212 */ /* 0x000fe400078eb421 */
[----:B------:R-:W-:-:S02]  /*2d80*/  SHF.L.W.U32.HI R53, R83, 0x6, R48 ;  /* 0x0000000653357819 */ /* 0x000fc40000010e30 */
[----:B------:R-:W-:Y:S02]  /*2d90*/  SHF.L.W.U32.HI R3, R30, 0x12, R87 ;  /* 0x000000121e037819 */ /* 0x000fe40000010e57 */
[----:B------:R-:W-:Y:S02]  /*2da0*/  SHF.L.W.U32.HI R45, R50, 0xa, R63 ;  /* 0x0000000a322d7819 */ /* 0x000fe40000010e3f */
[----:B------:R-:W-:Y:S02]  /*2db0*/  LOP3.LUT R76, R49, R41, R52, 0xb4, !PT ;  /* 0x00000029314c7212 */ /* 0x000fe400078eb434 */
[----:B------:R-:W-:Y:S02]  /*2dc0*/  LOP3.LUT R34, R46, R52, R49, 0xb4, !PT ;  /* 0x000000342e227212 */ /* 0x000fe400078eb431 */
[----:B------:R-:W-:Y:S02]  /*2dd0*/  SHF.L.W.U32.HI R48, R48, 0x6, R83 ;  /* 0x0000000630307819 */ /* 0x000fe40000010e53 */
[----:B------:R-:W-:-:S02]  /*2de0*/  SHF.L.W.U32.HI R30, R87, 0x12, R30 ;  /* 0x00000012571e7819 */ /* 0x000fc40000010e1e */
[----:B------:R-:W-:Y:S02]  /*2df0*/  SHF.L.W.U32.HI R73, R72, 0x1, R69 ;  /* 0x0000000148497819 */ /* 0x000fe40000010e45 */
[----:B------:R-:W-:Y:S02]  /*2e00*/  SHF.L.W.U32.HI R60, R56, 0xe, R67 ;  /* 0x0000000e383c7819 */ /* 0x000fe40000010e43 */
[----:B------:R-:W-:Y:S02]  /*2e10*/  SHF.L.W.U32.HI R74, R67, 0xe, R56 ;  /* 0x0000000e434a7819 */ /* 0x000fe40000010e38 */
[----:B------:R-:W-:Y:S02]  /*2e20*/  LOP3.LUT R85, R52, R40, R41, 0xb4, !PT ;  /* 0x0000002834557212 */ /* 0x000fe400078eb429 */
[----:B------:R-:W-:Y:S02]  /*2e30*/  LOP3.LUT R49, R40, R49, R46, 0xb4, !PT ;  /* 0x0000003128317212 */ /* 0x000fe400078eb42e */
[----:B------:R-:W-:-:S02]  /*2e40*/  SHF.L.W.U32.HI R56, R70, 0x8, R65 ;  /* 0x0000000846387819 */ /* 0x000fc40000010e41 */
[----:B------:R-:W-:Y:S02]  /*2e50*/  LOP3.LUT R40, R41, R46, R40, 0xb4, !PT ;  /* 0x0000002e29287212 */ /* 0x000fe400078eb428 */
[----:B------:R-:W-:Y:S02]  /*2e60*/  SHF.L.W.U32.HI R66, R69, 0x1, R72 ;  /* 0x0000000145427819 */ /* 0x000fe40000010e48 */
[----:B------:R-:W-:Y:S02]  /*2e70*/  SHF.L.W.U32.HI R63, R54, 0x2, R77 ;  /* 0x00000002363f7819 */ /* 0x000fe40000010e4d */
[----:B------:R-:W-:Y:S02]  /*2e80*/  SHF.L.W.U32.HI R62, R77, 0x2, R54 ;  /* 0x000000024d3e7819 */ /* 0x000fe40000010e36 */
[----:B------:R-:W-:Y:S02]  /*2e90*/  LOP3.LUT R41, R42, R37, R43, 0xb4, !PT ;  /* 0x000000252a297212 */ /* 0x000fe400078eb42b */
        /* <DEDUP_REMOVED lines=35> */
[----:B------:R-:W-:Y:S02]  /*30d0*/  LOP3.LUT R63, R3, R74, RZ, 0x3c, !PT ;  /* 0x0000004a033f7212 */ /* 0x000fe400078e3cff */
[----:B------:R-:W-:-:S02]  /*30e0*/  LOP3.LUT R66, R23, R60, RZ, 0x3c, !PT ;  /* 0x0000003c17427212 */ /* 0x000fc400078e3cff */
[----:B------:R-:W-:Y:S02]  /*30f0*/  LOP3.LUT R30, R60, R51, R20, 0x6, !PT ;  /* 0x000000333c1e7212 */ /* 0x000fe400078e0614 */
[----:B------:R-:W-:Y:S02]  /*3100*/  LOP3.LUT R74, R25, R74, R22, 0xb4, !PT ;  /* 0x0000004a194a7212 */ /* 0x000fe400078eb416 */
[-C--:B------:R-:W-:Y:S02]  /*3110*/  LOP3.LUT R72, R31, R22.reuse, RZ, 0x3c, !PT ;  /* 0x000000161f487212 */ /* 0x080fe400078e3cff */
        /* <DEDUP_REMOVED lines=15> */
[----:B------:R-:W-:Y:S02]  /*3210*/  SHF.L.W.U32.HI R3, R31, 0x1, R22 ;  /* 0x000000011f037819 */ /* 0x000fe40000010e16 */
[----:B------:R-:W-:Y:S02]  /*3220*/  SHF.L.W.U32.HI R23, R86, 0x1, R21 ;  /* 0x0000000156177819 */ /* 0x000fe40000010e15 */
[----:B------:R-:W-:Y:S02]  /*3230*/  LOP3.LUT R75, R80, R75, R77, 0x96, !PT ;  /* 0x0000004b504b7212 */ /* 0x000fe400078e964d */
[----:B------:R-:W-:Y:S02]  /*3240*/  LOP3.LUT R67, R73, R84, R72, 0x96, !PT ;  /* 0x0000005449437212 */ /* 0x000fe400078e9648 */
[----:B------:R-:W-:Y:S02]  /*3250*/  LOP3.LUT R3, R3, R30, RZ, 0x3c, !PT ;  /* 0x0000001e03037212 */ /* 0x000fe400078e3cff */
[----:B------:R-:W-:-:S02]  /*3260*/  SHF.L.W.U32.HI R36, R22, 0x1, R31 ;  /* 0x0000000116247819 */ /* 0x000fc40000010e1f */
[----:B------:R-:W-:Y:S02]  /*3270*/  LOP3.LUT R23, R23, R22, RZ, 0x3c, !PT ;  /* 0x0000001617177212 */ /* 0x000fe400078e3cff */
[----:B------:R-:W-:Y:S02]  /*3280*/  SHF.L.W.U32.HI R71, R75, 0x1, R30 ;  /* 0x000000014b477819 */ /* 0x000fe40000010e1e */
[----:B------:R-:W-:Y:S02]  /*3290*/  SHF.L.W.U32.HI R68, R30, 0x1, R75 ;  /* 0x000000011e447819 */ /* 0x000fe40000010e4b */
[----:B------:R-:W-:Y:S02]  /*32a0*/  LOP3.LUT R67, R2, R67, R37, 0x96, !PT ;  /* 0x0000004302437212 */ /* 0x000fe400078e9625 */
[-C--:B------:R-:W-:Y:S02]  /*32b0*/  LOP3.LUT R22, R37, R3.reuse, RZ, 0x3c, !PT ;  /* 0x0000000325167212 */ /* 0x080fe400078e3cff */
[----:B------:R-:W-:-:S02]  /*32c0*/  LOP3.LUT R72, R72, R3, RZ, 0x3c, !PT ;  /* 0x0000000348487212 */ /* 0x000fc400078e3cff */
[-C--:B------:R-:W-:Y:S02]  /*32d0*/  LOP3.LUT R84, R84, R3.reuse, RZ, 0x3c, !PT ;  /* 0x0000000354547212 */ /* 0x080fe400078e3cff */
[-C--:B------:R-:W-:Y:S02]  /*32e0*/  LOP3.LUT R30, R73, R3.reuse, RZ, 0x3c, !PT ;  /* 0x00000003491e7212 */ /* 0x080fe400078e3cff */
[----:B------:R-:W-:Y:S02]  /*32f0*/  LOP3.LUT R37, R2, R3, RZ, 0x3c, !PT ;  /* 0x0000000302257212 */ /* 0x000fe400078e3cff */
[----:B------:R-:W0:Y:S01]  /*3300*/  LDC.64 R2, c[0x3][0x18] ;  /* 0x00c00600ff027b82 */ /* 0x000e220000000a00 */
[----:B------:R-:W-:Y:S02]  /*3310*/  LOP3.LUT R70, R38, R85, R39, 0x96, !PT ;  /* 0x0000005526467212 */ /* 0x000fe400078e9627 */
[----:B------:R-:W-:Y:S02]  /*3320*/  SHF.L.W.U32.HI R88, R21, 0x1, R86 ;  /* 0x0000000115587819 */ /* 0x000fe40000010e56 */
[----:B------:R-:W-:-:S02]  /*3330*/  LOP3.LUT R70, R78, R70, R35, 0x96, !PT ;  /* 0x000000464e467212 */ /* 0x000fc400078e9623 */
[----:B------:R-:W-:Y:S02]  /*3340*/  LOP3.LUT R36, R36, R75, RZ, 0x3c, !PT ;  /* 0x0000004b24247212 */ /* 0x000fe400078e3cff */
[----:B------:R-:W-:Y:S02]  /*3350*/  SHF.L.W.U32.HI R83, R67, 0x1, R70 ;  /* 0x0000000143537819 */ /* 0x000fe40000010e46 */
[----:B------:R-:W-:Y:S02]  /*3360*/  LOP3.LUT R73, R39, R36, RZ, 0x3c, !PT ;  /* 0x0000002427497212 */ /* 0x000fe400078e3cff */
[----:B------:R-:W-:Y:S02]  /*3370*/  LOP3.LUT R83, R83, R86, RZ, 0x3c, !PT ;  /* 0x0000005653537212 */ /* 0x000fe400078e3cff */
[----:B------:R-:W-:Y:S02]  /*3380*/  SHF.L.W.U32.HI R86, R70, 0x1, R67 ;  /* 0x0000000146567819 */ /* 0x000fe40000010e43 */
[----:B------:R-:W-:-:S02]  /*3390*/  LOP3.LUT R31, R88, R31, RZ, 0x3c, !PT ;  /* 0x0000001f581f7212 */ /* 0x000fc400078e3cff */
[----:B------:R-:W-:Y:S02]  /*33a0*/  LOP3.LUT R21, R86, R21, RZ, 0x3c, !PT ;  /* 0x0000001556157212 */ /* 0x000fe400078e3cff */
[----:B------:R-:W-:Y:S02]  /*33b0*/  LOP3.LUT R39, R38, R36, RZ, 0x3c, !PT ;  /* 0x0000002426277212 */ /* 0x000fe400078e3cff */
[----:B------:R-:W-:Y:S02]  /*33c0*/  LOP3.LUT R38, R47, R23, RZ, 0x3c, !PT ;  /* 0x000000172f267212 */ /* 0x000fe400078e3cff */
[----:B0-----:R-:W-:Y:S02]  /*33d0*/  LOP3.LUT R2, R2, R25, R28, 0xb4, !PT ;  /* 0x0000001902027212 */ /* 0x001fe400078eb41c */
[----:B------:R-:W-:Y:S02]  /*33e0*/  LOP3.LUT R86, R3, R24, R27, 0xb4, !PT ;  /* 0x0000001803567212 */ /* 0x000fe400078eb41b */
[----:B------:R-:W-:-:S02]  /*33f0*/  LOP3.LUT R2, R2, R26, R19, 0x96, !PT ;  /* 0x0000001a02027212 */ /* 0x000fc400078e9613 */
[----:B------:R-:W-:Y:S02]  /*3400*/  LOP3.LUT R20, R86, R51, R20, 0x96, !PT ;  /* 0x0000003356147212 */ /* 0x000fe400078e9614 */
[----:B------:R-:W-:Y:S02]  /*3410*/  LOP3.LUT R47, R54, R47, R2, 0x96, !PT ;  /* 0x0000002f362f7212 */ /* 0x000fe400078e9602 */
[----:B------:R-:W-:Y:S02]  /*3420*/  LOP3.LUT R51, R56, R49, R20, 0x96, !PT ;  /* 0x0000003138337212 */ /* 0x000fe400078e9614 */
[-C--:B------:R-:W-:Y:S02]  /*3430*/  LOP3.LUT R85, R85, R36.reuse, RZ, 0x3c, !PT ;  /* 0x0000002455557212 */ /* 0x080fe400078e3cff */
[-C--:B------:R-:W-:Y:S02]  /*3440*/  LOP3.LUT R35, R35, R36.reuse, RZ, 0x3c, !PT ;  /* 0x0000002423237212 */ /* 0x080fe400078e3cff */
[----:B------:R-:W-:-:S02]  /*3450*/  LOP3.LUT R36, R78, R36, RZ, 0x3c, !PT ;  /* 0x000000244e247212 */ /* 0x000fc400078e3cff */
[----:B------:R-:W-:Y:S02]  /*3460*/  LOP3.LUT R25, R54, R23, RZ, 0x3c, !PT ;  /* 0x0000001736197212 */ /* 0x000fe400078e3cff */
[----:B------:R-:W-:Y:S02]  /*3470*/  LOP3.LUT R28, R56, R31, RZ, 0x3c, !PT ;  /* 0x0000001f381c7212 */ /* 0x000fe400078e3cff */
[----:B------:R-:W-:Y:S02]  /*3480*/  LOP3.LUT R78, R61, R83, RZ, 0x3c, !PT ;  /* 0x000000533d4e7212 */ /* 0x000fe400078e3cff */
[----:B------:R-:W-:Y:S02]  /*3490*/  SHF.L.W.U32.HI R61, R72, 0x1c, R73 ;  /* 0x0000001c483d7819 */ /* 0x000fe40000010e49 */
[----:B------:R-:W-:Y:S02]  /*34a0*/  LOP3.LUT R56, R57, R47, R50, 0x96, !PT ;  /* 0x0000002f39387212 */ /* 0x000fe400078e9632 */
[----:B------:R-:W-:-:S02]  /*34b0*/  LOP3.LUT R51, R64, R51, R52, 0x96, !PT ;  /* 0x0000003340337212 */ /* 0x000fc400078e9634 */
[----:B------:R-:W-:Y:S02]  /*34c0*/  LOP3.LUT R75, R60, R83, RZ, 0x3c, !PT ;  /* 0x000000533c4b7212 */ /* 0x000fe400078e3cff */
[----:B------:R-:W-:Y:S02]  /*34d0*/  SHF.L.W.U32.HI R72, R73, 0x1c, R72 ;  /* 0x0000001c49487819 */ /* 0x000fe40000010e48 */
[----:B------:R-:W-:Y:S02]  /*34e0*/  LOP3.LUT R74, R74, R21, RZ, 0x3c, !PT ;  /* 0x000000154a4a7212 */ /* 0x000fe400078e3cff */
[----:B------:R-:W-:Y:S02]  /*34f0*/  SHF.L.W.U32.HI R60, R25, 0x3, R28 ;  /* 0x00000003193c7819 */ /* 0x000fe40000010e1c */
[----:B------:R-:W-:Y:S02]  /*3500*/  SHF.L.W.U32.HI R73, R28, 0x3, R25 ;  /* 0x000000031c497819 */ /* 0x000fe40000010e19 */
[----:B------:R-:W-:-:S02]  /*3510*/  LOP3.LUT R28, R52, R31, RZ, 0x3c, !PT ;  /* 0x0000001f341c7212 */ /* 0x000fc400078e3cff */
[----:B------:R-:W-:Y:S02]  /*3520*/  SHF.L.W.U32.HI R52, R51, 0x1, R56 ;  /* 0x0000000133347819 */ /* 0x000fe40000010e38 */
[----:B------:R-:W-:Y:S02]  /*3530*/  SHF.L.W.U32.HI R47, R56, 0x1, R51 ;  /* 0x00000001382f7819 */ /* 0x000fe40000010e33 */
[----:B------:R-:W-:Y:S02]  /*3540*/  LOP3.LUT R27, R50, R23, RZ, 0x3c, !PT ;  /* 0x00000017321b7212 */ /* 0x000fe400078e3cff */
[----:B------:R-:W-:Y:S02]  /*3550*/  LOP3.LUT R56, R71, R56, RZ, 0x3c, !PT ;  /* 0x0000003847387212 */ /* 0x000fe400078e3cff */
[----:B------:R-:W-:Y:S02]  /*3560*/  SHF.L.W.U32.HI R25, R30, 0x19, R39 ;  /* 0x000000191e197819 */ /* 0x000fe40000010e27 */
[----:B------:R-:W-:-:S02]  /*3570*/  SHF.L.W.U32.HI R50, R75, 0x1e, R74 ;  /* 0x0000001e4b327819 */ /* 0x000fc40000010e4a */
[----:B------:R-:W-:Y:S02]  /*3580*/  SHF.L.W.U32.HI R30, R39, 0x19, R30 ;  /* 0x00000019271e7819 */ /* 0x000fe40000010e1e */
[----:B------:R-:W-:Y:S02]  /*3590*/  SHF.L.W.U32.HI R75, R74, 0x1e, R75 ;  /* 0x0000001e4a4b7819 */ /* 0x000fe40000010e4b */
[----:B------:R-:W-:Y:S02]  /*35a0*/  LOP3.LUT R68, R68, R51, RZ, 0x3c, !PT ;  /* 0x0000003344447212 */ /* 0x000fe400078e3cff */
[-C--:B------:R-:W-:Y:S02]  /*35b0*/  LOP3.LUT R76, R76, R83.reuse, RZ, 0x3c, !PT ;  /* 0x000000534c4c7212 */ /* 0x080fe400078e3cff */
[-C--:B------:R-:W-:Y:S02]  /*35c0*/  LOP3.LUT R77, R77, R83.reuse, RZ, 0x3c, !PT ;  /* 0x000000534d4d7212 */ /* 0x080fe400078e3cff */
[----:B------:R-:W-:-:S02]  /*35d0*/  LOP3.LUT R80, R80, R83, RZ, 0x3c, !PT ;  /* 0x0000005350507212 */ /* 0x000fc400078e3cff */
[----:B------:R-:W-:Y:S02]  /*35e0*/  LOP3.LUT R39, R57, R23, RZ, 0x3c, !PT ;  /* 0x0000001739277212 */ /* 0x000fe400078e3cff */
[----:B------:R-:W-:Y:S02]  /*35f0*/  LOP3.LUT R24, R64, R31, RZ, 0x3c, !PT ;  /* 0x0000001f40187212 */ /* 0x000fe400078e3cff */
[----:B------:R-:W-:Y:S02]  /*3600*/  LOP3.LUT R74, R52, R67, RZ, 0x3c, !PT ;  /* 0x00000043344a7212 */ /* 0x000fe400078e3cff */
[----:B------:R-:W-:Y:S02]  /*3610*/  LOP3.LUT R51, R47, R70, RZ, 0x3c, !PT ;  /* 0x000000462f337212 */ /* 0x000fe400078e3cff */
[----:B------:R-:W-:Y:S02]  /*3620*/  LOP3.LUT R83, R32, R21, RZ, 0x3c, !PT ;  /* 0x0000001520537212 */ /* 0x000fe400078e3cff */
[----:B------:R-:W-:-:S02]  /*3630*/  LOP3.LUT R52, R65, R56, RZ, 0x3c, !PT ;  /* 0x0000003841347212 */ /* 0x000fc400078e3cff */
[----:B------:R-:W-:Y:S02]  /*3640*/  SHF.L.W.U32.HI R32, R36, 0x18, R37 ;  /* 0x0000001824207819 */ /* 0x000fe40000010e25 */
[-C--:B------:R-:W-:Y:S02]  /*3650*/  LOP3.LUT R65, R29, R56.reuse, RZ, 0x3c, !PT ;  /* 0x000000381d417212 */ /* 0x080fe400078e3cff */
[----:B------:R-:W-:Y:S02]  /*3660*/  SHF.L.W.U32.HI R37, R37, 0x18, R36 ;  /* 0x0000001825257819 */ /* 0x000fe40000010e24 */
[----:B------:R-:W-:Y:S02]  /*3670*/  LOP3.LUT R29, R58, R56, RZ, 0x3c, !PT ;  /* 0x000000383a1d7212 */ /* 0x000fe400078e3cff */
[----:B------:R-:W-:Y:S02]  /*3680*/  SHF.L.W.U32.HI R36, R39, 0x12, R24 ;  /* 0x0000001227247819 */ /* 0x000fe40000010e18 */
[----:B------:R-:W-:-:S02]  /*3690*/  LOP3.LUT R58, R34, R68, RZ, 0x3c, !PT ;  /* 0x00000044223a7212 */ /* 0x000fc400078e3cff */
[----:B------:R-:W-:Y:S02]  /*36a0*/  LOP3.LUT R57, R40, R51, RZ, 0x3c, !PT ;  /* 0x0000003328397212 */ /* 0x000fe400078e3cff */
[----:B------:R-:W-:Y:S02]  /*36b0*/  LOP3.LUT R81, R81, R21, RZ, 0x3c, !PT ;  /* 0x0000001551517212 */ /* 0x000fe400078e3cff */
[----:B------:R-:W-:Y:S02]  /*36c0*/  SHF.L.W.U32.HI R39, R24, 0x12, R39 ;  /* 0x0000001218277819 */ /* 0x000fe40000010e27 */
[-C--:B------:R-:W-:Y:S02]  /*36d0*/  LOP3.LUT R48, R48, R56.reuse, RZ, 0x3c, !PT ;  /* 0x0000003830307212 */ /* 0x080fe400078e3cff */
[----:B------:R-:W-:Y:S02]  /*36e0*/  LOP3.LUT R47, R41, R56, RZ, 0x3c, !PT ;  /* 0x00000038292f7212 */ /* 0x000fe400078e3cff */
[----:B------:R-:W-:-:S02]  /*36f0*/  LOP3.LUT R55, R55, R74, RZ, 0x3c, !PT ;  /* 0x0000004a37377212 */ /* 0x000fc400078e3cff */
[----:B------:R-:W-:Y:S02]  /*3700*/  LOP3.LUT R40, R59, R51, RZ, 0x3c, !PT ;  /* 0x000000333b287212 */ /* 0x000fe400078e3cff */
[----:B------:R-:W-:Y:S02]  /*3710*/  SHF.L.W.U32.HI R24, R28, 0x9, R27 ;  /* 0x000000091c187819 */ /* 0x000fe40000010e1b */
[-C--:B------:R-:W-:Y:S02]  /*3720*/  LOP3.LUT R41, R69, R68.reuse, RZ, 0x3c, !PT ;  /* 0x0000004445297212 */ /* 0x080fe400078e3cff */
[-C--:B------:R-:W-:Y:S02]  /*3730*/  LOP3.LUT R53, R53, R68.reuse, RZ, 0x3c, !PT ;  /* 0x0000004435357212 */ /* 0x080fe400078e3cff */
[-C--:B------:R-:W-:Y:S02]  /*3740*/  LOP3.LUT R70, R43, R68.reuse, RZ, 0x3c, !PT ;  /* 0x000000442b467212 */ /* 0x080fe400078e3cff */
[----:B------:R-:W-:-:S02]  /*3750*/  LOP3.LUT R34, R62, R68, RZ, 0x3c, !PT ;  /* 0x000000443e227212 */ /* 0x000fc400078e3cff */
[-C--:B------:R-:W-:Y:S02]  /*3760*/  LOP3.LUT R56, R33, R74.reuse, RZ, 0x3c, !PT ;  /* 0x0000004a21387212 */ /* 0x080fe400078e3cff */
[----:B------:R-:W-:Y:S02]  /*3770*/  LOP3.LUT R87, R49, R31, RZ, 0x3c, !PT ;  /* 0x0000001f31577212 */ /* 0x000fe400078e3cff */
[----:B------:R-:W-:Y:S02]  /*3780*/  SHF.L.W.U32.HI R27, R27, 0x9, R28 ;  /* 0x000000091b1b7819 */ /* 0x000fe40000010e1c */
[-C--:B------:R-:W-:Y:S02]  /*3790*/  LOP3.LUT R63, R63, R74.reuse, RZ, 0x3c, !PT ;  /* 0x0000004a3f3f7212 */ /* 0x080fe400078e3cff */
[----:B------:R-:W-:Y:S02]  /*37a0*/  LOP3.LUT R68, R46, R74, RZ, 0x3c, !PT ;  /* 0x0000004a2e447212 */ /* 0x000fe400078e3cff */
[----:B------:R-:W-:-:S02]  /*37b0*/  LOP3.LUT R66, R66, R51, RZ, 0x3c, !PT ;  /* 0x0000003342427212 */ /* 0x000fc400078e3cff */
[-C--:B------:R-:W-:Y:S02]  /*37c0*/  LOP3.LUT R43, R45, R51.reuse, RZ, 0x3c, !PT ;  /* 0x000000332d2b7212 */ /* 0x080fe400078e3cff */
[----:B------:R-:W-:Y:S02]  /*37d0*/  LOP3.LUT R33, R44, R51, RZ, 0x3c, !PT ;  /* 0x000000332c217212 */ /* 0x000fe400078e3cff */
[-C--:B------:R-:W-:Y:S02]  /*37e0*/  LOP3.LUT R79, R79, R21.reuse, RZ, 0x3c, !PT ;  /* 0x000000154f4f7212 */ /* 0x080fe400078e3cff */
[----:B------:R-:W-:Y:S02]  /*37f0*/  LOP3.LUT R82, R82, R21, RZ, 0x3c, !PT ;  /* 0x0000001552527212 */ /* 0x000fe400078e3cff */
[----:B------:R-:W-:Y:S02]  /*3800*/  SHF.L.W.U32.HI R28, R78, 0xb, R83 ;  /* 0x0000000b4e1c7819 */ /* 0x000fe40000010e53 */
[----:B------:R-:W-:-:S02]  /*3810*/  SHF.L.W.U32.HI R19, R83, 0xb, R78 ;  /* 0x0000000b53137819 */ /* 0x000fc40000010e4e */
        /* <DEDUP_REMOVED lines=39> */
[----:B------:R-:W-:Y:S02]  /*3a90*/  SHF.L.W.U32.HI R54, R79, 0x6, R76 ;  /* 0x000000064f367819 */ /* 0x000fe40000010e4c */
[----:B------:R-:W-:Y:S02]  /*3aa0*/  LOP3.LUT R38, R38, R82, R53, 0xb4, !PT ;  /* 0x0000005226267212 */ /* 0x000fe400078eb435 */
[----:B------:R-:W-:-:S02]  /*3ab0*/  SHF.L.W.U32.HI R79, R76, 0x6, R79 ;  /* 0x000000064c4f7819 */ /* 0x000fc40000010e4f */
[----:B------:R-:W-:Y:S02]  /*3ac0*/  LOP3.LUT R53, R53, R37, R82, 0xb4, !PT ;  /* 0x0000002535357212 */ /* 0x000fe400078eb452 */
[----:B------:R-:W-:Y:S02]  /*3ad0*/  SHF.L.W.U32.HI R3, R85, 0x17, R84 ;  /* 0x0000001755037819 */ /* 0x000fe40000010e54 */
        /* <DEDUP_REMOVED lines=34> */
[----:B------:R-:W-:Y:S02]  /*3d00*/  LOP3.LUT R75, R75, R58, RZ, 0x3c, !PT ;  /* 0x0000003a4b4b7212 */ /* 0x000fe400078e3cff */
        /* <DEDUP_REMOVED lines=21> */
[----:B------:R-:W-:Y:S02]  /*3e60*/  SHF.L.W.U32.HI R25, R71, 0x1, R54 ;  /* 0x0000000147197819 */ /* 0x000fe40000010e36 */
[----:B------:R-:W-:-:S02]  /*3e70*/  SHF.L.W.U32.HI R26, R54, 0x1, R71 ;  /* 0x00000001361a7819 */ /* 0x000fc40000010e47 */
[----:B------:R-:W-:Y:S02]  /*3e80*/  LOP3.LUT R80, R27, R80, R82, 0x96, !PT ;  /* 0x000000501b507212 */ /* 0x000fe400078e9652 */
[----:B------:R-:W-:Y:S02]  /*3e90*/  LOP3.LUT R77, R85, R77, R32, 0x96, !PT ;  /* 0x0000004d554d7212 */ /* 0x000fe400078e9620 */
[----:B------:R-:W-:Y:S02]  /*3ea0*/  LOP3.LUT R30, R30, R54, RZ, 0x3c, !PT ;  /* 0x000000361e1e7212 */ /* 0x000fe400078e3cff */
[----:B------:R-:W-:Y:S02]  /*3eb0*/  SHF.L.W.U32.HI R81, R78, 0x1, R21 ;  /* 0x000000014e517819 */ /* 0x000fe40000010e15 */
[----:B------:R-:W-:Y:S02]  /*3ec0*/  LOP3.LUT R25, R25, R78, RZ, 0x3c, !PT ;  /* 0x0000004e19197212 */ /* 0x000fe400078e3cff */
[----:B------:R-:W-:-:S02]  /*3ed0*/  SHF.L.W.U32.HI R78, R21, 0x1, R78 ;  /* 0x00000001154e7819 */ /* 0x000fc40000010e4e */
[----:B------:R-:W-:Y:S02]  /*3ee0*/  LOP3.LUT R54, R26, R21, RZ, 0x3c, !PT ;  /* 0x000000151a367212 */ /* 0x000fe400078e3cff */
[----:B------:R-:W-:Y:S02]  /*3ef0*/  SHF.L.W.U32.HI R21, R77, 0x1, R80 ;  /* 0x000000014d157819 */ /* 0x000fe40000010e50 */
[----:B------:R-:W-:Y:S02]  /*3f00*/  SHF.L.W.U32.HI R26, R80, 0x1, R77 ;  /* 0x00000001501a7819 */ /* 0x000fe40000010e4d */
[----:B------:R-:W-:Y:S02]  /*3f10*/  SHF.L.W.U32.HI R22, R3, 0x1, R24 ;  /* 0x0000000103167819 */ /* 0x000fe40000010e18 */
[----:B------:R-:W-:Y:S02]  /*3f20*/  LOP3.LUT R24, R21, R24, RZ, 0x3c, !PT ;  /* 0x0000001815187212 */ /* 0x000fe400078e3cff */
[----:B------:R-:W-:-:S02]  /*3f30*/  LOP3.LUT R69, R69, R54, RZ, 0x3c, !PT ;  /* 0x0000003645457212 */ /* 0x000fc400078e3cff */
[-C--:B------:R-:W-:Y:S02]  /*3f40*/  LOP3.LUT R59, R59, R54.reuse, RZ, 0x3c, !PT ;  /* 0x000000363b3b7212 */ /* 0x080fe400078e3cff */
[-C--:B------:R-:W-:Y:S02]  /*3f50*/  LOP3.LUT R21, R76, R54.reuse, RZ, 0x3c, !PT ;  /* 0x000000364c157212 */ /* 0x080fe400078e3cff */
[-C--:B------:R-:W-:Y:S02]  /*3f60*/  LOP3.LUT R82, R82, R54.reuse, RZ, 0x3c, !PT ;  /* 0x0000003652527212 */ /* 0x080fe400078e3cff */
[----:B------:R-:W-:Y:S02]  /*3f70*/  LOP3.LUT R3, R26, R3, RZ, 0x3c, !PT ;  /* 0x000000031a037212 */ /* 0x000fe400078e3cff */
[----:B------:R-:W-:Y:S02]  /*3f80*/  LOP3.LUT R54, R27, R54, RZ, 0x3c, !PT ;  /* 0x000000361b367212 */ /* 0x000fe400078e3cff */
[----:B------:R-:W0:Y:S01]  /*3f90*/  LDC.64 R26, c[0x3][0x20] ;  /* 0x00c00800ff1a7b82 */ /* 0x000e220000000a00 */
        /* <DEDUP_REMOVED lines=8> */
[----:B------:R-:W-:Y:S02]  /*4020*/  LOP3.LUT R65, R60, R3, RZ, 0x3c, !PT ;  /* 0x000000033c417212 */ /* 0x000fe400078e3cff */
[-C--:B------:R-:W-:Y:S02]  /*4030*/  LOP3.LUT R83, R83, R24.reuse, RZ, 0x3c, !PT ;  /* 0x0000001853537212 */ /* 0x080fe400078e3cff */
[-C--:B------:R-:W-:Y:S02]  /*4040*/  LOP3.LUT R86, R48, R24.reuse, RZ, 0x3c, !PT ;  /* 0x0000001830567212 */ /* 0x080fe400078e3cff */
[-C--:B------:R-:W-:Y:S02]  /*4050*/  LOP3.LUT R60, R53, R24.reuse, RZ, 0x3c, !PT ;  /* 0x00000018353c7212 */ /* 0x080fe400078e3cff */
[----:B------:R-:W-:-:S02]  /*4060*/  LOP3.LUT R56, R56, R24, RZ, 0x3c, !PT ;  /* 0x0000001838387212 */ /* 0x000fc400078e3cff */
[----:B------:R-:W-:Y:S02]  /*4070*/  SHF.L.W.U32.HI R24, R32, 0xb, R25 ;  /* 0x0000000b20187819 */ /* 0x000fe40000010e19 */
[-C--:B------:R-:W-:Y:S02]  /*4080*/  LOP3.LUT R58, R58, R3.reuse, RZ, 0x3c, !PT ;  /* 0x000000033a3a7212 */ /* 0x080fe400078e3cff */
[-C--:B------:R-:W-:Y:S02]  /*4090*/  LOP3.LUT R55, R55, R3.reuse, RZ, 0x3c, !PT ;  /* 0x0000000337377212 */ /* 0x080fe400078e3cff */
[----:B------:R-:W-:Y:S02]  /*40a0*/  LOP3.LUT R39, R70, R3, RZ, 0x3c, !PT ;  /* 0x0000000346277212 */ /* 0x000fe400078e3cff */
[----:B------:R-:W-:Y:S02]  /*40b0*/  SHF.L.W.U32.HI R25, R25, 0xb, R32 ;  /* 0x0000000b19197819 */ /* 0x000fe40000010e20 */
[----:B------:R-:W-:-:S02]  /*40c0*/  SHF.L.W.U32.HI R3, R82, 0x15, R71 ;  /* 0x0000001552037819 */ /* 0x000fc40000010e47 */
[----:B------:R-:W-:Y:S02]  /*40d0*/  SHF.L.W.U32.HI R32, R71, 0x15, R82 ;  /* 0x0000001547207819 */ /* 0x000fe40000010e52 */
[----:B------:R-:W-:Y:S02]  /*40e0*/  LOP3.LUT R82, R62, R22, RZ, 0x3c, !PT ;  /* 0x000000163e527212 */ /* 0x000fe400078e3cff */
[----:B------:R-:W-:Y:S02]  /*40f0*/  LOP3.LUT R53, R64, R30, RZ, 0x3c, !PT ;  /* 0x0000001e40357212 */ /* 0x000fe400078e3cff */
[----:B0-----:R-:W-:Y:S02]  /*4100*/  LOP3.LUT R26, R26, R19, R46, 0xb4, !PT ;  /* 0x000000131a1a7212 */ /* 0x001fe400078eb42e */
[----:B------:R-:W-:Y:S02]  /*4110*/  LOP3.LUT R51, R27, R28, R51, 0xb4, !PT ;  /* 0x0000001c1b337212 */ /* 0x000fe400078eb433 */
[----:B------:R-:W-:-:S02]  /*4120*/  LOP3.LUT R19, R41, R22, RZ, 0x3c, !PT ;  /* 0x0000001629137212 */ /* 0x000fc400078e3cff */
[----:B------:R-:W-:Y:S02]  /*4130*/  LOP3.LUT R48, R43, R30, RZ, 0x3c, !PT ;  /* 0x0000001e2b307212 */ /* 0x000fe400078e3cff */
[----:B------:R-:W-:Y:S02]  /*4140*/  SHF.L.W.U32.HI R71, R82, 0x3, R53 ;  /* 0x0000000352477819 */ /* 0x000fe40000010e35 */
[----:B------:R-:W-:Y:S02]  /*4150*/  LOP3.LUT R23, R26, R2, R23, 0x96, !PT ;  /* 0x000000021a177212 */ /* 0x000fe400078e9617 */
[----:B------:R-:W-:Y:S02]  /*4160*/  LOP3.LUT R31, R51, R20, R31, 0x96, !PT ;  /* 0x00000014331f7212 */ /* 0x000fe400078e961f */
[----:B------:R-:W-:Y:S02]  /*4170*/  SHF.L.W.U32.HI R82, R53, 0x3, R82 ;  /* 0x0000000335527819 */ /* 0x000fe40000010e52 */
[----:B------:R-:W-:-:S02]  /*4180*/  LOP3.LUT R27, R68, R22, RZ, 0x3c, !PT ;  /* 0x00000016441b7212 */ /* 0x000fc400078e3cff */
[----:B------:R-:W-:Y:S02]  /*4190*/  LOP3.LUT R88, R72, R30, RZ, 0x3c, !PT ;  /* 0x0000001e48587212 */ /* 0x000fe400078e3cff */
[----:B------:R-:W-:Y:S02]  /*41a0*/  SHF.L.W.U32.HI R46, R48, 0x4, R19 ;  /* 0x00000004302e7819 */ /* 0x000fe40000010e13 */
[----:B------:R-:W-:Y:S02]  /*41b0*/  SHF.L.W.U32.HI R53, R19, 0x4, R48 ;  /* 0x0000000413357819 */ /* 0x000fe40000010e30 */
[----:B------:R-:W-:Y:S02]  /*41c0*/  SHF.L.W.U32.HI R19, R21, 0x19, R36 ;  /* 0x0000001915137819 */ /* 0x000fe40000010e24 */
[----:B------:R-:W-:Y:S02]  /*41d0*/  SHF.L.W.U32.HI R21, R36, 0x19, R21 ;  /* 0x0000001924157819 */ /* 0x000fe40000010e15 */
[----:B------:R-:W-:-:S02]  /*41e0*/  LOP3.LUT R26, R62, R41, R23, 0x96, !PT ;  /* 0x000000293e1a7212 */ /* 0x000fc400078e9617 */
[----:B------:R-:W-:Y:S02]  /*41f0*/  LOP3.LUT R43, R64, R43, R31, 0x96, !PT ;  /* 0x0000002b402b7212 */ /* 0x000fe400078e961f */
[----:B------:R-:W-:Y:S02]  /*4200*/  SHF.L.W.U32.HI R28, R27, 0x12, R88 ;  /* 0x000000121b1c7819 */ /* 0x000fe40000010e58 */
[----:B------:R-:W-:Y:S02]  /*4210*/  SHF.L.W.U32.HI R36, R88, 0x12, R27 ;  /* 0x0000001258247819 */ /* 0x000fe40000010e1b */
[----:B------:R-:W-:Y:S02]  /*4220*/  LOP3.LUT R20, R45, R22, RZ, 0x3c, !PT ;  /* 0x000000162d147212 */ /* 0x000fe400078e3cff */
[----:B------:R-:W-:Y:S02]  /*4230*/  LOP3.LUT R27, R47, R30, RZ, 0x3c, !PT ;  /* 0x0000001e2f1b7212 */ /* 0x000fe400078e3cff */
[----:B------:R-:W-:-:S02]  /*4240*/  LOP3.LUT R26, R68, R26, R45, 0x96, !PT ;  /* 0x0000001a441a7212 */ /* 0x000fc400078e962d */
[----:B------:R-:W-:Y:S02]  /*4250*/  LOP3.LUT R47, R72, R43, R47, 0x96, !PT ;  /* 0x0000002b482f7212 */ /* 0x000fe400078e962f */
[----:B------:R-:W-:Y:S02]  /*4260*/  SHF.L.W.U32.HI R2, R27, 0x9, R20 ;  /* 0x000000091b027819 */ /* 0x000fe40000010e14 */
[----:B------:R-:W-:Y:S02]  /*4270*/  SHF.L.W.U32.HI R20, R20, 0x9, R27 ;  /* 0x0000000914147819 */ /* 0x000fe40000010e1b */
[----:B------:R-:W-:Y:S02]  /*4280*/  SHF.L.W.U32.HI R27, R47, 0x1, R26 ;  /* 0x000000012f1b7819 */ /* 0x000fe40000010e1a */
[----:B------:R-:W-:Y:S02]  /*4290*/  SHF.L.W.U32.HI R62, R26, 0x1, R47 ;  /* 0x000000011a3e7819 */ /* 0x000fe40000010e2f */
[----:B------:R-:W-:-:S02]  /*42a0*/  LOP3.LUT R68, R81, R26, RZ, 0x3c, !PT ;  /* 0x0000001a51447212 */ /* 0x000fc400078e3cff */
[----:B------:R-:W-:Y:S02]  /*42b0*/  LOP3.LUT R78, R78, R47, RZ, 0x3c, !PT ;  /* 0x0000002f4e4e7212 */ /* 0x000fe400078e3cff */
[----:B------:R-:W-:Y:S02]  /*42c0*/  LOP3.LUT R27, R27, R80, RZ, 0x3c, !PT ;  /* 0x000000501b1b7212 */ /* 0x000fe400078e3cff */
[----:B------:R-:W-:Y:S02]  /*42d0*/  LOP3.LUT R72, R62, R77, RZ, 0x3c, !PT ;  /* 0x0000004d3e487212 */ /* 0x000fe400078e3cff */
[----:B------:R-:W-:Y:S02]  /*42e0*/  LOP3.LUT R26, R33, R68, RZ, 0x3c, !PT ;  /* 0x00000044211a7212 */ /* 0x000fe400078e3cff */
[-C--:B------:R-:W-:Y:S02]  /*42f0*/  LOP3.LUT R41, R34, R78.reuse, RZ, 0x3c, !PT ;  /* 0x0000004e22297212 */ /* 0x080fe400078e3cff */
[----:B------:R-:W-:-:S02]  /*4300*/  LOP3.LUT R33, R35, R78, RZ, 0x3c, !PT ;  /* 0x0000004e23217212 */ /* 0x000fc400078e3cff */
[----:B------:R-:W-:Y:S02]  /*4310*/  LOP3.LUT R38, R38, R68, RZ, 0x3c, !PT ;  /* 0x0000004426267212 */ /* 0x000fe400078e3cff */
[----:B------:R-:W-:Y:S02]  /*4320*/  LOP3.LUT R34, R66, R78, RZ, 0x3c, !PT ;  /* 0x0000004e42227212 */ /* 0x000fe400078e3cff */
[-C--:B------:R-:W-:Y:S02]  /*4330*/  LOP3.LUT R35, R29, R27.reuse, RZ, 0x3c, !PT ;  /* 0x0000001b1d237212 */ /* 0x080fe400078e3cff */
[----:B------:R-:W-:Y:S02]  /*4340*/  SHF.L.W.U32.HI R57, R69, 0x1c, R76 ;  /* 0x0000001c45397819 */ /* 0x000fe40000010e4c */
[-C--:B------:R-:W-:Y:S02]  /*4350*/  LOP3.LUT R50, R50, R27.reuse, RZ, 0x3c, !PT ;  /* 0x0000001b32327212 */ /* 0x080fe400078e3cff */
[----:B------:R-:W-:-:S02]  /*4360*/  LOP3.LUT R62, R52, R27, RZ, 0x3c, !PT ;  /* 0x0000001b343e7212 */ /* 0x000fc400078e3cff */
[-C--:B------:R-:W-:Y:S02]  /*4370*/  LOP3.LUT R66, R42, R27.reuse, RZ, 0x3c, !PT ;  /* 0x0000001b2a427212 */ /* 0x080fe400078e3cff */
[----:B------:R-:W-:Y:S02]  /*4380*/  LOP3.LUT R29, R67, R27, RZ, 0x3c, !PT ;  /* 0x0000001b431d7212 */ /* 0x000fe400078e3cff */
[----:B------:R-:W-:Y:S02]  /*4390*/  LOP3.LUT R40, R40, R72, RZ, 0x3c, !PT ;  /* 0x0000004828287212 */ /* 0x000fe400078e3cff */
[----:B------:R-:W-:Y:S02]  /*43a0*/  SHF.L.W.U32.HI R69, R76, 0x1c, R69 ;  /* 0x0000001c4c457819 */ /* 0x000fe40000010e45 */
[----:B------:R-:W-:Y:S02]  /*43b0*/  LOP3.LUT R44, R44, R68, RZ, 0x3c, !PT ;  /* 0x000000442c2c7212 */ /* 0x000fe400078e3cff */
[----:B------:R-:W-:-:S02]  /*43c0*/  LOP3.LUT R49, R49, R78, RZ, 0x3c, !PT ;  /* 0x0000004e31317212 */ /* 0x000fc400078e3cff */
[----:B------:R-:W-:Y:S02]  /*43d0*/  SHF.L.W.U32.HI R27, R41, 0xc, R26 ;  /* 0x0000000c291b7819 */ /* 0x000fe40000010e1a */
[----:B------:R-:W-:Y:S02]  /*43e0*/  SHF.L.W.U32.HI R70, R39, 0x1d, R56 ;  /* 0x0000001d27467819 */ /* 0x000fe40000010e38 */
[----:B------:R-:W-:Y:S02]  /*43f0*/  SHF.L.W.U32.HI R76, R56, 0x1d, R39 ;  /* 0x0000001d384c7819 */ /* 0x000fe40000010e27 */
[-C--:B------:R-:W-:Y:S02]  /*4400*/  LOP3.LUT R73, R73, R68.reuse, RZ, 0x3c, !PT ;  /* 0x0000004449497212 */ /* 0x080fe400078e3cff */
[----:B------:R-:W-:Y:S02]  /*4410*/  LOP3.LUT R63, R63, R68, RZ, 0x3c, !PT ;  /* 0x000000443f3f7212 */ /* 0x000fe400078e3cff */
[----:B------:R-:W-:-:S02]  /*4420*/  LOP3.LUT R51, R75, R72, RZ, 0x3c, !PT ;  /* 0x000000484b337212 */ /* 0x000fc400078e3cff */
[----:B------:R-:W-:Y:S02]  /*4430*/  SHF.L.W.U32.HI R26, R26, 0xc, R41 ;  /* 0x0000000c1a1a7819 */ /* 0x000fe40000010e29 */
[----:B------:R-:W-:Y:S02]  /*4440*/  SHF.L.W.U32.HI R39, R60, 0xf, R55 ;  /* 0x0000000f3c277819 */ /* 0x000fe40000010e37 */
[----:B------:R-:W-:Y:S02]  /*4450*/  LOP3.LUT R68, R79, R78, RZ, 0x3c, !PT ;  /* 0x0000004e4f447212 */ /* 0x000fe400078e3cff */
[-C--:B------:R-:W-:Y:S02]  /*4460*/  LOP3.LUT R43, R37, R72.reuse, RZ, 0x3c, !PT ;  /* 0x00000048252b7212 */ /* 0x080fe400078e3cff */
[----:B------:R-:W-:Y:S02]  /*4470*/  LOP3.LUT R74, R74, R72, RZ, 0x3c, !PT ;  /* 0x000000484a4a7212 */ /* 0x000fe400078e3cff */
        /* <DEDUP_REMOVED lines=8> */
[----:B------:R-:W-:Y:S02]  /*4500*/  LOP3.LUT R45, R61, R72, RZ, 0x3c, !PT ;  /* 0x000000483d2d7212 */ /* 0x000fe400078e3cff */
        /* <DEDUP_REMOVED lines=17> */
[----:B------:R-:W-:Y:S02]  /*4620*/  SHF.L.W.U32.HI R56, R86, 0x6, R65 ;  /* 0x0000000656387819 */ /* 0x000fe40000010e41 */
[----:B------:R-:W-:Y:S02]  /*4630*/  SHF.L.W.U32.HI R61, R45, 0x7, R62 ;  /* 0x000000072d3d7819 */ /* 0x000fe40000010e3e */
[----:B------:R-:W-:Y:S02]  /*4640*/  LOP3.LUT R52, R44, R52, R53, 0xb4, !PT ;  /* 0x000000342c347212 */ /* 0x000fe400078eb435 */
[----:B------:R-:W-:Y:S02]  /*4650*/  LOP3.LUT R35, R60, R44, R55, 0xb4, !PT ;  /* 0x0000002c3c237212 */ /* 0x000fe400078eb437 */
[----:B------:R-:W-:-:S02]  /*4660*/  SHF.L.W.U32.HI R65, R58, 0x1e, R83 ;  /* 0x0000001e3a417819 */ /* 0x000fc40000010e53 */
[----:B------:R-:W-:Y:S02]  /*4670*/  SHF.L.W.U32.HI R79, R63, 0x2, R34 ;  /* 0x000000023f4f7819 */ /* 0x000fe40000010e22 */
[----:B------:R-:W-:Y:S02]  /*4680*/  SHF.L.W.U32.HI R62, R62, 0x7, R45 ;  /* 0x000000073e3e7819 */ /* 0x000fe40000010e2d */
[----:B------:R-:W-:Y:S02]  /*4690*/  LOP3.LUT R44, R55, R53, R44, 0xb4, !PT ;  /* 0x00000035372c7212 */ /* 0x000fe400078eb42c */
[----:B------:R-:W-:Y:S02]  /*46a0*/  SHF.L.W.U32.HI R58, R83, 0x1e, R58 ;  /* 0x0000001e533a7819 */ /* 0x000fe40000010e3a */
[----:B------:R-:W-:Y:S02]  /*46b0*/  SHF.L.W.U32.HI R64, R84, 0x17, R59 ;  /* 0x0000001754407819 */ /* 0x000fe40000010e3b */
[----:B------:R-:W-:-:S02]  /*46c0*/  SHF.L.W.U32.HI R63, R34, 0x2, R63 ;  /* 0x00000002223f7819 */ /* 0x000fc40000010e3f */
[----:B------:R-:W-:Y:S02]  /*46d0*/  LOP3.LUT R45, R46, R39, R47, 0xb4, !PT ;  /* 0x000000272e2d7212 */ /* 0x000fe400078eb42f */
[----:B------:R-:W-:Y:S02]  /*46e0*/  LOP3.LUT R78, R47, R48, R39, 0xb4, !PT ;  /* 0x000000302f4e7212 */ /* 0x000fe400078eb427 */
[----:B------:R-:W-:Y:S02]  /*46f0*/  LOP3.LUT R53, R73, R47, R46, 0xb4, !PT ;  /* 0x0000002f49357212 */ /* 0x000fe400078eb42e */
[----:B------:R-:W-:Y:S02]  /*4700*/  SHF.L.W.U32.HI R59, R59, 0x17, R84 ;  /* 0x000000173b3b7819 */ /* 0x000fe40000010e54 */
        /* <DEDUP_REMOVED lines=31> */
[----:B------:R-:W-:-:S02]  /*4900*/  LOP3.LUT R28, R37, R31, R30, 0x6, !PT ;  /* 0x0000001f251c7212 */ /* 0x000fc400078e061e */
[----:B------:R-:W-:Y:S02]  /*4910*/  LOP3.LUT R67, R2, R37, RZ, 0x3c, !PT ;  /* 0x0000002502437212 */ /* 0x000fe400078e3cff */
[----:B------:R-:W-:Y:S02]  /*4920*/  LOP3.LUT R75, R25, R75, R32, 0xb4, !PT ;  /* 0x0000004b194b7212 */ /* 0x000fe400078eb420 */
[-C--:B------:R-:W-:Y:S02]  /*4930*/  LOP3.LUT R73, R73, R32.reuse, RZ, 0x3c, !PT ;  /* 0x0000002049497212 */ /* 0x080fe400078e3cff */
[----:B------:R-:W-:Y:S02]  /*4940*/  LOP3.LUT R66, R26, R32, R25, 0xb4, !PT ;  /* 0x000000201a427212 */ /* 0x000fe400078eb419 */
[----:B------:R-:W-:Y:S02]  /*4950*/  LOP3.LUT R76, R24, R37, R3, 0xb4, !PT ;  /* 0x00000025184c7212 */ /* 0x000fe400078eb403 */
[----:B------:R-:W-:-:S02]  /*4960*/  LOP3.LUT R85, R28, R3, RZ, 0x3c, !PT ;  /* 0x000000031c557212 */ /* 0x000fc400078e3cff */
        /* <DEDUP_REMOVED lines=16> */
[----:B------:R-:W-:Y:S02]  /*4a70*/  LOP3.LUT R2, R2, R37, RZ, 0x3c, !PT ;  /* 0x0000002502027212 */ /* 0x000fe400078e3cff */
[----:B------:R-:W-:-:S02]  /*4a80*/  SHF.L.W.U32.HI R21, R74, 0x1, R61 ;  /* 0x000000014a157819 */ /* 0x000fc40000010e3d */
[----:B------:R-:W-:Y:S02]  /*4a90*/  SHF.L.W.U32.HI R72, R70, 0x1, R37 ;  /* 0x0000000146487819 */ /* 0x000fe40000010e25 */
[----:B------:R-:W-:Y:S02]  /*4aa0*/  LOP3.LUT R62, R62, R70, RZ, 0x3c, !PT ;  /* 0x000000463e3e7212 */ /* 0x000fe400078e3cff */
[----:B------:R-:W-:Y:S02]  /*4ab0*/  SHF.L.W.U32.HI R70, R37, 0x1, R70 ;  /* 0x0000000125467819 */ /* 0x000fe40000010e46 */
[----:B------:R-:W-:Y:S02]  /*4ac0*/  LOP3.LUT R68, R38, R68, R35, 0x96, !PT ;  /* 0x0000004426447212 */ /* 0x000fe400078e9623 */
[----:B------:R-:W-:Y:S02]  /*4ad0*/  LOP3.LUT R21, R21, R3, RZ, 0x3c, !PT ;  /* 0x0000000315157212 */ /* 0x000fe400078e3cff */
[----:B------:R-:W-:-:S02]  /*4ae0*/  LOP3.LUT R73, R73, R2, RZ, 0x3c, !PT ;  /* 0x0000000249497212 */ /* 0x000fc400078e3cff */
[-C--:B------:R-:W-:Y:S02]  /*4af0*/  LOP3.LUT R29, R29, R2.reuse, RZ, 0x3c, !PT ;  /* 0x000000021d1d7212 */ /* 0x080fe400078e3cff */
[-C--:B------:R-:W-:Y:S02]  /*4b00*/  LOP3.LUT R28, R36, R2.reuse, RZ, 0x3c, !PT ;  /* 0x00000002241c7212 */ /* 0x080fe400078e3cff */
[-C--:B------:R-:W-:Y:S02]  /*4b10*/  LOP3.LUT R35, R35, R2.reuse, RZ, 0x3c, !PT ;  /* 0x0000000223237212 */ /* 0x080fe400078e3cff */
[----:B------:R-:W-:Y:S02]  /*4b20*/  LOP3.LUT R37, R38, R2, RZ, 0x3c, !PT ;  /* 0x0000000226257212 */ /* 0x000fe400078e3cff */
[----:B------:R-:W0:Y:S01]  /*4b30*/  LDC.64 R2, c[0x3][0x28] ;  /* 0x00c00a00ff027b82 */ /* 0x000e220000000a00 */
[----:B------:R-:W-:Y:S02]  /*4b40*/  LOP3.LUT R71, R39, R86, R85, 0x96, !PT ;  /* 0x0000005627477212 */ /* 0x000fe400078e9655 */
[----:B------:R-:W-:-:S02]  /*4b50*/  SHF.L.W.U32.HI R87, R61, 0x1, R74 ;  /* 0x000000013d577819 */ /* 0x000fc40000010e4a */
[----:B------:R-:W-:Y:S02]  /*4b60*/  LOP3.LUT R71, R19, R71, R34, 0x96, !PT ;  /* 0x0000004713477212 */ /* 0x000fe400078e9622 */
[----:B------:R-:W-:Y:S02]  /*4b70*/  LOP3.LUT R32, R87, R32, RZ, 0x3c, !PT ;  /* 0x0000002057207212 */ /* 0x000fe400078e3cff */
[----:B------:R-:W-:Y:S02]  /*4b80*/  SHF.L.W.U32.HI R89, R68, 0x1, R71 ;  /* 0x0000000144597819 */ /* 0x000fe40000010e47 */
[----:B------:R-:W-:Y:S02]  /*4b90*/  LOP3.LUT R38, R85, R62, RZ, 0x3c, !PT ;  /* 0x0000003e55267212 */ /* 0x000fe400078e3cff */
[----:B------:R-:W-:Y:S02]  /*4ba0*/  LOP3.LUT R87, R89, R74, RZ, 0x3c, !PT ;  /* 0x0000004a59577212 */ /* 0x000fe400078e3cff */
[----:B------:R-:W-:-:S02]  /*4bb0*/  SHF.L.W.U32.HI R74, R71, 0x1, R68 ;  /* 0x00000001474a7819 */ /* 0x000fc40000010e44 */
[-C--:B------:R-:W-:Y:S02]  /*4bc0*/  LOP3.LUT R34, R34, R62.reuse, RZ, 0x3c, !PT ;  /* 0x0000003e22227212 */ /* 0x080fe400078e3cff */
[----:B------:R-:W-:Y:S02]  /*4bd0*/  LOP3.LUT R74, R74, R61, RZ, 0x3c, !PT ;  /* 0x0000003d4a4a7212 */ /* 0x000fe400078e3cff */
[----:B------:R-:W-:Y:S02]  /*4be0*/  LOP3.LUT R39, R39, R62, RZ, 0x3c, !PT ;  /* 0x0000003e27277212 */ /* 0x000fe400078e3cff */
[-C--:B------:R-:W-:Y:S02]  /*4bf0*/  LOP3.LUT R75, R75, R74.reuse, RZ, 0x3c, !PT ;  /* 0x0000004a4b4b7212 */ /* 0x080fe400078e3cff */
[-C--:B------:R-:W-:Y:S02]  /*4c00*/  LOP3.LUT R80, R80, R74.reuse, RZ, 0x3c, !PT ;  /* 0x0000004a50507212 */ /* 0x080fe400078e3cff */
[----:B------:R-:W-:-:S02]  /*4c10*/  LOP3.LUT R83, R83, R74, RZ, 0x3c, !PT ;  /* 0x0000004a53537212 */ /* 0x000fc400078e3cff */
[-C--:B------:R-:W-:Y:S02]  /*4c20*/  LOP3.LUT R81, R81, R74.reuse, RZ, 0x3c, !PT ;  /* 0x0000004a51517212 */ /* 0x080fe400078e3cff */
[----:B------:R-:W-:Y:S02]  /*4c30*/  LOP3.LUT R84, R20, R74, RZ, 0x3c, !PT ;  /* 0x0000004a14547212 */ /* 0x000fe400078e3cff */
[----:B0-----:R-:W-:Y:S02]  /*4c40*/  LOP3.LUT R2, R2, R25, R26, 0xb4, !PT ;  /* 0x0000001902027212 */ /* 0x001fe400078eb41a */
[-C--:B------:R-:W-:Y:S02]  /*4c50*/  LOP3.LUT R74, R55, R21.reuse, RZ, 0x3c, !PT ;  /* 0x00000015374a7212 */ /* 0x080fe400078e3cff */
[----:B------:R-:W-:Y:S02]  /*4c60*/  LOP3.LUT R25, R54, R32, RZ, 0x3c, !PT ;  /* 0x0000002036197212 */ /* 0x000fe400078e3cff */
[----:B------:R-:W-:-:S02]  /*4c70*/  LOP3.LUT R26, R50, R21, RZ, 0x3c, !PT ;  /* 0x00000015321a7212 */ /* 0x000fc400078e3cff */
[----:B------:R-:W-:Y:S02]  /*4c80*/  LOP3.LUT R85, R51, R32, RZ, 0x3c, !PT ;  /* 0x0000002033557212 */ /* 0x000fe400078e3cff */
[-C--:B------:R-:W-:Y:S02]  /*4c90*/  LOP3.LUT R86, R86, R62.reuse, RZ, 0x3c, !PT ;  /* 0x0000003e56567212 */ /* 0x080fe400078e3cff */
[----:B------:R-:W-:Y:S02]  /*4ca0*/  LOP3.LUT R36, R19, R62, RZ, 0x3c, !PT ;  /* 0x0000003e13247212 */ /* 0x000fe400078e3cff */
        /* <DEDUP_REMOVED lines=10> */
[----:B------:R-:W-:Y:S02]  /*4d50*/  LOP3.LUT R85, R3, R24, R27, 0xb4, !PT ;  /* 0x0000001803557212 */ /* 0x000fe400078eb41b */
[----:B------:R-:W-:Y:S02]  /*4d60*/  LOP3.LUT R39, R58, R21, RZ, 0x3c, !PT ;  /* 0x000000153a277212 */ /* 0x000fe400078e3cff */
[----:B------:R-:W-:Y:S02]  /*4d70*/  LOP3.LUT R24, R65, R32, RZ, 0x3c, !PT ;  /* 0x0000002041187212 */ /* 0x000fe400078e3cff */
[----:B------:R-:W-:Y:S02]  /*4d80*/  LOP3.LUT R2, R2, R23, R22, 0x96, !PT ;  /* 0x0000001702027212 */ /* 0x000fe400078e9616 */
[----:B------:R-:W-:-:S02]  /*4d90*/  SHF.L.W.U32.HI R34, R36, 0x18, R37 ;  /* 0x0000001824227819 */ /* 0x000fc40000010e25 */
[----:B------:R-:W-:Y:S02]  /*4da0*/  LOP3.LUT R3, R52, R21, RZ, 0x3c, !PT ;  /* 0x0000001534037212 */ /* 0x000fe400078e3cff */
        /* <DEDUP_REMOVED lines=8> */
[----:B------:R-:W-:Y:S02]  /*4e30*/  LOP3.LUT R3, R85, R31, R30, 0x96, !PT ;  /* 0x0000001f55037212 */ /* 0x000fe400078e961e */
[----:B------:R-:W-:Y:S02]  /*4e40*/  LOP3.LUT R31, R55, R50, R2, 0x96, !PT ;  /* 0x00000032371f7212 */ /* 0x000fe400078e9602 */
[----:B------:R-:W-:-:S02]  /*4e50*/  LOP3.LUT R54, R54, R51, R3, 0x96, !PT ;  /* 0x0000003336367212 */ /* 0x000fc400078e9603 */
[----:B------:R-:W-:Y:S02]  /*4e60*/  LOP3.LUT R51, R58, R31, R52, 0x96, !PT ;  /* 0x0000001f3a337212 */ /* 0x000fe400078e9634 */
[----:B------:R-:W-:Y:S02]  /*4e70*/  LOP3.LUT R54, R65, R54, R53, 0x96, !PT ;  /* 0x0000003641367212 */ /* 0x000fe400078e9635 */
[----:B------:R-:W-:Y:S02]  /*4e80*/  LOP3.LUT R82, R82, R87, RZ, 0x3c, !PT ;  /* 0x0000005752527212 */ /* 0x000fe400078e3cff */
[----:B------:R-:W-:Y:S02]  /*4e90*/  SHF.L.W.U32.HI R31, R54, 0x1, R51 ;  /* 0x00000001361f7819 */ /* 0x000fe40000010e33 */
[----:B------:R-:W-:Y:S02]  /*4ea0*/  SHF.L.W.U32.HI R30, R51, 0x1, R54 ;  /* 0x00000001331e7819 */ /* 0x000fe40000010e36 */
[----:B------:R-:W-:-:S02]  /*4eb0*/  LOP3.LUT R51, R72, R51, RZ, 0x3c, !PT ;  /* 0x0000003348337212 */ /* 0x000fc400078e3cff */
[----:B------:R-:W-:Y:S02]  /*4ec0*/  LOP3.LUT R54, R70, R54, RZ, 0x3c, !PT ;  /* 0x0000003646367212 */ /* 0x000fe400078e3cff */
[----:B------:R-:W-:Y:S02]  /*4ed0*/  LOP3.LUT R68, R31, R68, RZ, 0x3c, !PT ;  /* 0x000000441f447212 */ /* 0x000fe400078e3cff */
[----:B------:R-:W-:Y:S02]  /*4ee0*/  LOP3.LUT R72, R30, R71, RZ, 0x3c, !PT ;  /* 0x000000471e487212 */ /* 0x000fe400078e3cff */
[-C--:B------:R-:W-:Y:S02]  /*4ef0*/  LOP3.LUT R65, R33, R51.reuse, RZ, 0x3c, !PT ;  /* 0x0000003321417212 */ /* 0x080fe400078e3cff */
[----:B------:R-:W-:Y:S02]  /*4f00*/  LOP3.LUT R33, R56, R54, RZ, 0x3c, !PT ;  /* 0x0000003638217212 */ /* 0x000fe400078e3cff */
[----:B------:R-:W-:-:S02]  /*4f10*/  LOP3.LUT R52, R66, R51, RZ, 0x3c, !PT ;  /* 0x0000003342347212 */ /* 0x000fc400078e3cff */
[----:B------:R-:W-:Y:S02]  /*4f20*/  LOP3.LUT R56, R45, R54, RZ, 0x3c, !PT ;  /* 0x000000362d387212 */ /* 0x000fe400078e3cff */
[----:B------:R-:W-:Y:S02]  /*4f30*/  LOP3.LUT R79, R79, R87, RZ, 0x3c, !PT ;  /* 0x000000574f4f7212 */ /* 0x000fe400078e3cff */
[-C--:B------:R-:W-:Y:S02]  /*4f40*/  LOP3.LUT R43, R43, R51.reuse, RZ, 0x3c, !PT ;  /* 0x000000332b2b7212 */ /* 0x080fe400078e3cff */
[----:B------:R-:W-:Y:S02]  /*4f50*/  LOP3.LUT R70, R60, R51, RZ, 0x3c, !PT ;  /* 0x000000333c467212 */ /* 0x000fe400078e3cff */
[-C--:B------:R-:W-:Y:S02]  /*4f60*/  LOP3.LUT R40, R40, R68.reuse, RZ, 0x3c, !PT ;  /* 0x0000004428287212 */ /* 0x080fe400078e3cff */
        /* <DEDUP_REMOVED lines=22> */
[----:B------:R-:W-:Y:S02]  /*50d0*/  LOP3.LUT R77, R77, R87, RZ, 0x3c, !PT ;  /* 0x000000574d4d7212 */ /* 0x000fe400078e3cff */
[----:B------:R-:W-:Y:S02]  /*50e0*/  SHF.L.W.U32.HI R55, R81, 0xf, R78 ;  /* 0x0000000f51377819 */ /* 0x000fe40000010e4e */
        /* <DEDUP_REMOVED lines=19> */
[----:B------:R-:W-:Y:S02]  /*5220*/  SHF.L.W.U32.HI R58, R80, 0x6, R77 ;  /* 0x00000006503a7819 */ /* 0x000fe40000010e4d */
[----:B------:R-:W-:Y:S02]  /*5230*/  SHF.L.W.U32.HI R54, R44, 0x8, R47 ;  /* 0x000000082c367819 */ /* 0x000fe40000010e2f */
[----:B------:R-:W-:Y:S02]  /*5240*/  LOP3.LUT R45, R59, R57, R38, 0xb4, !PT ;  /* 0x000000393b2d7212 */ /* 0x000fe400078eb426 */
[----:B------:R-:W-:Y:S02]  /*5250*/  LOP3.LUT R40, R37, R38, R59, 0xb4, !PT ;  /* 0x0000002625287212 */ /* 0x000fe400078eb43b */
[----:B------:R-:W-:Y:S02]  /*5260*/  SHF.L.W.U32.HI R77, R77, 0x6, R80 ;  /* 0x000000064d4d7819 */ /* 0x000fe40000010e50 */
[----:B------:R-:W-:-:S02]  /*5270*/  SHF.L.W.U32.HI R47, R47, 0x8, R44 ;  /* 0x000000082f2f7819 */ /* 0x000fc40000010e2c */
[----:B------:R-:W-:Y:S02]  /*5280*/  LOP3.LUT R38, R38, R78, R57, 0xb4, !PT ;  /* 0x0000004e26267212 */ /* 0x000fe400078eb439 */
[----:B------:R-:W-:Y:S02]  /*5290*/  SHF.L.W.U32.HI R50, R76, 0x1e, R75 ;  /* 0x0000001e4c327819 */ /* 0x000fe40000010e4b */
[----:B------:R-:W-:Y:S02]  /*52a0*/  LOP3.LUT R57, R57, R37, R78, 0xb4, !PT ;  /* 0x0000002539397212 */ /* 0x000fe400078eb44e */
[----:B------:R-:W-:Y:S02]  /*52b0*/  LOP3.LUT R59, R78, R59, R37, 0xb4, !PT ;  /* 0x0000003b4e3b7212 */ /* 0x000fe400078eb425 */
        /* <DEDUP_REMOVED lines=35> */
[C---:B------:R-:W-:Y:S02]  /*54f0*/  LOP3.LUT R23, R49.reuse, R2, R21, 0x90, !PT ;  /* 0x0000000231177212 */ /* 0x040fe400078e9015 */
[----:B------:R-:W-:Y:S02]  /*5500*/  LOP3.LUT R75, R49, R20, R27, 0xb4, !PT ;  /* 0x00000014314b7212 */ /* 0x000fe400078eb41b */
[----:B------:R-:W-:-:S02]  /*5510*/  LOP3.LUT R81, R51, R19, R22, 0xb4, !PT ;  /* 0x0000001333517212 */ /* 0x000fc400078eb416 */
[-C--:B------:R-:W-:Y:S02]  /*5520*/  LOP3.LUT R76, R25, R64.reuse, RZ, 0x3c, !PT ;  /* 0x00000040194c7212 */ /* 0x080fe400078e3cff */
[----:B------:R-:W-:Y:S02]  /*5530*/  LOP3.LUT R70, R22, R64, R19, 0xb4, !PT ;  /* 0x0000004016467212 */ /* 0x000fe400078eb413 */
[----:B------:R-:W-:Y:S02]  /*5540*/  LOP3.LUT R64, R24, R19, RZ, 0x3c, !PT ;  /* 0x0000001318407212 */ /* 0x000fe400078e3cff */
[----:B------:R-:W-:Y:S02]  /*5550*/  LOP3.LUT R50, R23, R66, RZ, 0x3c, !PT ;  /* 0x0000004217327212 */ /* 0x000fe400078e3cff */
        /* <DEDUP_REMOVED lines=8> */
[----:B------:R-:W-:Y:S02]  /*55e0*/  LOP3.LUT R66, R29, R20, RZ, 0x3c, !PT ;  /* 0x000000141d427212 */ /* 0x000fe400078e3cff */
[----:B------:R-:W-:Y:S02]  /*55f0*/  LOP3.LUT R24, R34, R53, R85, 0x96, !PT ;  /* 0x0000003522187212 */ /* 0x000fe400078e9655 */
        /* <DEDUP_REMOVED lines=8> */
[----:B------:R-:W-:Y:S02]  /*5680*/  LOP3.LUT R73, R26, R73, R37, 0x96, !PT ;  /* 0x000000491a497212 */ /* 0x000fe400078e9625 */
[----:B------:R-:W-:-:S02]  /*5690*/  SHF.L.W.U32.HI R23, R25, 0x1, R78 ;  /* 0x0000000119177819 */ /* 0x000fc40000010e4e */
[----:B------:R-:W-:Y:S02]  /*56a0*/  LOP3.LUT R20, R20, R25, RZ, 0x3c, !PT ;  /* 0x0000001914147212 */ /* 0x000fe400078e3cff */
[----:B------:R-:W-:Y:S02]  /*56b0*/  SHF.L.W.U32.HI R25, R78, 0x1, R25 ;  /* 0x000000014e197819 */ /* 0x000fe40000010e19 */
[----:B------:R-:W-:Y:S02]  /*56c0*/  LOP3.LUT R29, R29, R78, RZ, 0x3c, !PT ;  /* 0x0000004e1d1d7212 */ /* 0x000fe400078e3cff */
[----:B------:R-:W-:Y:S02]  /*56d0*/  LOP3.LUT R77, R58, R77, R59, 0x96, !PT ;  /* 0x0000004d3a4d7212 */ /* 0x000fe400078e963b */
[----:B------:R-:W-:Y:S02]  /*56e0*/  LOP3.LUT R78, R86, R35, R55, 0x96, !PT ;  /* 0x00000023564e7212 */ /* 0x000fe400078e9637 */
[----:B------:R-:W-:-:S02]  /*56f0*/  SHF.L.W.U32.HI R79, R73, 0x1, R24 ;  /* 0x00000001494f7819 */ /* 0x000fc40000010e18 */
[----:B------:R-:W-:Y:S02]  /*5700*/  LOP3.LUT R23, R23, R73, RZ, 0x3c, !PT ;  /* 0x0000004917177212 */ /* 0x000fe400078e3cff */
[----:B------:R-:W-:Y:S02]  /*5710*/  SHF.L.W.U32.HI R80, R24, 0x1, R73 ;  /* 0x0000000118507819 */ /* 0x000fe40000010e49 */
[----:B------:R-:W-:Y:S02]  /*5720*/  LOP3.LUT R73, R25, R24, RZ, 0x3c, !PT ;  /* 0x0000001819497212 */ /* 0x000fe400078e3cff */
[----:B------:R-:W-:Y:S02]  /*5730*/  SHF.L.W.U32.HI R24, R77, 0x1, R78 ;  /* 0x000000014d187819 */ /* 0x000fe40000010e4e */
[----:B------:R-:W-:Y:S02]  /*5740*/  SHF.L.W.U32.HI R25, R78, 0x1, R77 ;  /* 0x000000014e197819 */ /* 0x000fe40000010e4d */
[----:B------:R-:W-:-:S02]  /*5750*/  LOP3.LUT R19, R24, R19, RZ, 0x3c, !PT ;  /* 0x0000001318137212 */ /* 0x000fc400078e3cff */
[----:B------:R-:W-:Y:S02]  /*5760*/  LOP3.LUT R36, R25, R36, RZ, 0x3c, !PT ;  /* 0x0000002419247212 */ /* 0x000fe400078e3cff */
[----:B------:R-:W0:Y:S01]  /*5770*/  LDC.64 R24, c[0x3][0x30] ;  /* 0x00c00c00ff187b82 */ /* 0x000e220000000a00 */
        /* <DEDUP_REMOVED lines=17> */
[----:B0-----:R-:W-:Y:S02]  /*5890*/  LOP3.LUT R27, R24, R27, R49, 0xb4, !PT ;  /* 0x0000001b181b7212 */ /* 0x001fe400078eb431 */
[-C--:B------:R-:W-:Y:S02]  /*58a0*/  LOP3.LUT R37, R37, R19.reuse, RZ, 0x3c, !PT ;  /* 0x0000001325257212 */ /* 0x080fe400078e3cff */
[----:B------:R-:W-:Y:S02]  /*58b0*/  LOP3.LUT R39, R26, R19, RZ, 0x3c, !PT ;  /* 0x000000131a277212 */ /* 0x000fe400078e3cff */
[----:B------:R-:W-:Y:S02]  /*58c0*/  LOP3.LUT R36, R28, R36, RZ, 0x3c, !PT ;  /* 0x000000241c247212 */ /* 0x000fe400078e3cff */
[----:B------:R-:W-:Y:S02]  /*58d0*/  LOP3.LUT R25, R25, R22, R51, 0xb4, !PT ;  /* 0x0000001619197212 */ /* 0x000fe400078eb433 */
[----:B------:R-:W-:-:S02]  /*58e0*/  SHF.L.W.U32.HI R19, R68, 0x15, R55 ;  /* 0x0000001544137819 */ /* 0x000fc40000010e37 */
[----:B------:R-:W-:Y:S02]  /*58f0*/  SHF.L.W.U32.HI R28, R55, 0x15, R68 ;  /* 0x00000015371c7819 */ /* 0x000fe40000010e44 */
[----:B------:R-:W-:Y:S02]  /*5900*/  LOP3.LUT R82, R63, R20, RZ, 0x3c, !PT ;  /* 0x000000143f527212 */ /* 0x000fe400078e3cff */
[----:B------:R-:W-:Y:S02]  /*5910*/  LOP3.LUT R55, R67, R29, RZ, 0x3c, !PT ;  /* 0x0000001d43377212 */ /* 0x000fe400078e3cff */
[----:B------:R-:W-:Y:S02]  /*5920*/  LOP3.LUT R21, R27, R2, R21, 0x96, !PT ;  /* 0x000000021b157212 */ /* 0x000fe400078e9615 */
[----:B------:R-:W-:Y:S02]  /*5930*/  SHF.L.W.U32.HI R26, R70, 0xb, R23 ;  /* 0x0000000b461a7819 */ /* 0x000fe40000010e17 */
[----:B------:R-:W-:-:S02]  /*5940*/  LOP3.LUT R24, R42, R20, RZ, 0x3c, !PT ;  /* 0x000000142a187212 */ /* 0x000fc400078e3cff */
[----:B------:R-:W-:Y:S02]  /*5950*/  LOP3.LUT R49, R44, R29, RZ, 0x3c, !PT ;  /* 0x0000001d2c317212 */ /* 0x000fe400078e3cff */
[----:B------:R-:W-:Y:S02]  /*5960*/  LOP3.LUT R32, R25, R3, R32, 0x96, !PT ;  /* 0x0000000319207212 */ /* 0x000fe400078e9620 */
[----:B------:R-:W-:Y:S02]  /*5970*/  SHF.L.W.U32.HI R23, R23, 0xb, R70 ;  /* 0x0000000b17177819 */ /* 0x000fe40000010e46 */
[----:B------:R-:W-:Y:S02]  /*5980*/  SHF.L.W.U32.HI R70, R82, 0x3, R55 ;  /* 0x0000000352467819 */ /* 0x000fe40000010e37 */
[----:B------:R-:W-:Y:S02]  /*5990*/  SHF.L.W.U32.HI R82, R55, 0x3, R82 ;  /* 0x0000000337527819 */ /* 0x000fe40000010e52 */
[----:B------:R-:W-:-:S02]  /*59a0*/  LOP3.LUT R63, R63, R42, R21, 0x96, !PT ;  /* 0x0000002a3f3f7212 */ /* 0x000fc400078e9615 */
[----:B------:R-:W-:Y:S02]  /*59b0*/  SHF.L.W.U32.HI R34, R49, 0x4, R24 ;  /* 0x0000000431227819 */ /* 0x000fe40000010e18 */
[----:B------:R-:W-:Y:S02]  /*59c0*/  SHF.L.W.U32.HI R55, R24, 0x4, R49 ;  /* 0x0000000418377819 */ /* 0x000fe40000010e31 */
[----:B------:R-:W-:Y:S02]  /*59d0*/  LOP3.LUT R67, R67, R44, R32, 0x96, !PT ;  /* 0x0000002c43437212 */ /* 0x000fe400078e9620 */
[----:B------:R-:W-:Y:S02]  /*59e0*/  SHF.L.W.U32.HI R22, R35, 0x19, R64 ;  /* 0x0000001923167819 */ /* 0x000fe40000010e40 */
[----:B------:R-:W-:Y:S02]  /*59f0*/  SHF.L.W.U32.HI R24, R64, 0x19, R35 ;  /* 0x0000001940187819 */ /* 0x000fe40000010e23 */
[----:B------:R-:W-:-:S02]  /*5a00*/  SHF.L.W.U32.HI R64, R84, 0x17, R83 ;  /* 0x0000001754407819 */ /* 0x000fc40000010e53 */
[----:B------:R-:W-:Y:S02]  /*5a10*/  SHF.L.W.U32.HI R3, R83, 0x17, R84 ;  /* 0x0000001753037819 */ /* 0x000fe40000010e54 */
[----:B------:R-:W-:Y:S02]  /*5a20*/  SHF.L.W.U32.HI R53, R66, 0x1c, R73 ;  /* 0x0000001c42357819 */ /* 0x000fe40000010e49 */
[----:B------:R-:W-:Y:S02]  /*5a30*/  LOP3.LUT R25, R45, R20, RZ, 0x3c, !PT ;  /* 0x000000142d197212 */ /* 0x000fe400078e3cff */
[----:B------:R-:W-:Y:S02]  /*5a40*/  LOP3.LUT R42, R48, R29, RZ, 0x3c, !PT ;  /* 0x0000001d302a7212 */ /* 0x000fe400078e3cff */
[----:B------:R-:W-:Y:S02]  /*5a50*/  LOP3.LUT R84, R62, R63, R45, 0x96, !PT ;  /* 0x0000003f3e547212 */ /* 0x000fe400078e962d */
[----:B------:R-:W-:-:S02]  /*5a60*/  SHF.L.W.U32.HI R66, R73, 0x1c, R66 ;  /* 0x0000001c49427819 */ /* 0x000fc40000010e42 */
[----:B------:R-:W-:Y:S02]  /*5a70*/  LOP3.LUT R45, R72, R67, R48, 0x96, !PT ;  /* 0x00000043482d7212 */ /* 0x000fe400078e9630 */
[----:B------:R-:W-:Y:S02]  /*5a80*/  SHF.L.W.U32.HI R68, R39, 0x1d, R36 ;  /* 0x0000001d27447819 */ /* 0x000fe40000010e24 */
[----:B------:R-:W-:Y:S02]  /*5a90*/  SHF.L.W.U32.HI R73, R36, 0x1d, R39 ;  /* 0x0000001d24497819 */ /* 0x000fe40000010e27 */
[----:B------:R-:W-:Y:S02]  /*5aa0*/  LOP3.LUT R39, R62, R20, RZ, 0x3c, !PT ;  /* 0x000000143e277212 */ /* 0x000fe400078e3cff */
        /* <DEDUP_REMOVED lines=16> */
[----:B------:R-:W-:Y:S02]  /*5bb0*/  LOP3.LUT R31, R69, R77, RZ, 0x3c, !PT ;  /* 0x0000004d451f7212 */ /* 0x000fe400078e3cff */
[-C--:B------:R-:W-:Y:S02]  /*5bc0*/  LOP3.LUT R74, R74, R27.reuse, RZ, 0x3c, !PT ;  /* 0x0000001b4a4a7212 */ /* 0x080fe400078e3cff */
[----:B------:R-:W-:Y:S02]  /*5bd0*/  LOP3.LUT R41, R41, R27, RZ, 0x3c, !PT ;  /* 0x0000001b29297212 */ /* 0x000fe400078e3cff */
[----:B------:R-:W-:-:S02]  /*5be0*/  SHF.L.W.U32.HI R36, R86, 0x18, R59 ;  /* 0x0000001856247819 */ /* 0x000fc40000010e3b */
[-C--:B------:R-:W-:Y:S02]  /*5bf0*/  LOP3.LUT R51, R76, R27.reuse, RZ, 0x3c, !PT ;  /* 0x0000001b4c337212 */ /* 0x080fe400078e3cff */
[----:B------:R-:W-:Y:S02]  /*5c00*/  LOP3.LUT R45, R43, R27, RZ, 0x3c, !PT ;  /* 0x0000001b2b2d7212 */ /* 0x000fe400078e3cff */
[----:B------:R-:W-:Y:S02]  /*5c10*/  SHF.L.W.U32.HI R59, R59, 0x18, R86 ;  /* 0x000000183b3b7819 */ /* 0x000fe40000010e56 */
[-C--:B------:R-:W-:Y:S02]  /*5c20*/  LOP3.LUT R63, R54, R80.reuse, RZ, 0x3c, !PT ;  /* 0x00000050363f7212 */ /* 0x080fe400078e3cff */
        /* <DEDUP_REMOVED lines=28> */
[----:B------:R-:W-:Y:S02]  /*5df0*/  LOP3.LUT R30, R33, R66, R73, 0xb4, !PT ;  /* 0x00000042211e7212 */ /* 0x000fe400078eb449 */
[----:B------:R-:W-:Y:S02]  /*5e00*/  SHF.L.W.U32.HI R39, R86, 0x12, R39 ;  /* 0x0000001256277819 */ /* 0x000fe40000010e27 */
[----:B------:R-:W-:Y:S02]  /*5e10*/  SHF.L.W.U32.HI R58, R85, 0x1e, R58 ;  /* 0x0000001e553a7819 */ /* 0x000fe40000010e3a */
        /* <DEDUP_REMOVED lines=44> */
[-C--:B------:R-:W-:Y:S02]  /*60e0*/  LOP3.LUT R63, R3, R76.reuse, RZ, 0x3c, !PT ;  /* 0x0000004c033f7212 */ /* 0x080fe400078e3cff */
        /* <DEDUP_REMOVED lines=11> */
[----:B------:R-:W-:Y:S02]  /*61a0*/  LOP3.LUT R82, R82, R19, RZ, 0x3c, !PT ;  /* 0x0000001352527212 */ /* 0x000fe400078e3cff */
        /* <DEDUP_REMOVED lines=8> */
[----:B------:R-:W-:Y:S02]  /*6230*/  SHF.L.W.U32.HI R2, R86, 0x1, R3 ;  /* 0x0000000156027819 */ /* 0x000fe40000010e03 */
[----:B------:R-:W-:-:S02]  /*6240*/  LOP3.LUT R19, R60, R19, R43, 0x96, !PT ;  /* 0x000000133c137212 */ /* 0x000fc400078e962b */
[----:B------:R-:W-:Y:S02]  /*6250*/  LOP3.LUT R84, R64, R84, R45, 0x96, !PT ;  /* 0x0000005440547212 */ /* 0x000fe400078e962d */
[----:B------:R-:W-:Y:S02]  /*6260*/  LOP3.LUT R28, R81, R28, R78, 0x96, !PT ;  /* 0x0000001c511c7212 */ /* 0x000fe400078e964e */
[----:B------:R-:W-:Y:S02]  /*6270*/  SHF.L.W.U32.HI R79, R3, 0x1, R86 ;  /* 0x00000001034f7819 */ /* 0x000fe40000010e56 */
[----:B------:R-:W-:Y:S02]  /*6280*/  LOP3.LUT R2, R2, R35, RZ, 0x3c, !PT ;  /* 0x0000002302027212 */ /* 0x000fe400078e3cff */
[----:B------:R-:W-:Y:S02]  /*6290*/  SHF.L.W.U32.HI R24, R84, 0x1, R19 ;  /* 0x0000000154187819 */ /* 0x000fe40000010e13 */
[----:B------:R-:W-:-:S02]  /*62a0*/  SHF.L.W.U32.HI R72, R28, 0x1, R35 ;  /* 0x000000011c487819 */ /* 0x000fc40000010e23 */
[----:B------:R-:W-:Y:S02]  /*62b0*/  LOP3.LUT R79, R79, R28, RZ, 0x3c, !PT ;  /* 0x0000001c4f4f7212 */ /* 0x000fe400078e3cff */
[----:B------:R-:W-:Y:S02]  /*62c0*/  SHF.L.W.U32.HI R69, R35, 0x1, R28 ;  /* 0x0000000123457819 */ /* 0x000fe40000010e1c */
[----:B------:R-:W-:Y:S02]  /*62d0*/  LOP3.LUT R71, R39, R30, R73, 0x96, !PT ;  /* 0x0000001e27477212 */ /* 0x000fe400078e9649 */
[-C--:B------:R-:W-:Y:S02]  /*62e0*/  LOP3.LUT R28, R30, R2.reuse, RZ, 0x3c, !PT ;  /* 0x000000021e1c7212 */ /* 0x080fe400078e3cff */
[----:B------:R-:W-:Y:S02]  /*62f0*/  LOP3.LUT R24, R24, R3, RZ, 0x3c, !PT ;  /* 0x0000000318187212 */ /* 0x000fe400078e3cff */
[----:B------:R-:W-:-:S02]  /*6300*/  LOP3.LUT R73, R73, R2, RZ, 0x3c, !PT ;  /* 0x0000000249497212 */ /* 0x000fc400078e3cff */
[-C--:B------:R-:W-:Y:S02]  /*6310*/  LOP3.LUT R30, R39, R2.reuse, RZ, 0x3c, !PT ;  /* 0x00000002271e7212 */ /* 0x080fe400078e3cff */
[-C--:B------:R-:W-:Y:S02]  /*6320*/  LOP3.LUT R35, R31, R2.reuse, RZ, 0x3c, !PT ;  /* 0x000000021f237212 */ /* 0x080fe400078e3cff */
[----:B------:R-:W-:Y:S02]  /*6330*/  LOP3.LUT R37, R34, R2, RZ, 0x3c, !PT ;  /* 0x0000000222257212 */ /* 0x000fe400078e3cff */
[----:B------:R-:W0:Y:S01]  /*6340*/  LDC.64 R2, c[0x3][0x38] ;  /* 0x00c00e00ff027b82 */ /* 0x000e220000000a00 */
[----:B------:R-:W-:Y:S02]  /*6350*/  LOP3.LUT R68, R36, R85, R82, 0x96, !PT ;  /* 0x0000005524447212 */ /* 0x000fe400078e9652 */
[----:B------:R-:W-:Y:S02]  /*6360*/  LOP3.LUT R71, R34, R71, R31, 0x96, !PT ;  /* 0x0000004722477212 */ /* 0x000fe400078e961f */
[----:B------:R-:W-:-:S02]  /*6370*/  LOP3.LUT R68, R75, R68, R38, 0x96, !PT ;  /* 0x000000444b447212 */ /* 0x000fc400078e9626 */
[----:B------:R-:W-:Y:S02]  /*6380*/  LOP3.LUT R34, R82, R79, RZ, 0x3c, !PT ;  /* 0x0000004f52227212 */ /* 0x000fe400078e3cff */
[----:B------:R-:W-:Y:S02]  /*6390*/  SHF.L.W.U32.HI R87, R71, 0x1, R68 ;  /* 0x0000000147577819 */ /* 0x000fe40000010e44 */
[----:B------:R-:W-:Y:S02]  /*63a0*/  SHF.L.W.U32.HI R82, R68, 0x1, R71 ;  /* 0x0000000144527819 */ /* 0x000fe40000010e47 */
[----:B------:R-:W-:Y:S02]  /*63b0*/  SHF.L.W.U32.HI R31, R19, 0x1, R84 ;  /* 0x00000001131f7819 */ /* 0x000fe40000010e54 */
        /* <DEDUP_REMOVED lines=8> */
[-C--:B------:R-:W-:Y:S02]  /*6440*/  LOP3.LUT R76, R76, R19.reuse, RZ, 0x3c, !PT ;  /* 0x000000134c4c7212 */ /* 0x080fe400078e3cff */
[-C--:B------:R-:W-:Y:S02]  /*6450*/  LOP3.LUT R80, R80, R19.reuse, RZ, 0x3c, !PT ;  /* 0x0000001350507212 */ /* 0x080fe400078e3cff */
[-C--:B------:R-:W-:Y:S02]  /*6460*/  LOP3.LUT R84, R61, R19.reuse, RZ, 0x3c, !PT ;  /* 0x000000133d547212 */ /* 0x080fe400078e3cff */
[-C--:B------:R-:W-:Y:S02]  /*6470*/  LOP3.LUT R83, R83, R19.reuse, RZ, 0x3c, !PT ;  /* 0x0000001353537212 */ /* 0x080fe400078e3cff */
[----:B------:R-:W-:Y:S02]  /*6480*/  LOP3.LUT R82, R62, R19, RZ, 0x3c, !PT ;  /* 0x000000133e527212 */ /* 0x000fe400078e3cff */
[----:B------:R-:W-:-:S02]  /*6490*/  SHF.L.W.U32.HI R19, R35, 0x15, R38 ;  /* 0x0000001523137819 */ /* 0x000fc40000010e26 */
[----:B------:R-:W-:Y:S02]  /*64a0*/  SHF.L.W.U32.HI R22, R38, 0x15, R35 ;  /* 0x0000001526167819 */ /* 0x000fe40000010e23 */
[----:B0-----:R-:W-:Y:S02]  /*64b0*/  LOP3.LUT R2, R2, R23, R25, 0xb4, !PT ;  /* 0x0000001702027212 */ /* 0x001fe400078eb419 */
[-C--:B------:R-:W-:Y:S02]  /*64c0*/  LOP3.LUT R38, R50, R24.reuse, RZ, 0x3c, !PT ;  /* 0x0000001832267212 */ /* 0x080fe400078e3cff */
[----:B------:R-:W-:Y:S02]  /*64d0*/  LOP3.LUT R25, R51, R31, RZ, 0x3c, !PT ;  /* 0x0000001f33197212 */ /* 0x000fe400078e3cff */
[----:B------:R-:W-:Y:S02]  /*64e0*/  LOP3.LUT R75, R74, R87, RZ, 0x3c, !PT ;  /* 0x000000574a4b7212 */ /* 0x000fe400078e3cff */
[----:B------:R-:W-:-:S02]  /*64f0*/  LOP3.LUT R74, R55, R24, RZ, 0x3c, !PT ;  /* 0x00000018374a7212 */ /* 0x000fc400078e3cff */
[----:B------:R-:W-:Y:S02]  /*6500*/  LOP3.LUT R23, R54, R31, RZ, 0x3c, !PT ;  /* 0x0000001f36177212 */ /* 0x000fe400078e3cff */
[----:B------:R-:W-:Y:S02]  /*6510*/  SHF.L.W.U32.HI R35, R25, 0x4, R38 ;  /* 0x0000000419237819 */ /* 0x000fe40000010e26 */
[----:B------:R-:W-:Y:S02]  /*6520*/  SHF.L.W.U32.HI R38, R38, 0x4, R25 ;  /* 0x0000000426267819 */ /* 0x000fe40000010e19 */
[----:B------:R-:W-:Y:S02]  /*6530*/  SHF.L.W.U32.HI R25, R30, 0x19, R39 ;  /* 0x000000191e197819 */ /* 0x000fe40000010e27 */
[----:B------:R-:W-:Y:S02]  /*6540*/  SHF.L.W.U32.HI R30, R39, 0x19, R30 ;  /* 0x00000019271e7819 */ /* 0x000fe40000010e1e */
[----:B------:R-:W-:-:S02]  /*6550*/  LOP3.LUT R86, R3, R26, R27, 0xb4, !PT ;  /* 0x0000001a03567212 */ /* 0x000fc400078eb41b */
[----:B------:R-:W-:Y:S02]  /*6560*/  SHF.L.W.U32.HI R62, R73, 0x1c, R34 ;  /* 0x0000001c493e7819 */ /* 0x000fe40000010e22 */
[----:B------:R-:W-:Y:S02]  /*6570*/  SHF.L.W.U32.HI R61, R74, 0x3, R23 ;  /* 0x000000034a3d7819 */ /* 0x000fe40000010e17 */
[----:B------:R-:W-:Y:S02]  /*6580*/  LOP3.LUT R39, R58, R24, RZ, 0x3c, !PT ;  /* 0x000000183a277212 */ /* 0x000fe400078e3cff */
[----:B------:R-:W-:Y:S02]  /*6590*/  LOP3.LUT R26, R65, R31, RZ, 0x3c, !PT ;  /* 0x0000001f411a7212 */ /* 0x000fe400078e3cff */
[----:B------:R-:W-:Y:S02]  /*65a0*/  SHF.L.W.U32.HI R73, R34, 0x1c, R73 ;  /* 0x0000001c22497819 */ /* 0x000fe40000010e49 */
[----:B------:R-:W-:-:S02]  /*65b0*/  SHF.L.W.U32.HI R74, R23, 0x3, R74 ;  /* 0x00000003174a7819 */ /* 0x000fc40000010e4a */
[----:B------:R-:W-:Y:S02]  /*65c0*/  LOP3.LUT R3, R2, R21, R20, 0x96, !PT ;  /* 0x0000001502037212 */ /* 0x000fe400078e9614 */
[----:B------:R-:W-:Y:S02]  /*65d0*/  SHF.L.W.U32.HI R34, R36, 0x18, R37 ;  /* 0x0000001824227819 */ /* 0x000fe40000010e25 */
[----:B------:R-:W-:Y:S02]  /*65e0*/  LOP3.LUT R2, R53, R24, RZ, 0x3c, !PT ;  /* 0x0000001835027212 */ /* 0x000fe400078e3cff */
[----:B------:R-:W-:Y:S02]  /*65f0*/  LOP3.LUT R23, R52, R31, RZ, 0x3c, !PT ;  /* 0x0000001f34177212 */ /* 0x000fe400078e3cff */
        /* <DEDUP_REMOVED lines=12> */
[----:B------:R-:W-:Y:S02]  /*66c0*/  LOP3.LUT R77, R77, R87, RZ, 0x3c, !PT ;  /* 0x000000574d4d7212 */ /* 0x000fe400078e3cff */
[----:B------:R-:W-:-:S02]  /*66d0*/  SHF.L.W.U32.HI R52, R58, 0x1, R53 ;  /* 0x000000013a347819 */ /* 0x000fc40000010e35 */
[----:B------:R-:W-:Y:S02]  /*66e0*/  SHF.L.W.U32.HI R29, R53, 0x1, R58 ;  /* 0x00000001351d7819 */ /* 0x000fe40000010e3a */
[----:B------:R-:W-:Y:S02]  /*66f0*/  SHF.L.W.U32.HI R54, R80, 0x6, R77 ;  /* 0x0000000650367819 */ /* 0x000fe40000010e4d */
[----:B------:R-:W-:Y:S02]  /*6700*/  LOP3.LUT R65, R72, R53, RZ, 0x3c, !PT ;  /* 0x0000003548417212 */ /* 0x000fe400078e3cff */
[----:B------:R-:W-:Y:S02]  /*6710*/  LOP3.LUT R69, R69, R58, RZ, 0x3c, !PT ;  /* 0x0000003a45457212 */ /* 0x000fe400078e3cff */
[----:B------:R-:W-:Y:S02]  /*6720*/  SHF.L.W.U32.HI R77, R77, 0x6, R80 ;  /* 0x000000064d4d7819 */ /* 0x000fe40000010e50 */
[----:B------:R-:W-:-:S02]  /*6730*/  LOP3.LUT R72, R52, R71, RZ, 0x3c, !PT ;  /* 0x0000004734487212 */ /* 0x000fc400078e3cff */
[----:B------:R-:W-:Y:S02]  /*6740*/  LOP3.LUT R80, R29, R68, RZ, 0x3c, !PT ;  /* 0x000000441d507212 */ /* 0x000fe400078e3cff */
[----:B------:R-:W-:Y:S02]  /*6750*/  LOP3.LUT R58, R45, R69, RZ, 0x3c, !PT ;  /* 0x000000452d3a7212 */ /* 0x000fe400078e3cff */
[-C--:B------:R-:W-:Y:S02]  /*6760*/  LOP3.LUT R45, R40, R72.reuse, RZ, 0x3c, !PT ;  /* 0x00000048282d7212 */ /* 0x080fe400078e3cff */
[----:B------:R-:W-:Y:S02]  /*6770*/  LOP3.LUT R57, R57, R72, RZ, 0x3c, !PT ;  /* 0x0000004839397212 */ /* 0x000fe400078e3cff */
[----:B------:R-:W-:Y:S02]  /*6780*/  LOP3.LUT R40, R59, R80, RZ, 0x3c, !PT ;  /* 0x000000503b287212 */ /* 0x000fe400078e3cff */
[----:B------:R-:W-:-:S02]  /*6790*/  LOP3.LUT R55, R33, R65, RZ, 0x3c, !PT ;  /* 0x0000004121377212 */ /* 0x000fc400078e3cff */
[----:B------:R-:W-:Y:S02]  /*67a0*/  LOP3.LUT R42, R42, R80, RZ, 0x3c, !PT ;  /* 0x000000502a2a7212 */ /* 0x000fe400078e3cff */
[-C--:B------:R-:W-:Y:S02]  /*67b0*/  LOP3.LUT R52, R66, R65.reuse, RZ, 0x3c, !PT ;  /* 0x0000004142347212 */ /* 0x080fe400078e3cff */
[-C--:B------:R-:W-:Y:S02]  /*67c0*/  LOP3.LUT R33, R48, R65.reuse, RZ, 0x3c, !PT ;  /* 0x0000004130217212 */ /* 0x080fe400078e3cff */
[----:B------:R-:W-:Y:S02]  /*67d0*/  LOP3.LUT R53, R43, R65, RZ, 0x3c, !PT ;  /* 0x000000412b357212 */ /* 0x000fe400078e3cff */
[-C--:B------:R-:W-:Y:S02]  /*67e0*/  LOP3.LUT R43, R70, R69.reuse, RZ, 0x3c, !PT ;  /* 0x00000045462b7212 */ /* 0x080fe400078e3cff */
[----:B------:R-:W-:-:S02]  /*67f0*/  LOP3.LUT R48, R41, R69, RZ, 0x3c, !PT ;  /* 0x0000004529307212 */ /* 0x000fc400078e3cff */
[-C--:B------:R-:W-:Y:S02]  /*6800*/  LOP3.LUT R66, R56, R69.reuse, RZ, 0x3c, !PT ;  /* 0x0000004538427212 */ /* 0x080fe400078e3cff */
[----:B------:R-:W-:Y:S02]  /*6810*/  LOP3.LUT R29, R64, R69, RZ, 0x3c, !PT ;  /* 0x00000045401d7212 */ /* 0x000fe400078e3cff */
[----:B------:R-:W-:Y:S02]  /*6820*/  LOP3.LUT R81, R81, R87, RZ, 0x3c, !PT ;  /* 0x0000005751517212 */ /* 0x000fe400078e3cff */
[----:B------:R-:W-:Y:S02]  /*6830*/  SHF.L.W.U32.HI R59, R57, 0xe, R40 ;  /* 0x0000000e393b7819 */ /* 0x000fe40000010e28 */
[----:B------:R-:W-:Y:S02]  /*6840*/  SHF.L.W.U32.HI R69, R40, 0xe, R57 ;  /* 0x0000000e28457819 */ /* 0x000fe40000010e39 */
[----:B------:R-:W-:-:S02]  /*6850*/  SHF.L.W.U32.HI R40, R45, 0x14, R42 ;  /* 0x000000142d287819 */ /* 0x000fc40000010e2a */
[----:B------:R-:W-:Y:S02]  /*6860*/  LOP3.LUT R78, R78, R87, RZ, 0x3c, !PT ;  /* 0x000000574e4e7212 */ /* 0x000fe400078e3cff */
[----:B------:R-:W-:Y:S02]  /*6870*/  LOP3.LUT R63, R63, R72, RZ, 0x3c, !PT ;  /* 0x000000483f3f7212 */ /* 0x000fe400078e3cff */
[----:B------:R-:W-:Y:S02]  /*6880*/  LOP3.LUT R64, R67, R80, RZ, 0x3c, !PT ;  /* 0x0000005043407212 */ /* 0x000fe400078e3cff */
[----:B------:R-:W-:Y:S02]  /*6890*/  SHF.L.W.U32.HI R45, R42, 0x14, R45 ;  /* 0x000000142a2d7819 */ /* 0x000fe40000010e2d */
        /* <DEDUP_REMOVED lines=10> */
[----:B------:R-:W-:Y:S02]  /*6940*/  LOP3.LUT R41, R46, R80, RZ, 0x3c, !PT ;  /* 0x000000502e297212 */ /* 0x000fe400078e3cff */
        /* <DEDUP_REMOVED lines=8> */
[----:B------:R-:W-:-:S02]  /*69d0*/  SHF.L.W.U32.HI R75, R60, 0x2, R29 ;  /* 0x000000023c4b7819 */ /* 0x000fc40000010e1d */
[----:B------:R-:W-:Y:S02]  /*69e0*/  SHF.L.W.U32.HI R67, R29, 0x2, R60 ;  /* 0x000000021d437819 */ /* 0x000fe40000010e3c */
[----:B------:R-:W-:Y:S02]  /*69f0*/  LOP3.LUT R47, R47, R72, RZ, 0x3c, !PT ;  /* 0x000000482f2f7212 */ /* 0x000fe400078e3cff */
[----:B------:R-:W-:Y:S02]  /*6a00*/  SHF.L.W.U32.HI R58, R63, 0x1b, R64 ;  /* 0x0000001b3f3a7819 */ /* 0x000fe40000010e40 */
        /* <DEDUP_REMOVED lines=8> */
[----:B------:R-:W-:-:S02]  /*6a90*/  LOP3.LUT R83, R42, R62, R79, 0xb4, !PT ;  /* 0x0000003e2a537212 */ /* 0x000fc400078eb44f */
[----:B------:R-:W-:Y:S02]  /*6aa0*/  SHF.L.W.U32.HI R63, R52, 0x1, R43 ;  /* 0x00000001343f7819 */ /* 0x000fe40000010e2b */
[----:B------:R-:W-:Y:S02]  /*6ab0*/  LOP3.LUT R44, R57, R55, R38, 0xb4, !PT ;  /* 0x00000037392c7212 */ /* 0x000fe400078eb426 */
[----:B------:R-:W-:Y:S02]  /*6ac0*/  LOP3.LUT R42, R37, R38, R57, 0xb4, !PT ;  /* 0x00000026252a7212 */ /* 0x000fe400078eb439 */
[----:B------:R-:W-:Y:S02]  /*6ad0*/  SHF.L.W.U32.HI R52, R43, 0x1, R52 ;  /* 0x000000012b347819 */ /* 0x000fe40000010e34 */
[----:B------:R-:W-:Y:S02]  /*6ae0*/  LOP3.LUT R38, R38, R78, R55, 0xb4, !PT ;  /* 0x0000004e26267212 */ /* 0x000fe400078eb437 */
[----:B------:R-:W-:-:S02]  /*6af0*/  SHF.L.W.U32.HI R71, R68, 0x7, R47 ;  /* 0x0000000744477819 */ /* 0x000fc40000010e2f */
        /* <DEDUP_REMOVED lines=37> */
[----:B------:R-:W-:Y:S02]  /*6d50*/  LOP3.LUT R75, R26, R59, RZ, 0x3c, !PT ;  /* 0x0000003b1a4b7212 */ /* 0x000fe400078e3cff */
[----:B------:R-:W-:Y:S02]  /*6d60*/  LOP3.LUT R69, R23, R69, R22, 0xb4, !PT ;  /* 0x0000004517457212 */ /* 0x000fe400078eb416 */
[----:B------:R-:W-:Y:S02]  /*6d70*/  LOP3.LUT R54, R21, R22, RZ, 0x3c, !PT ;  /* 0x0000001615367212 */ /* 0x000fe400078e3cff */
        /* <DEDUP_REMOVED lines=48> */
[----:B------:R-:W-:Y:S02]  /*7080*/  LOP3.LUT R36, R36, R22, RZ, 0x3c, !PT ;  /* 0x0000001624247212 */ /* 0x000fe400078e3cff */
[----:B0-----:R-:W-:Y:S02]  /*7090*/  LOP3.LUT R26, R26, R23, R48, 0xb4, !PT ;  /* 0x000000171a1a7212 */ /* 0x001fe400078eb430 */
[----:B------:R-:W-:-:S02]  /*70a0*/  LOP3.LUT R35, R35, R19, RZ, 0x3c, !PT ;  /* 0x0000001323237212 */ /* 0x000fc400078e3cff */
        /* <DEDUP_REMOVED lines=20> */
[----:B------:R-:W-:Y:S02]  /*71f0*/  LOP3.LUT R27, R62, R21, RZ, 0x3c, !PT ;  /* 0x000000153e1b7212 */ /* 0x000fe400078e3cff */
[----:B------:R-:W-:Y:S02]  /*7200*/  LOP3.LUT R56, R71, R30, RZ, 0x3c, !PT ;  /* 0x0000001e47387212 */ /* 0x000fe400078e3cff */
[----:B------:R-:W-:Y:S02]  /*7210*/  SHF.L.W.U32.HI R20, R34, 0x19, R39 ;  /* 0x0000001922147819 */ /* 0x000fe40000010e27 */
[----:B------:R-:W-:-:S02]  /*7220*/  LOP3.LUT R41, R60, R41, R24, 0x96, !PT ;  /* 0x000000293c297212 */ /* 0x000fc400078e9618 */
[----:B------:R-:W-:Y:S02]  /*7230*/  LOP3.LUT R2, R64, R43, R31, 0x96, !PT ;  /* 0x0000002b40027212 */ /* 0x000fe400078e961f */
[----:B------:R-:W-:Y:S02]  /*7240*/  SHF.L.W.U32.HI R34, R39, 0x19, R34 ;  /* 0x0000001927227819 */ /* 0x000fe40000010e22 */
[----:B------:R-:W-:Y:S02]  /*7250*/  SHF.L.W.U32.HI R23, R27, 0x12, R56 ;  /* 0x000000121b177819 */ /* 0x000fe40000010e38 */
[----:B------:R-:W-:Y:S02]  /*7260*/  SHF.L.W.U32.HI R39, R56, 0x12, R27 ;  /* 0x0000001238277819 */ /* 0x000fe40000010e1b */
[----:B------:R-:W-:Y:S02]  /*7270*/  LOP3.LUT R26, R44, R21, RZ, 0x3c, !PT ;  /* 0x000000152c1a7212 */ /* 0x000fe400078e3cff */
[----:B------:R-:W-:-:S02]  /*7280*/  LOP3.LUT R27, R47, R30, RZ, 0x3c, !PT ;  /* 0x0000001e2f1b7212 */ /* 0x000fc400078e3cff */
[----:B------:R-:W-:Y:S02]  /*7290*/  LOP3.LUT R44, R62, R41, R44, 0x96, !PT ;  /* 0x000000293e2c7212 */ /* 0x000fe400078e962c */
[----:B------:R-:W-:Y:S02]  /*72a0*/  LOP3.LUT R47, R71, R2, R47, 0x96, !PT ;  /* 0x00000002472f7212 */ /* 0x000fe400078e962f */
[----:B------:R-:W-:Y:S02]  /*72b0*/  SHF.L.W.U32.HI R2, R27, 0x9, R26 ;  /* 0x000000091b027819 */ /* 0x000fe40000010e1a */
[----:B------:R-:W-:Y:S02]  /*72c0*/  SHF.L.W.U32.HI R62, R26, 0x9, R27 ;  /* 0x000000091a3e7819 */ /* 0x000fe40000010e1b */
[----:B------:R-:W-:Y:S02]  /*72d0*/  LOP3.LUT R79, R79, R44, RZ, 0x3c, !PT ;  /* 0x0000002c4f4f7212 */ /* 0x000fe400078e3cff */
[----:B------:R-:W-:-:S02]  /*72e0*/  SHF.L.W.U32.HI R27, R44, 0x1, R47 ;  /* 0x000000012c1b7819 */ /* 0x000fc40000010e2f */
[----:B------:R-:W-:Y:S02]  /*72f0*/  SHF.L.W.U32.HI R44, R47, 0x1, R44 ;  /* 0x000000012f2c7819 */ /* 0x000fe40000010e2c */
[----:B------:R-:W-:Y:S02]  /*7300*/  LOP3.LUT R43, R76, R47, RZ, 0x3c, !PT ;  /* 0x0000002f4c2b7212 */ /* 0x000fe400078e3cff */
        /* <DEDUP_REMOVED lines=10> */
[----:B------:R-:W-:Y:S02]  /*73b0*/  LOP3.LUT R54, R64, R30, RZ, 0x3c, !PT ;  /* 0x0000001e40367212 */ /* 0x000fe400078e3cff */
[----:B------:R-:W-:Y:S02]  /*73c0*/  LOP3.LUT R38, R38, R79, RZ, 0x3c, !PT ;  /* 0x0000004f26267212 */ /* 0x000fe400078e3cff */
[----:B------:R-:W-:Y:S02]  /*73d0*/  LOP3.LUT R43, R33, R77, RZ, 0x3c, !PT ;  /* 0x0000004d212b7212 */ /* 0x000fe400078e3cff */
[----:B------:R-:W-:Y:S02]  /*73e0*/  LOP3.LUT R40, R40, R80, RZ, 0x3c, !PT ;  /* 0x0000005028287212 */ /* 0x000fe400078e3cff */
[-C--:B------:R-:W-:Y:S02]  /*73f0*/  LOP3.LUT R46, R46, R79.reuse, RZ, 0x3c, !PT ;  /* 0x0000004f2e2e7212 */ /* 0x080fe400078e3cff */
[----:B------:R-:W-:-:S02]  /*7400*/  LOP3.LUT R63, R63, R79, RZ, 0x3c, !PT ;  /* 0x0000004f3f3f7212 */ /* 0x000fc400078e3cff */
[----:B------:R-:W-:Y:S02]  /*7410*/  SHF.L.W.U32.HI R27, R41, 0xc, R26 ;  /* 0x0000000c291b7819 */ /* 0x000fe40000010e1a */
[-C--:B------:R-:W-:Y:S02]  /*7420*/  LOP3.LUT R50, R50, R77.reuse, RZ, 0x3c, !PT ;  /* 0x0000004d32327212 */ /* 0x080fe400078e3cff */
[-C--:B------:R-:W-:Y:S02]  /*7430*/  LOP3.LUT R66, R52, R77.reuse, RZ, 0x3c, !PT ;  /* 0x0000004d34427212 */ /* 0x080fe400078e3cff */
[----:B------:R-:W-:Y:S02]  /*7440*/  LOP3.LUT R71, R42, R77, RZ, 0x3c, !PT ;  /* 0x0000004d2a477212 */ /* 0x000fe400078e3cff */
[-C--:B------:R-:W-:Y:S02]  /*7450*/  LOP3.LUT R45, R75, R80.reuse, RZ, 0x3c, !PT ;  /* 0x000000504b2d7212 */ /* 0x080fe400078e3cff */
[----:B------:R-:W-:-:S02]  /*7460*/  LOP3.LUT R33, R61, R80, RZ, 0x3c, !PT ;  /* 0x000000503d217212 */ /* 0x000fc400078e3cff */
[----:B------:R-:W-:Y:S02]  /*7470*/  SHF.L.W.U32.HI R26, R26, 0xc, R41 ;  /* 0x0000000c1a1a7819 */ /* 0x000fe40000010e29 */
[----:B------:R-:W-:Y:S02]  /*7480*/  SHF.L.W.U32.HI R69, R81, 0x3, R54 ;  /* 0x0000000351457819 */ /* 0x000fe40000010e36 */
[----:B------:R-:W-:Y:S02]  /*7490*/  LOP3.LUT R56, R74, R79, RZ, 0x3c, !PT ;  /* 0x0000004f4a387212 */ /* 0x000fe400078e3cff */
        /* <DEDUP_REMOVED lines=29> */
[----:B------:R-:W-:Y:S02]  /*7670*/  SHF.L.W.U32.HI R71, R74, 0x8, R71 ;  /* 0x000000084a477819 */ /* 0x000fe40000010e47 */
[----:B------:R-:W-:Y:S02]  /*7680*/  LOP3.LUT R43, R53, R54, R52, 0xb4, !PT ;  /* 0x00000036352b7212 */ /* 0x000fe400078eb434 */
[----:B------:R-:W-:Y:S02]  /*7690*/  LOP3.LUT R81, R52, R55, R54, 0xb4, !PT ;  /* 0x0000003734517212 */ /* 0x000fe400078eb436 */
[----:B------:R-:W-:-:S02]  /*76a0*/  SHF.L.W.U32.HI R35, R86, 0x6, R65 ;  /* 0x0000000656237819 */ /* 0x000fc40000010e41 */
[----:B------:R-:W-:Y:S02]  /*76b0*/  LOP3.LUT R52, R44, R52, R53, 0xb4, !PT ;  /* 0x000000342c347212 */ /* 0x000fe400078eb435 */
[----:B------:R-:W-:Y:S02]  /*76c0*/  LOP3.LUT R37, R54, R44, R55, 0xb4, !PT ;  /* 0x0000002c36257212 */ /* 0x000fe400078eb437 */
[----:B------:R-:W-:Y:S02]  /*76d0*/  SHF.L.W.U32.HI R65, R58, 0x1e, R85 ;  /* 0x0000001e3a417819 */ /* 0x000fe40000010e55 */
[----:B------:R-:W-:Y:S02]  /*76e0*/  LOP3.LUT R29, R38, R68, R73, 0xb4, !PT ;  /* 0x00000044261d7212 */ /* 0x000fe400078eb449 */
[----:B------:R-:W-:Y:S02]  /*76f0*/  LOP3.LUT R44, R55, R53, R44, 0xb4, !PT ;  /* 0x00000035372c7212 */ /* 0x000fe400078eb42c */
[----:B------:R-:W-:-:S02]  /*7700*/  SHF.L.W.U32.HI R58, R85, 0x1e, R58 ;  /* 0x0000001e553a7819 */ /* 0x000fc40000010e3a */
        /* <DEDUP_REMOVED lines=35> */
[----:B------:R-:W-:-:S02]  /*7940*/  LOP3.LUT R67, R67, R32, RZ, 0x3c, !PT ;  /* 0x0000002043437212 */ /* 0x000fc400078e3cff */
[----:B------:R-:W-:Y:S02]  /*7950*/  LOP3.LUT R75, R25, R75, R28, 0xb4, !PT ;  /* 0x0000004b194b7212 */ /* 0x000fe400078eb41c */
[-C--:B------:R-:W-:Y:S02]  /*7960*/  LOP3.LUT R73, R73, R28.reuse, RZ, 0x3c, !PT ;  /* 0x0000001c49497212 */ /* 0x080fe400078e3cff */
[----:B------:R-:W-:Y:S02]  /*7970*/  LOP3.LUT R66, R26, R28, R25, 0xb4, !PT ;  /* 0x0000001c1a427212 */ /* 0x000fe400078eb419 */
[----:B------:R-:W-:Y:S02]  /*7980*/  LOP3.LUT R2, R32, R31, R30, 0x6, !PT ;  /* 0x0000001f20027212 */ /* 0x000fe400078e061e */
[----:B------:R-:W-:Y:S02]  /*7990*/  LOP3.LUT R3, R47, R40, R63, 0x96, !PT ;  /* 0x000000282f037212 */ /* 0x000fe400078e963f */
[----:B------:R-:W-:-:S02]  /*79a0*/  LOP3.LUT R28, R49, R42, R67, 0x96, !PT ;  /* 0x0000002a311c7212 */ /* 0x000fc400078e9643 */
[-C--:B------:R-:W-:Y:S02]  /*79b0*/  LOP3.LUT R68, R27, R19.reuse, R22, 0xb4, !PT ;  /* 0x000000131b447212 */ /* 0x080fe400078eb416 */
        /* <DEDUP_REMOVED lines=14> */
[----:B------:R-:W-:Y:S02]  /*7aa0*/  SHF.L.W.U32.HI R74, R3, 0x1, R28 ;  /* 0x00000001034a7819 */ /* 0x000fe40000010e1c */
[----:B------:R-:W-:Y:S02]  /*7ab0*/  LOP3.LUT R2, R2, R35, RZ, 0x3c, !PT ;  /* 0x0000002302027212 */ /* 0x000fe400078e3cff */
[----:B------:R-:W-:-:S02]  /*7ac0*/  SHF.L.W.U32.HI R23, R82, 0x1, R19 ;  /* 0x0000000152177819 */ /* 0x000fc40000010e13 */
[----:B------:R-:W-:Y:S02]  /*7ad0*/  SHF.L.W.U32.HI R72, R32, 0x1, R35 ;  /* 0x0000000120487819 */ /* 0x000fe40000010e23 */
[----:B------:R-:W-:Y:S02]  /*7ae0*/  SHF.L.W.U32.HI R71, R35, 0x1, R32 ;  /* 0x0000000123477819 */ /* 0x000fe40000010e20 */
[----:B------:R-:W-:Y:S02]  /*7af0*/  LOP3.LUT R74, R74, R32, RZ, 0x3c, !PT ;  /* 0x000000204a4a7212 */ /* 0x000fe400078e3cff */
        /* <DEDUP_REMOVED lines=18> */
[-C--:B------:R-:W-:Y:S02]  /*7c20*/  LOP3.LUT R86, R86, R74.reuse, RZ, 0x3c, !PT ;  /* 0x0000004a56567212 */ /* 0x080fe400078e3cff */
[-C--:B------:R-:W-:Y:S02]  /*7c30*/  LOP3.LUT R39, R39, R74.reuse, RZ, 0x3c, !PT ;  /* 0x0000004a27277212 */ /* 0x080fe400078e3cff */
[----:B------:R-:W-:Y:S02]  /*7c40*/  LOP3.LUT R36, R61, R74, RZ, 0x3c, !PT ;  /* 0x0000004a3d247212 */ /* 0x000fe400078e3cff */
[----:B------:R-:W-:-:S02]  /*7c50*/  LOP3.LUT R82, R20, R87, RZ, 0x3c, !PT ;  /* 0x0000005714527212 */ /* 0x000fc400078e3cff */
[----:B0-----:R-:W-:Y:S02]  /*7c60*/  LOP3.LUT R2, R2, R25, R26, 0xb4, !PT ;  /* 0x0000001902027212 */ /* 0x001fe400078eb41a */
[----:B------:R-:W-:Y:S02]  /*7c70*/  SHF.L.W.U32.HI R19, R35, 0x15, R38 ;  /* 0x0000001523137819 */ /* 0x000fe40000010e26 */
[----:B------:R-:W-:Y:S02]  /*7c80*/  SHF.L.W.U32.HI R20, R38, 0x15, R35 ;  /* 0x0000001526147819 */ /* 0x000fe40000010e23 */
[-C--:B------:R-:W-:Y:S02]  /*7c90*/  LOP3.LUT R74, R55, R23.reuse, RZ, 0x3c, !PT ;  /* 0x00000017374a7212 */ /* 0x080fe400078e3cff */
        /* <DEDUP_REMOVED lines=8> */
[----:B------:R-:W-:Y:S02]  /*7d20*/  SHF.L.W.U32.HI R62, R74, 0x3, R25 ;  /* 0x000000034a3e7819 */ /* 0x000fe40000010e19 */
[----:B------:R-:W-:Y:S02]  /*7d30*/  SHF.L.W.U32.HI R74, R25, 0x3, R74 ;  /* 0x00000003194a7819 */ /* 0x000fe40000010e4a */
[----:B------:R-:W-:Y:S02]  /*7d40*/  SHF.L.W.U32.HI R35, R85, 0x4, R38 ;  /* 0x0000000455237819 */ /* 0x000fe40000010e26 */
[----:B------:R-:W-:Y:S02]  /*7d50*/  SHF.L.W.U32.HI R38, R38, 0x4, R85 ;  /* 0x0000000426267819 */ /* 0x000fe40000010e55 */
[----:B------:R-:W-:Y:S02]  /*7d60*/  SHF.L.W.U32.HI R25, R32, 0x19, R39 ;  /* 0x0000001920197819 */ /* 0x000fe40000010e27 */
[----:B------:R-:W-:-:S02]  /*7d70*/  SHF.L.W.U32.HI R32, R39, 0x19, R32 ;  /* 0x0000001927207819 */ /* 0x000fc40000010e20 */
[----:B------:R-:W-:Y:S02]  /*7d80*/  LOP3.LUT R85, R3, R22, R27, 0xb4, !PT ;  /* 0x0000001603557212 */ /* 0x000fe400078eb41b */
[----:B------:R-:W-:Y:S02]  /*7d90*/  SHF.L.W.U32.HI R61, R73, 0x1c, R34 ;  /* 0x0000001c493d7819 */ /* 0x000fe40000010e22 */
[----:B------:R-:W-:Y:S02]  /*7da0*/  LOP3.LUT R39, R58, R23, RZ, 0x3c, !PT ;  /* 0x000000173a277212 */ /* 0x000fe400078e3cff */
[----:B------:R-:W-:Y:S02]  /*7db0*/  LOP3.LUT R22, R65, R28, RZ, 0x3c, !PT ;  /* 0x0000001c41167212 */ /* 0x000fe400078e3cff */
[----:B------:R-:W-:Y:S02]  /*7dc0*/  SHF.L.W.U32.HI R73, R34, 0x1c, R73 ;  /* 0x0000001c22497819 */ /* 0x000fe40000010e49 */
[----:B------:R-:W-:-:S02]  /*7dd0*/  LOP3.LUT R2, R2, R24, R21, 0x96, !PT ;  /* 0x0000001802027212 */ /* 0x000fc400078e9615 */
        /* <DEDUP_REMOVED lines=15> */
[----:B------:R-:W-:Y:S02]  /*7ed0*/  LOP3.LUT R79, R79, R87, RZ, 0x3c, !PT ;  /* 0x000000574f4f7212 */ /* 0x000fe400078e3cff */
[----:B------:R-:W-:Y:S02]  /*7ee0*/  SHF.L.W.U32.HI R30, R52, 0x1, R55 ;  /* 0x00000001341e7819 */ /* 0x000fe40000010e37 */
[----:B------:R-:W-:-:S02]  /*7ef0*/  SHF.L.W.U32.HI R31, R55, 0x1, R52 ;  /* 0x00000001371f7819 */ /* 0x000fc40000010e34 */
[----:B------:R-:W-:Y:S02]  /*7f00*/  LOP3.LUT R55, R72, R55, RZ, 0x3c, !PT ;  /* 0x0000003748377212 */ /* 0x000fe400078e3cff */
[----:B------:R-:W-:Y:S02]  /*7f10*/  LOP3.LUT R71, R71, R52, RZ, 0x3c, !PT ;  /* 0x0000003447477212 */ /* 0x000fe400078e3cff */
        /* <DEDUP_REMOVED lines=11> */
[----:B------:R-:W-:Y:S02]  /*7fd0*/  LOP3.LUT R63, R42, R70, RZ, 0x3c, !PT ;  /* 0x000000462a3f7212 */ /* 0x000fe400078e3cff */
[----:B------:R-:W-:Y:S02]  /*7fe0*/  LOP3.LUT R43, R43, R55, RZ, 0x3c, !PT ;  /* 0x000000372b2b7212 */ /* 0x000fe400078e3cff */
[----:B------:R-:W-:Y:S02]  /*7ff0*/  LOP3.LUT R60, R45, R71, RZ, 0x3c, !PT ;  /* 0x000000472d3c7212 */ /* 0x000fe400078e3cff */
[----:B------:R-:W-:Y:S02]  /*8000*/  LOP3.LUT R52, R66, R55, RZ, 0x3c, !PT ;  /* 0x0000003742347212 */ /* 0x000fe400078e3cff */
[----:B------:R-:W-:-:S02]  /*8010*/  LOP3.LUT R31, R64, R71, RZ, 0x3c, !PT ;  /* 0x00000047401f7212 */ /* 0x000fc400078e3cff */
[----:B------:R-:W-:Y:S02]  /*8020*/  LOP3.LUT R48, R48, R55, RZ, 0x3c, !PT ;  /* 0x0000003730307212 */ /* 0x000fe400078e3cff */
[----:B------:R-:W-:Y:S02]  /*8030*/  LOP3.LUT R66, R67, R70, RZ, 0x3c, !PT ;  /* 0x0000004643427212 */ /* 0x000fe400078e3cff */
[----:B------:R-:W-:Y:S02]  /*8040*/  SHF.L.W.U32.HI R64, R57, 0xe, R40 ;  /* 0x0000000e39407819 */ /* 0x000fe40000010e28 */
[----:B------:R-:W-:Y:S02]  /*8050*/  SHF.L.W.U32.HI R71, R40, 0xe, R57 ;  /* 0x0000000e28477819 */ /* 0x000fe40000010e39 */
[----:B------:R-:W-:Y:S02]  /*8060*/  LOP3.LUT R78, R78, R87, RZ, 0x3c, !PT ;  /* 0x000000574e4e7212 */ /* 0x000fe400078e3cff */
        /* <DEDUP_REMOVED lines=13> */
[----:B------:R-:W-:Y:S02]  /*8140*/  LOP3.LUT R77, R77, R87, RZ, 0x3c, !PT ;  /* 0x000000574d4d7212 */ /* 0x000fe400078e3cff */
        /* <DEDUP_REMOVED lines=14> */
[----:B------:R-:W-:Y:S02]  /*8230*/  LOP3.LUT R81, R43, R73, R84, 0xb4, !PT ;  /* 0x000000492b517212 */ /* 0x000fe400078eb454 */
[----:B------:R-:W-:Y:S02]  /*8240*/  LOP3.LUT R76, R76, R87, RZ, 0x3c, !PT ;  /* 0x000000574c4c7212 */ /* 0x000fe400078e3cff */
[----:B------:R-:W-:-:S02]  /*8250*/  SHF.L.W.U32.HI R66, R48, 0xa, R41 ;  /* 0x0000000a30427819 */ /* 0x000fc40000010e29 */
[----:B------:R-:W-:Y:S02]  /*8260*/  LOP3.LUT R43, R61, R62, R45, 0xb4, !PT ;  /* 0x0000003e3d2b7212 */ /* 0x000fe400078eb42d */
[----:B------:R-:W-:Y:S02]  /*8270*/  LOP3.LUT R33, R45, R63, R62, 0xb4, !PT ;  /* 0x0000003f2d217212 */ /* 0x000fe400078eb43e */
[----:B------:R-:W-:Y:S02]  /*8280*/  LOP3.LUT R42, R82, R45, R61, 0xb4, !PT ;  /* 0x0000002d522a7212 */ /* 0x000fe400078eb43d */
[----:B------:R-:W-:Y:S02]  /*8290*/  SHF.L.W.U32.HI R54, R80, 0x6, R77 ;  /* 0x0000000650367819 */ /* 0x000fe40000010e4d */
[----:B------:R-:W-:Y:S02]  /*82a0*/  SHF.L.W.U32.HI R48, R44, 0x8, R47 ;  /* 0x000000082c307819 */ /* 0x000fe40000010e2f */
        /* <DEDUP_REMOVED lines=37> */
[-CC-:B------:R-:W-:Y:S02]  /*8500*/  LOP3.LUT R25, R71, R2.reuse, R23.reuse, 0x6, !PT ;  /* 0x0000000247197212 */ /* 0x180fe400078e0617 */
[----:B------:R-:W-:Y:S02]  /*8510*/  LOP3.LUT R70, R53, R2, R23, 0x90, !PT ;  /* 0x0000000235467212 */ /* 0x000fe400078e9017 */
[----:B------:R-:W-:Y:S02]  /*8520*/  LOP3.LUT R21, R49, R3, R28, 0x90, !PT ;  /* 0x0000000331157212 */ /* 0x000fe400078e901c */
[----:B------:R-:W-:Y:S02]  /*8530*/  LOP3.LUT R73, R53, R20, R27, 0xb4, !PT ;  /* 0x0000001435497212 */ /* 0x000fe400078eb41b */
[----:B------:R-:W-:Y:S02]  /*8540*/  LOP3.LUT R76, R49, R19, R24, 0xb4, !PT ;  /* 0x00000013314c7212 */ /* 0x000fe400078eb418 */
[----:B------:R-:W-:-:S02]  /*8550*/  LOP3.LUT R86, R22, R50, R79, 0xb4, !PT ;  /* 0x0000003216567212 */ /* 0x000fc400078eb44f */
[----:B------:R-:W-:Y:S02]  /*8560*/  LOP3.LUT R50, R25, R20, RZ, 0x3c, !PT ;  /* 0x0000001419327212 */ /* 0x000fe400078e3cff */
[----:B------:R-:W-:Y:S02]  /*8570*/  LOP3.LUT R70, R70, R71, RZ, 0x3c, !PT ;  /* 0x0000004746467212 */ /* 0x000fe400078e3cff */
        /* <DEDUP_REMOVED lines=16> */
[----:B------:R-:W-:Y:S02]  /*8680*/  LOP3.LUT R78, R80, R81, R50, 0x96, !PT ;  /* 0x00000051504e7212 */ /* 0x000fe400078e9632 */
[----:B------:R-:W-:Y:S02]  /*8690*/  LOP3.LUT R75, R66, R57, R88, 0x96, !PT ;  /* 0x00000039424b7212 */ /* 0x000fe400078e9658 */
[----:B------:R-:W-:Y:S02]  /*86a0*/  LOP3.LUT R20, R32, R20, R59, 0x96, !PT ;  /* 0x0000001420147212 */ /* 0x000fe400078e963b */
[----:B------:R-:W-:Y:S02]  /*86b0*/  LOP3.LUT R79, R26, R79, R35, 0x96, !PT ;  /* 0x0000004f1a4f7212 */ /* 0x000fe400078e9623 */
[----:B------:R-:W-:Y:S02]  /*86c0*/  SHF.L.W.U32.HI R29, R21, 0x1, R54 ;  /* 0x00000001151d7819 */ /* 0x000fe40000010e36 */
[----:B------:R-:W-:-:S02]  /*86d0*/  LOP3.LUT R22, R22, R21, RZ, 0x3c, !PT ;  /* 0x0000001516167212 */ /* 0x000fc400078e3cff */
[----:B------:R-:W-:Y:S02]  /*86e0*/  SHF.L.W.U32.HI R21, R54, 0x1, R21 ;  /* 0x0000000136157819 */ /* 0x000fe40000010e15 */
[----:B------:R-:W-:Y:S02]  /*86f0*/  LOP3.LUT R78, R82, R78, R65, 0x96, !PT ;  /* 0x0000004e524e7212 */ /* 0x000fe400078e9641 */
[----:B------:R-:W-:Y:S02]  /*8700*/  LOP3.LUT R75, R86, R75, R51, 0x96, !PT ;  /* 0x0000004b564b7212 */ /* 0x000fe400078e9633 */
        /* <DEDUP_REMOVED lines=9> */
[----:B------:R-:W0:Y:S01]  /*87a0*/  LDC.64 R20, c[0x3][0x50] ;  /* 0x00c01400ff147b82 */ /* 0x000e220000000a00 */
        /* <DEDUP_REMOVED lines=11> */
[----:B------:R-:W-:-:S02]  /*8860*/  SHF.L.W.U32.HI R66, R80, 0x3, R55 ;  /* 0x0000000350427819 */ /* 0x000fc40000010e37 */
[----:B0-----:R-:W-:Y:S02]  /*8870*/  LOP3.LUT R27, R20, R27, R53, 0xb4, !PT ;  /* 0x0000001b141b7212 */ /* 0x001fe400078eb435 */
[----:B------:R-:W-:Y:S02]  /*8880*/  LOP3.LUT R49, R21, R24, R49, 0xb4, !PT ;  /* 0x0000001815317212 */ /* 0x000fe400078eb431 */
[----:B------:R-:W-:Y:S02]  /*8890*/  LOP3.LUT R23, R27, R2, R23, 0x96, !PT ;  /* 0x000000021b177212 */ /* 0x000fe400078e9617 */
[----:B------:R-:W-:Y:S02]  /*88a0*/  LOP3.LUT R28, R49, R3, R28, 0x96, !PT ;  /* 0x00000003311c7212 */ /* 0x000fe400078e961c */
[----:B------:R-:W-:Y:S02]  /*88b0*/  LOP3.LUT R20, R43, R19, RZ, 0x3c, !PT ;  /* 0x000000132b147212 */ /* 0x000fe400078e3cff */
[----:B------:R-:W-:-:S02]  /*88c0*/  LOP3.LUT R3, R63, R40, R23, 0x96, !PT ;  /* 0x000000283f037212 */ /* 0x000fc400078e9617 */
[----:B------:R-:W-:Y:S02]  /*88d0*/  LOP3.LUT R43, R60, R43, R28, 0x96, !PT ;  /* 0x0000002b3c2b7212 */ /* 0x000fe400078e961c */
[-C--:B------:R-:W-:Y:S02]  /*88e0*/  LOP3.LUT R53, R40, R22.reuse, RZ, 0x3c, !PT ;  /* 0x0000001628357212 */ /* 0x080fe400078e3cff */
[----:B------:R-:W-:Y:S02]  /*88f0*/  LOP3.LUT R40, R45, R22, RZ, 0x3c, !PT ;  /* 0x000000162d287212 */ /* 0x000fe400078e3cff */
[----:B------:R-:W-:Y:S02]  /*8900*/  LOP3.LUT R27, R46, R19, RZ, 0x3c, !PT ;  /* 0x000000132e1b7212 */ /* 0x000fe400078e3cff */
[----:B------:R-:W-:Y:S02]  /*8910*/  LOP3.LUT R60, R58, R3, R45, 0x96, !PT ;  /* 0x000000033a3c7212 */ /* 0x000fe400078e962d */
[----:B------:R-:W-:-:S02]  /*8920*/  LOP3.LUT R43, R68, R43, R46, 0x96, !PT ;  /* 0x0000002b442b7212 */ /* 0x000fc400078e962e */
[----:B------:R-:W-:Y:S02]  /*8930*/  SHF.L.W.U32.HI R80, R55, 0x3, R80 ;  /* 0x0000000337507819 */ /* 0x000fe40000010e50 */
[----:B------:R-:W-:Y:S02]  /*8940*/  LOP3.LUT R55, R58, R22, RZ, 0x3c, !PT ;  /* 0x000000163a377212 */ /* 0x000fe400078e3cff */
[----:B------:R-:W-:Y:S02]  /*8950*/  SHF.L.W.U32.HI R3, R27, 0x9, R40 ;  /* 0x000000091b037819 */ /* 0x000fe40000010e28 */
[----:B------:R-:W-:Y:S02]  /*8960*/  LOP3.LUT R58, R77, R60, RZ, 0x3c, !PT ;  /* 0x0000003c4d3a7212 */ /* 0x000fe400078e3cff */
[----:B------:R-:W-:Y:S02]  /*8970*/  SHF.L.W.U32.HI R40, R40, 0x9, R27 ;  /* 0x0000000928287819 */ /* 0x000fe40000010e1b */
[----:B------:R-:W-:-:S02]  /*8980*/  LOP3.LUT R79, R79, R43, RZ, 0x3c, !PT ;  /* 0x0000002b4f4f7212 */ /* 0x000fc400078e3cff */
[----:B------:R-:W-:Y:S02]  /*8990*/  SHF.L.W.U32.HI R46, R60, 0x1, R43 ;  /* 0x000000013c2e7819 */ /* 0x000fe40000010e2b */
[----:B------:R-:W-:Y:S02]  /*89a0*/  SHF.L.W.U32.HI R27, R43, 0x1, R60 ;  /* 0x000000012b1b7819 */ /* 0x000fe40000010e3c */
[-C--:B------:R-:W-:Y:S02]  /*89b0*/  LOP3.LUT R73, R73, R58.reuse, RZ, 0x3c, !PT ;  /* 0x0000003a49497212 */ /* 0x080fe400078e3cff */
[-C--:B------:R-:W-:Y:S02]  /*89c0*/  LOP3.LUT R30, R30, R58.reuse, RZ, 0x3c, !PT ;  /* 0x0000003a1e1e7212 */ /* 0x080fe400078e3cff */
[-C--:B------:R-:W-:Y:S02]  /*89d0*/  LOP3.LUT R47, R47, R58.reuse, RZ, 0x3c, !PT ;  /* 0x0000003a2f2f7212 */ /* 0x080fe400078e3cff */
[----:B------:R-:W-:-:S02]  /*89e0*/  LOP3.LUT R38, R38, R58, RZ, 0x3c, !PT ;  /* 0x0000003a26267212 */ /* 0x000fc400078e3cff */
[----:B------:R-:W-:Y:S02]  /*89f0*/  LOP3.LUT R67, R67, R58, RZ, 0x3c, !PT ;  /* 0x0000003a43437212 */ /* 0x000fe400078e3cff */
[----:B------:R-:W-:Y:S02]  /*8a00*/  LOP3.LUT R85, R62, R25, RZ, 0x3c, !PT ;  /* 0x000000193e557212 */ /* 0x000fe400078e3cff */
[-C--:B------:R-:W-:Y:S02]  /*8a10*/  LOP3.LUT R76, R76, R79.reuse, RZ, 0x3c, !PT ;  /* 0x0000004f4c4c7212 */ /* 0x080fe400078e3cff */
        /* <DEDUP_REMOVED lines=22> */
[----:B------:R-:W-:Y:S02]  /*8b80*/  SHF.L.W.U32.HI R29, R54, 0x15, R51 ;  /* 0x00000015361d7819 */ /* 0x000fe40000010e33 */
[----:B------:R-:W-:Y:S02]  /*8b90*/  SHF.L.W.U32.HI R32, R51, 0x15, R54 ;  /* 0x0000001533207819 */ /* 0x000fe40000010e36 */
[-C--:B------:R-:W-:Y:S02]  /*8ba0*/  LOP3.LUT R70, R70, R27.reuse, RZ, 0x3c, !PT ;  /* 0x0000001b46467212 */ /* 0x080fe400078e3cff */
[-C--:B------:R-:W-:Y:S02]  /*8bb0*/  LOP3.LUT R52, R52, R27.reuse, RZ, 0x3c, !PT ;  /* 0x0000001b34347212 */ /* 0x080fe400078e3cff */
[----:B------:R-:W-:-:S02]  /*8bc0*/  LOP3.LUT R69, R41, R27, RZ, 0x3c, !PT ;  /* 0x0000001b29457212 */ /* 0x000fc400078e3cff */
        /* <DEDUP_REMOVED lines=14> */
[----:B------:R-:W-:Y:S02]  /*8cb0*/  SHF.L.W.U32.HI R65, R65, 0x18, R86 ;  /* 0x0000001841417819 */ /* 0x000fe40000010e56 */
        /* <DEDUP_REMOVED lines=95> */
[----:B------:R-:W-:Y:S02]  /*92b0*/  SHF.L.W.U32.HI R2, R32, 0x1, R69 ;  /* 0x0000000120027819 */ /* 0x000fe40000010e45 */
[----:B------:R-:W-:Y:S02]  /*92c0*/  SHF.L.W.U32.HI R71, R68, 0x1, R3 ;  /* 0x0000000144477819 */ /* 0x000fe40000010e03 */
[----:B------:R-:W-:Y:S02]  /*92d0*/  SHF.L.W.U32.HI R24, R88, 0x1, R29 ;  /* 0x0000000158187819 */ /* 0x000fe40000010e1d */
[----:B------:R-:W-:-:S02]  /*92e0*/  LOP3.LUT R40, R40, R68, RZ, 0x3c, !PT ;  /* 0x0000004428287212 */ /* 0x000fc400078e3cff */
[----:B------:R-:W-:Y:S02]  /*92f0*/  LOP3.LUT R20, R61, R78, R72, 0x96, !PT ;  /* 0x0000004e3d147212 */ /* 0x000fe400078e9648 */
[----:B------:R-:W-:Y:S02]  /*9300*/  SHF.L.W.U32.HI R68, R3, 0x1, R68 ;  /* 0x0000000103447819 */ /* 0x000fe40000010e44 */
[----:B------:R-:W-:Y:S02]  /*9310*/  LOP3.LUT R3, R2, R3, RZ, 0x3c, !PT ;  /* 0x0000000302037212 */ /* 0x000fe400078e3cff */
[----:B------:R-:W-:Y:S02]  /*9320*/  LOP3.LUT R24, R24, R69, RZ, 0x3c, !PT ;  /* 0x0000004518187212 */ /* 0x000fe400078e3cff */
[----:B------:R-:W-:Y:S02]  /*9330*/  LOP3.LUT R69, R86, R20, R37, 0x96, !PT ;  /* 0x0000001456457212 */ /* 0x000fe400078e9625 */
        /* <DEDUP_REMOVED lines=11> */
[-C--:B------:R-:W-:Y:S02]  /*93f0*/  LOP3.LUT R61, R38, R40.reuse, RZ, 0x3c, !PT ;  /* 0x00000028263d7212 */ /* 0x080fe400078e3cff */
[----:B------:R-:W-:Y:S02]  /*9400*/  LOP3.LUT R38, R21, R40, RZ, 0x3c, !PT ;  /* 0x0000002815267212 */ /* 0x000fe400078e3cff */
[----:B------:R-:W-:-:S02]  /*9410*/  SHF.L.W.U32.HI R87, R69, 0x1, R70 ;  /* 0x0000000145577819 */ /* 0x000fc40000010e46 */
[----:B------:R-:W-:Y:S02]  /*9420*/  LOP3.LUT R21, R86, R29, RZ, 0x3c, !PT ;  /* 0x0000001d56157212 */ /* 0x000fe400078e3cff */
[----:B------:R-:W-:Y:S02]  /*9430*/  LOP3.LUT R87, R87, R88, RZ, 0x3c, !PT ;  /* 0x0000005857577212 */ /* 0x000fe400078e3cff */
[-C--:B------:R-:W-:Y:S02]  /*9440*/  LOP3.LUT R73, R73, R40.reuse, RZ, 0x3c, !PT ;  /* 0x0000002849497212 */ /* 0x080fe400078e3cff */
[----:B------:R-:W-:Y:S02]  /*9450*/  LOP3.LUT R83, R83, R40, RZ, 0x3c, !PT ;  /* 0x0000002853537212 */ /* 0x000fe400078e3cff */
[----:B0-----:R-:W-:Y:S02]  /*9460*/  LOP3.LUT R2, R2, R25, R31, 0xb4, !PT ;  /* 0x0000001902027212 */ /* 0x001fe400078eb41f */
[----:B------:R-:W-:-:S02]  /*9470*/  LOP3.LUT R86, R3, R26, R27, 0xb4, !PT ;  /* 0x0000001a03567212 */ /* 0x000fc400078eb41b */
        /* <DEDUP_REMOVED lines=8> */
[----:B------:R-:W-:Y:S02]  /*9500*/  LOP3.LUT R3, R2, R23, R22, 0x96, !PT ;  /* 0x0000001702037212 */ /* 0x000fe400078e9616 */
[----:B------:R-:W-:Y:S02]  /*9510*/  LOP3.LUT R19, R86, R28, R19, 0x96, !PT ;  /* 0x0000001c56137212 */ /* 0x000fe400078e9613 */
[----:B------:R-:W-:Y:S02]  /*9520*/  SHF.L.W.U32.HI R21, R20, 0x15, R61 ;  /* 0x0000001514157819 */ /* 0x000fe40000010e3d */
[----:B------:R-:W-:-:S02]  /*9530*/  LOP3.LUT R25, R52, R24, RZ, 0x3c, !PT ;  /* 0x0000001834197212 */ /* 0x000fc400078e3cff */
[----:B------:R-:W-:Y:S02]  /*9540*/  LOP3.LUT R34, R55, R32, RZ, 0x3c, !PT ;  /* 0x0000002037227212 */ /* 0x000fe400078e3cff */
[----:B------:R-:W-:Y:S02]  /*9550*/  SHF.L.W.U32.HI R20, R61, 0x15, R20 ;  /* 0x000000153d147819 */ /* 0x000fe40000010e14 */
[-C--:B------:R-:W-:Y:S02]  /*9560*/  LOP3.LUT R29, R35, R87.reuse, RZ, 0x3c, !PT ;  /* 0x00000057231d7212 */ /* 0x080fe400078e3cff */
[----:B------:R-:W-:Y:S02]  /*9570*/  SHF.L.W.U32.HI R61, R72, 0x1c, R73 ;  /* 0x0000001c483d7819 */ /* 0x000fe40000010e49 */
[----:B------:R-:W-:Y:S02]  /*9580*/  LOP3.LUT R75, R60, R87, RZ, 0x3c, !PT ;  /* 0x000000573c4b7212 */ /* 0x000fe400078e3cff */
        /* <DEDUP_REMOVED lines=8> */
[----:B------:R-:W-:Y:S02]  /*9610*/  SHF.L.W.U32.HI R31, R85, 0x19, R36 ;  /* 0x00000019551f7819 */ /* 0x000fe40000010e24 */
[----:B------:R-:W-:Y:S02]  /*9620*/  LOP3.LUT R85, R53, R32, RZ, 0x3c, !PT ;  /* 0x0000002035557212 */ /* 0x000fe400078e3cff */
[----:B------:R-:W-:Y:S02]  /*9630*/  LOP3.LUT R50, R57, R52, R51, 0x96, !PT ;  /* 0x0000003439327212 */ /* 0x000fe400078e9633 */
[----:B------:R-:W-:Y:S02]  /*9640*/  LOP3.LUT R53, R64, R28, R53, 0x96, !PT ;  /* 0x0000001c40357212 */ /* 0x000fe400078e9635 */
[----:B------:R-:W-:-:S02]  /*9650*/  LOP3.LUT R2, R51, R24, RZ, 0x3c, !PT ;  /* 0x0000001833027212 */ /* 0x000fc400078e3cff */
[----:B------:R-:W-:Y:S02]  /*9660*/  SHF.L.W.U32.HI R28, R53, 0x1, R50 ;  /* 0x00000001351c7819 */ /* 0x000fe40000010e32 */
[----:B------:R-:W-:Y:S02]  /*9670*/  SHF.L.W.U32.HI R51, R50, 0x1, R53 ;  /* 0x0000000132337819 */ /* 0x000fe40000010e35 */
[----:B------:R-:W-:Y:S02]  /*9680*/  LOP3.LUT R77, R77, R87, RZ, 0x3c, !PT ;  /* 0x000000574d4d7212 */ /* 0x000fe400078e3cff */
[----:B------:R-:W-:Y:S02]  /*9690*/  LOP3.LUT R50, R71, R50, RZ, 0x3c, !PT ;  /* 0x0000003247327212 */ /* 0x000fe400078e3cff */
[----:B------:R-:W-:Y:S02]  /*96a0*/  LOP3.LUT R68, R68, R53, RZ, 0x3c, !PT ;  /* 0x0000003544447212 */ /* 0x000fe400078e3cff */
[----:B------:R-:W-:-:S02]  /*96b0*/  SHF.L.W.U32.HI R34, R38, 0x18, R37 ;  /* 0x0000001826227819 */ /* 0x000fc40000010e25 */
[----:B------:R-:W-:Y:S02]  /*96c0*/  LOP3.LUT R69, R28, R69, RZ, 0x3c, !PT ;  /* 0x000000451c457212 */ /* 0x000fe400078e3cff */
[----:B------:R-:W-:Y:S02]  /*96d0*/  LOP3.LUT R71, R51, R70, RZ, 0x3c, !PT ;  /* 0x0000004633477212 */ /* 0x000fe400078e3cff */
[----:B------:R-:W-:Y:S02]  /*96e0*/  SHF.L.W.U32.HI R37, R37, 0x18, R38 ;  /* 0x0000001825257819 */ /* 0x000fe40000010e26 */
[----:B------:R-:W-:Y:S02]  /*96f0*/  LOP3.LUT R38, R57, R24, RZ, 0x3c, !PT ;  /* 0x0000001839267212 */ /* 0x000fe400078e3cff */
[----:B------:R-:W-:Y:S02]  /*9700*/  LOP3.LUT R27, R64, R32, RZ, 0x3c, !PT ;  /* 0x00000020401b7212 */ /* 0x000fe400078e3cff */
[----:B------:R-:W-:-:S02]  /*9710*/  SHF.L.W.U32.HI R55, R82, 0xf, R77 ;  /* 0x0000000f52377819 */ /* 0x000fc40000010e4d */
[----:B------:R-:W-:Y:S02]  /*9720*/  SHF.L.W.U32.HI R82, R77, 0xf, R82 ;  /* 0x0000000f4d527819 */ /* 0x000fe40000010e52 */
[-C--:B------:R-:W-:Y:S02]  /*9730*/  LOP3.LUT R64, R39, R68.reuse, RZ, 0x3c, !PT ;  /* 0x0000004427407212 */ /* 0x080fe400078e3cff */
[----:B------:R-:W-:Y:S02]  /*9740*/  LOP3.LUT R57, R44, R68, RZ, 0x3c, !PT ;  /* 0x000000442c397212 */ /* 0x000fe400078e3cff */
[----:B------:R-:W-:Y:S02]  /*9750*/  LOP3.LUT R80, R80, R87, RZ, 0x3c, !PT ;  /* 0x0000005750507212 */ /* 0x000fe400078e3cff */
[----:B------:R-:W-:Y:S02]  /*9760*/  LOP3.LUT R42, R42, R50, RZ, 0x3c, !PT ;  /* 0x000000322a2a7212 */ /* 0x000fe400078e3cff */
[----:B------:R-:W-:-:S02]  /*9770*/  LOP3.LUT R44, R33, R69, RZ, 0x3c, !PT ;  /* 0x00000045212c7212 */ /* 0x000fc400078e3cff */
[----:B------:R-:W-:Y:S02]  /*9780*/  LOP3.LUT R56, R56, R69, RZ, 0x3c, !PT ;  /* 0x0000004538387212 */ /* 0x000fe400078e3cff */
[-C--:B------:R-:W-:Y:S02]  /*9790*/  LOP3.LUT R39, R41, R71.reuse, RZ, 0x3c, !PT ;  /* 0x0000004729277212 */ /* 0x080fe400078e3cff */
[----:B------:R-:W-:Y:S02]  /*97a0*/  LOP3.LUT R77, R58, R71, RZ, 0x3c, !PT ;  /* 0x000000473a4d7212 */ /* 0x000fe400078e3cff */
[-C--:B------:R-:W-:Y:S02]  /*97b0*/  LOP3.LUT R51, R65, R50.reuse, RZ, 0x3c, !PT ;  /* 0x0000003241337212 */ /* 0x080fe400078e3cff */
[----:B------:R-:W-:Y:S02]  /*97c0*/  LOP3.LUT R53, R30, R50, RZ, 0x3c, !PT ;  /* 0x000000321e357212 */ /* 0x000fe400078e3cff */
[----:B------:R-:W-:-:S02]  /*97d0*/  LOP3.LUT R62, R62, R69, RZ, 0x3c, !PT ;  /* 0x000000453e3e7212 */ /* 0x000fc400078e3cff */
[----:B------:R-:W-:Y:S02]  /*97e0*/  LOP3.LUT R65, R66, R71, RZ, 0x3c, !PT ;  /* 0x0000004742417212 */ /* 0x000fe400078e3cff */
[----:B------:R-:W-:Y:S02]  /*97f0*/  SHF.L.W.U32.HI R22, R83, 0x17, R78 ;  /* 0x0000001753167819 */ /* 0x000fe40000010e4e */
[----:B------:R-:W-:Y:S02]  /*9800*/  SHF.L.W.U32.HI R26, R78, 0x17, R83 ;  /* 0x000000174e1a7819 */ /* 0x000fe40000010e53 */
[----:B------:R-:W-:Y:S02]  /*9810*/  LOP3.LUT R47, R47, R50, RZ, 0x3c, !PT ;  /* 0x000000322f2f7212 */ /* 0x000fe400078e3cff */
[-C--:B------:R-:W-:Y:S02]  /*9820*/  LOP3.LUT R30, R67, R68.reuse, RZ, 0x3c, !PT ;  /* 0x00000044431e7212 */ /* 0x080fe400078e3cff */
[----:B------:R-:W-:-:S02]  /*9830*/  LOP3.LUT R54, R54, R68, RZ, 0x3c, !PT ;  /* 0x0000004436367212 */ /* 0x000fc400078e3cff */
[----:B------:R-:W-:Y:S02]  /*9840*/  LOP3.LUT R28, R63, R68, RZ, 0x3c, !PT ;  /* 0x000000443f1c7212 */ /* 0x000fe400078e3cff */
        /* <DEDUP_REMOVED lines=106> */
[----:B------:R-:W-:-:S02]  /*9ef0*/  SHF.L.W.U32.HI R49, R77, 0x1, R34 ;  /* 0x000000014d317819 */ /* 0x000fc40000010e22 */
[----:B------:R-:W-:Y:S02]  /*9f00*/  LOP3.LUT R31, R31, R77, RZ, 0x3c, !PT ;  /* 0x0000004d1f1f7212 */ /* 0x000fe400078e3cff */
        /* <DEDUP_REMOVED lines=8> */
[----:B------:R-:W-:Y:S02]  /*9f90*/  LOP3.LUT R22, R22, R27, RZ, 0x3c, !PT ;  /* 0x0000001b16167212 */ /* 0x000fe400078e3cff */
[----:B------:R-:W-:Y:S02]  /*9fa0*/  LOP3.LUT R68, R26, R87, RZ, 0x3c, !PT ;  /* 0x000000571a447212 */ /* 0x000fe400078e3cff */
[----:B------:R-:W0:Y:S01]  /*9fb0*/  LDC.64 R26, c[0x3][0x60] ;  /* 0x00c01800ff1a7b82 */ /* 0x000e220000000a00 */
[----:B------:R-:W-:-:S02]  /*9fc0*/  SHF.L.W.U32.HI R49, R77, 0x1, R76 ;  /* 0x000000014d317819 */ /* 0x000fc40000010e4c */
[----:B------:R-:W-:Y:S02]  /*9fd0*/  LOP3.LUT R21, R21, R34, RZ, 0x3c, !PT ;  /* 0x0000002215157212 */ /* 0x000fe400078e3cff */
[----:B------:R-:W-:Y:S02]  /*9fe0*/  LOP3.LUT R20, R49, R20, RZ, 0x3c, !PT ;  /* 0x0000001431147212 */ /* 0x000fe400078e3cff */
[----:B------:R-:W-:Y:S02]  /*9ff0*/  LOP3.LUT R34, R69, R87, RZ, 0x3c, !PT ;  /* 0x0000005745227212 */ /* 0x000fe400078e3cff */
[-C--:B------:R-:W-:Y:S02]  /*a000*/  LOP3.LUT R49, R74, R25.reuse, RZ, 0x3c, !PT ;  /* 0x000000194a317212 */ /* 0x080fe400078e3cff */
[-C--:B------:R-:W-:Y:S02]  /*a010*/  LOP3.LUT R69, R88, R25.reuse, RZ, 0x3c, !PT ;  /* 0x0000001958457212 */ /* 0x080fe400078e3cff */
[----:B------:R-:W-:-:S02]  /*a020*/  LOP3.LUT R83, R83, R25, RZ, 0x3c, !PT ;  /* 0x0000001953537212 */ /* 0x000fc400078e3cff */
[-C--:B------:R-:W-:Y:S02]  /*a030*/  LOP3.LUT R74, R67, R25.reuse, RZ, 0x3c, !PT ;  /* 0x00000019434a7212 */ /* 0x080fe400078e3cff */
[----:B------:R-:W-:Y:S02]  /*a040*/  LOP3.LUT R84, R84, R25, RZ, 0x3c, !PT ;  /* 0x0000001954547212 */ /* 0x000fe400078e3cff */
[-C--:B------:R-:W-:Y:S02]  /*a050*/  LOP3.LUT R81, R65, R87.reuse, RZ, 0x3c, !PT ;  /* 0x0000005741517212 */ /* 0x080fe400078e3cff */
[----:B------:R-:W-:Y:S02]  /*a060*/  LOP3.LUT R88, R38, R22, RZ, 0x3c, !PT ;  /* 0x0000001626587212 */ /* 0x000fe400078e3cff */
[----:B------:R-:W-:Y:S02]  /*a070*/  LOP3.LUT R25, R55, R20, RZ, 0x3c, !PT ;  /* 0x0000001437197212 */ /* 0x000fe400078e3cff */
[----:B------:R-:W-:-:S02]  /*a080*/  LOP3.LUT R65, R86, R87, RZ, 0x3c, !PT ;  /* 0x0000005756417212 */ /* 0x000fc400078e3cff */
[----:B------:R-:W-:Y:S02]  /*a090*/  LOP3.LUT R38, R52, R22, RZ, 0x3c, !PT ;  /* 0x0000001634267212 */ /* 0x000fe400078e3cff */
[-C--:B------:R-:W-:Y:S02]  /*a0a0*/  LOP3.LUT R55, R36, R20.reuse, RZ, 0x3c, !PT ;  /* 0x0000001424377212 */ /* 0x080fe400078e3cff */
[----:B------:R-:W-:Y:S02]  /*a0b0*/  LOP3.LUT R82, R58, R87, RZ, 0x3c, !PT ;  /* 0x000000573a527212 */ /* 0x000fe400078e3cff */
        /* <DEDUP_REMOVED lines=12> */
[----:B0-----:R-:W-:Y:S02]  /*a180*/  LOP3.LUT R26, R26, R29, R53, 0xb4, !PT ;  /* 0x0000001d1a1a7212 */ /* 0x001fe400078eb435 */
[----:B------:R-:W-:Y:S02]  /*a190*/  LOP3.LUT R65, R27, R2, R50, 0xb4, !PT ;  /* 0x000000021b417212 */ /* 0x000fe400078eb432 */
[----:B------:R-:W-:-:S02]  /*a1a0*/  LOP3.LUT R27, R66, R21, RZ, 0x3c, !PT ;  /* 0x00000015421b7212 */ /* 0x000fc400078e3cff */
[----:B------:R-:W-:Y:S02]  /*a1b0*/  LOP3.LUT R50, R70, R31, RZ, 0x3c, !PT ;  /* 0x0000001f46327212 */ /* 0x000fe400078e3cff */
[-C--:B------:R-:W-:Y:S02]  /*a1c0*/  LOP3.LUT R57, R57, R22.reuse, RZ, 0x3c, !PT ;  /* 0x0000001639397212 */ /* 0x080fe400078e3cff */
[----:B------:R-:W-:Y:S02]  /*a1d0*/  LOP3.LUT R35, R35, R22, RZ, 0x3c, !PT ;  /* 0x0000001623237212 */ /* 0x000fe400078e3cff */
[----:B------:R-:W-:Y:S02]  /*a1e0*/  LOP3.LUT R24, R26, R3, R24, 0x96, !PT ;  /* 0x000000031a187212 */ /* 0x000fe400078e9618 */
[----:B------:R-:W-:Y:S02]  /*a1f0*/  LOP3.LUT R32, R65, R19, R32, 0x96, !PT ;  /* 0x0000001341207212 */ /* 0x000fe400078e9620 */
[----:B------:R-:W-:-:S02]  /*a200*/  SHF.L.W.U32.HI R22, R88, 0xb, R25 ;  /* 0x0000000b58167819 */ /* 0x000fc40000010e19 */
[----:B------:R-:W-:Y:S02]  /*a210*/  SHF.L.W.U32.HI R2, R34, 0x19, R49 ;  /* 0x0000001922027819 */ /* 0x000fe40000010e31 */
[----:B------:R-:W-:Y:S02]  /*a220*/  SHF.L.W.U32.HI R25, R25, 0xb, R88 ;  /* 0x0000000b19197819 */ /* 0x000fe40000010e58 */
[----:B------:R-:W-:Y:S02]  /*a230*/  SHF.L.W.U32.HI R34, R49, 0x19, R34 ;  /* 0x0000001931227819 */ /* 0x000fe40000010e22 */
[----:B------:R-:W-:Y:S02]  /*a240*/  LOP3.LUT R88, R43, R31, RZ, 0x3c, !PT ;  /* 0x0000001f2b587212 */ /* 0x000fe400078e3cff */
[----:B------:R-:W-:Y:S02]  /*a250*/  SHF.L.W.U32.HI R29, R27, 0x12, R50 ;  /* 0x000000121b1d7819 */ /* 0x000fe40000010e32 */
[----:B------:R-:W-:-:S02]  /*a260*/  SHF.L.W.U32.HI R49, R50, 0x12, R27 ;  /* 0x0000001232317819 */ /* 0x000fc40000010e1b */
[----:B------:R-:W-:Y:S02]  /*a270*/  LOP3.LUT R27, R56, R39, R24, 0x96, !PT ;  /* 0x00000027381b7212 */ /* 0x000fe400078e9618 */
[----:B------:R-:W-:Y:S02]  /*a280*/  LOP3.LUT R43, R64, R43, R32, 0x96, !PT ;  /* 0x0000002b402b7212 */ /* 0x000fe400078e9620 */
[----:B------:R-:W-:Y:S02]  /*a290*/  LOP3.LUT R27, R66, R27, R44, 0x96, !PT ;  /* 0x0000001b421b7212 */ /* 0x000fe400078e962c */
[----:B------:R-:W-:Y:S02]  /*a2a0*/  LOP3.LUT R70, R70, R43, R46, 0x96, !PT ;  /* 0x0000002b46467212 */ /* 0x000fe400078e962e */
[-C--:B------:R-:W-:Y:S02]  /*a2b0*/  LOP3.LUT R53, R39, R21.reuse, RZ, 0x3c, !PT ;  /* 0x0000001527357212 */ /* 0x080fe400078e3cff */
[----:B------:R-:W-:-:S02]  /*a2c0*/  LOP3.LUT R39, R44, R21, RZ, 0x3c, !PT ;  /* 0x000000152c277212 */ /* 0x000fc400078e3cff */
[----:B------:R-:W-:Y:S02]  /*a2d0*/  LOP3.LUT R26, R46, R31, RZ, 0x3c, !PT ;  /* 0x0000001f2e1a7212 */ /* 0x000fe400078e3cff */
[----:B------:R-:W-:Y:S02]  /*a2e0*/  LOP3.LUT R80, R80, R27, RZ, 0x3c, !PT ;  /* 0x0000001b50507212 */ /* 0x000fe400078e3cff */
[----:B------:R-:W-:Y:S02]  /*a2f0*/  SHF.L.W.U32.HI R46, R27, 0x1, R70 ;  /* 0x000000011b2e7819 */ /* 0x000fe40000010e46 */
[----:B------:R-:W-:Y:S02]  /*a300*/  SHF.L.W.U32.HI R27, R70, 0x1, R27 ;  /* 0x00000001461b7819 */ /* 0x000fe40000010e1b */
[----:B------:R-:W-:Y:S02]  /*a310*/  SHF.L.W.U32.HI R19, R26, 0x9, R39 ;  /* 0x000000091a137819 */ /* 0x000fe40000010e27 */
[----:B------:R-:W-:-:S02]  /*a320*/  LOP3.LUT R79, R79, R70, RZ, 0x3c, !PT ;  /* 0x000000464f4f7212 */ /* 0x000fc400078e3cff */
[----:B------:R-:W-:Y:S02]  /*a330*/  SHF.L.W.U32.HI R39, R39, 0x9, R26 ;  /* 0x0000000927277819 */ /* 0x000fe40000010e1a */
[-C--:B------:R-:W-:Y:S02]  /*a340*/  LOP3.LUT R26, R28, R80.reuse, RZ, 0x3c, !PT ;  /* 0x000000501c1a7212 */ /* 0x080fe400078e3cff */
[----:B------:R-:W-:Y:S02]  /*a350*/  LOP3.LUT R44, R47, R80, RZ, 0x3c, !PT ;  /* 0x000000502f2c7212 */ /* 0x000fe400078e3cff */
[----:B------:R-:W-:Y:S02]  /*a360*/  LOP3.LUT R28, R27, R76, RZ, 0x3c, !PT ;  /* 0x0000004c1b1c7212 */ /* 0x000fe400078e3cff */
        /* <DEDUP_REMOVED lines=15> */
[-C--:B------:R-:W-:Y:S02]  /*a460*/  LOP3.LUT R48, R75, R50.reuse, RZ, 0x3c, !PT ;  /* 0x000000324b307212 */ /* 0x080fe400078e3cff */
[----:B------:R-:W-:Y:S02]  /*a470*/  LOP3.LUT R46, R42, R50, RZ, 0x3c, !PT ;  /* 0x000000322a2e7212 */ /* 0x000fe400078e3cff */
[----:B------:R-:W-:Y:S02]  /*a480*/  LOP3.LUT R28, R60, R28, RZ, 0x3c, !PT ;  /* 0x0000001c3c1c7212 */ /* 0x000fe400078e3cff */
[----:B------:R-:W-:Y:S02]  /*a490*/  LOP3.LUT R75, R72, R50, RZ, 0x3c, !PT ;  /* 0x00000032484b7212 */ /* 0x000fe400078e3cff */
[----:B------:R-:W-:-:S02]  /*a4a0*/  SHF.L.W.U32.HI R68, R81, 0x3, R36 ;  /* 0x0000000351447819 */ /* 0x000fc40000010e24 */
[-C--:B------:R-:W-:Y:S02]  /*a4b0*/  LOP3.LUT R66, R61, R50.reuse, RZ, 0x3c, !PT ;  /* 0x000000323d427212 */ /* 0x080fe400078e3cff */
        /* <DEDUP_REMOVED lines=89> */
[-C--:B------:R-:W-:Y:S02]  /*aa50*/  LOP3.LUT R73, R73, R20.reuse, RZ, 0x3c, !PT ;  /* 0x0000001449497212 */ /* 0x080fe400078e3cff */
[----:B------:R-:W-:Y:S02]  /*aa60*/  SHF.L.W.U32.HI R3, R34, 0x1, R29 ;  /* 0x0000000122037819 */ /* 0x000fe40000010e1d */
[----:B------:R-:W-:Y:S02]  /*aa70*/  SHF.L.W.U32.HI R71, R87, 0x1, R74 ;  /* 0x0000000157477819 */ /* 0x000fe40000010e4a */
[----:B------:R-:W-:Y:S02]  /*aa80*/  SHF.L.W.U32.HI R68, R74, 0x1, R87 ;  /* 0x000000014a447819 */ /* 0x000fe40000010e57 */
[----:B------:R-:W-:Y:S02]  /*aa90*/  LOP3.LUT R66, R26, R20, R25, 0xb4, !PT ;  /* 0x000000141a427212 */ /* 0x000fe400078eb419 */
[----:B------:R-:W-:-:S02]  /*aaa0*/  LOP3.LUT R70, R27, R23, R22, 0xb4, !PT ;  /* 0x000000171b467212 */ /* 0x000fc400078eb416 */
[----:B------:R-:W-:Y:S02]  /*aab0*/  LOP3.LUT R69, R79, R28, R73, 0x96, !PT ;  /* 0x0000001c4f457212 */ /* 0x000fe400078e9649 */
[----:B------:R-:W-:Y:S02]  /*aac0*/  LOP3.LUT R74, R3, R74, RZ, 0x3c, !PT ;  /* 0x0000004a034a7212 */ /* 0x000fe400078e3cff */
[----:B------:R-:W-:Y:S02]  /*aad0*/  LOP3.LUT R38, R48, R33, R66, 0x96, !PT ;  /* 0x0000002130267212 */ /* 0x000fe400078e9642 */
[----:B------:R-:W-:Y:S02]  /*aae0*/  LOP3.LUT R85, R56, R41, R70, 0x96, !PT ;  /* 0x0000002938557212 */ /* 0x000fe400078e9646 */
[----:B------:R-:W-:Y:S02]  /*aaf0*/  LOP3.LUT R69, R2, R69, R37, 0x96, !PT ;  /* 0x0000004502457212 */ /* 0x000fe400078e9625 */
[----:B------:R-:W-:-:S02]  /*ab00*/  LOP3.LUT R20, R37, R74, RZ, 0x3c, !PT ;  /* 0x0000004a25147212 */ /* 0x000fc400078e3cff */
[----:B------:R-:W-:Y:S02]  /*ab10*/  LOP3.LUT R37, R2, R74, RZ, 0x3c, !PT ;  /* 0x0000004a02257212 */ /* 0x000fe400078e3cff */
[----:B------:R-:W0:Y:S01]  /*ab20*/  LDC.64 R2, c[0x3][0x68] ;  /* 0x00c01a00ff027b82 */ /* 0x000e220000000a00 */
[----:B------:R-:W-:Y:S02]  /*ab30*/  LOP3.LUT R38, R60, R38, R43, 0x96, !PT ;  /* 0x000000263c267212 */ /* 0x000fe400078e962b */
[----:B------:R-:W-:Y:S02]  /*ab40*/  LOP3.LUT R85, R64, R85, R45, 0x96, !PT ;  /* 0x0000005540557212 */ /* 0x000fe400078e962d */
[----:B------:R-:W-:Y:S02]  /*ab50*/  LOP3.LUT R72, R35, R86, R39, 0x96, !PT ;  /* 0x0000005623487212 */ /* 0x000fe400078e9627 */
[----:B------:R-:W-:Y:S02]  /*ab60*/  SHF.L.W.U32.HI R23, R85, 0x1, R38 ;  /* 0x0000000155177819 */ /* 0x000fe40000010e26 */
[----:B------:R-:W-:-:S02]  /*ab70*/  LOP3.LUT R72, R36, R72, R61, 0x96, !PT ;  /* 0x0000004824487212 */ /* 0x000fc400078e963d */
[----:B------:R-:W-:Y:S02]  /*ab80*/  SHF.L.W.U32.HI R62, R29, 0x1, R34 ;  /* 0x000000011d3e7819 */ /* 0x000fe40000010e22 */
[----:B------:R-:W-:Y:S02]  /*ab90*/  LOP3.LUT R23, R23, R29, RZ, 0x3c, !PT ;  /* 0x0000001d17177212 */ /* 0x000fe400078e3cff */
[-C--:B------:R-:W-:Y:S02]  /*aba0*/  LOP3.LUT R30, R79, R74.reuse, RZ, 0x3c, !PT ;  /* 0x0000004a4f1e7212 */ /* 0x080fe400078e3cff */
[-C--:B------:R-:W-:Y:S02]  /*abb0*/  LOP3.LUT R73, R73, R74.reuse, RZ, 0x3c, !PT ;  /* 0x0000004a49497212 */ /* 0x080fe400078e3cff */
[----:B------:R-:W-:Y:S02]  /*abc0*/  LOP3.LUT R29, R28, R74, RZ, 0x3c, !PT ;  /* 0x0000004a1c1d7212 */ /* 0x000fe400078e3cff */
[----:B------:R-:W-:-:S02]  /*abd0*/  SHF.L.W.U32.HI R79, R38, 0x1, R85 ;  /* 0x00000001264f7819 */ /* 0x000fc40000010e55 */
[----:B------:R-:W-:Y:S02]  /*abe0*/  SHF.L.W.U32.HI R74, R69, 0x1, R72 ;  /* 0x00000001454a7819 */ /* 0x000fe40000010e48 */
[----:B------:R-:W-:Y:S02]  /*abf0*/  LOP3.LUT R28, R79, R34, RZ, 0x3c, !PT ;  /* 0x000000224f1c7212 */ /* 0x000fe400078e3cff */
[----:B------:R-:W-:Y:S02]  /*ac00*/  LOP3.LUT R79, R74, R85, RZ, 0x3c, !PT ;  /* 0x000000554a4f7212 */ /* 0x000fe400078e3cff */
[----:B------:R-:W-:Y:S02]  /*ac10*/  SHF.L.W.U32.HI R85, R72, 0x1, R69 ;  /* 0x0000000148557819 */ /* 0x000fe40000010e45 */
[----:B------:R-:W-:Y:S02]  /*ac20*/  LOP3.LUT R62, R62, R87, RZ, 0x3c, !PT ;  /* 0x000000573e3e7212 */ /* 0x000fe400078e3cff */
[----:B------:R-:W-:-:S02]  /*ac30*/  LOP3.LUT R38, R85, R38, RZ, 0x3c, !PT ;  /* 0x0000002655267212 */ /* 0x000fc400078e3cff */
[----:B0-----:R-:W-:Y:S02]  /*ac40*/  LOP3.LUT R2, R2, R25, R26, 0xb4, !PT ;  /* 0x0000001902027212 */ /* 0x001fe400078eb41a */
[-C--:B------:R-:W-:Y:S02]  /*ac50*/  LOP3.LUT R75, R75, R38.reuse, RZ, 0x3c, !PT ;  /* 0x000000264b4b7212 */ /* 0x080fe400078e3cff */
[-C--:B------:R-:W-:Y:S02]  /*ac60*/  LOP3.LUT R80, R80, R38.reuse, RZ, 0x3c, !PT ;  /* 0x0000002650507212 */ /* 0x080fe400078e3cff */
[-C--:B------:R-:W-:Y:S02]  /*ac70*/  LOP3.LUT R83, R83, R38.reuse, RZ, 0x3c, !PT ;  /* 0x0000002653537212 */ /* 0x080fe400078e3cff */
[-C--:B------:R-:W-:Y:S02]  /*ac80*/  LOP3.LUT R81, R81, R38.reuse, RZ, 0x3c, !PT ;  /* 0x0000002651517212 */ /* 0x080fe400078e3cff */
[----:B------:R-:W-:-:S02]  /*ac90*/  LOP3.LUT R84, R84, R38, RZ, 0x3c, !PT ;  /* 0x0000002654547212 */ /* 0x000fc400078e3cff */
[-C--:B------:R-:W-:Y:S02]  /*aca0*/  LOP3.LUT R74, R55, R23.reuse, RZ, 0x3c, !PT ;  /* 0x00000017374a7212 */ /* 0x080fe400078e3cff */
[----:B------:R-:W-:Y:S02]  /*acb0*/  LOP3.LUT R25, R54, R28, RZ, 0x3c, !PT ;  /* 0x0000001c36197212 */ /* 0x000fe400078e3cff */
[----:B------:R-:W-:Y:S02]  /*acc0*/  LOP3.LUT R34, R39, R62, RZ, 0x3c, !PT ;  /* 0x0000003e27227212 */ /* 0x000fe400078e3cff */
[----:B------:R-:W-:Y:S02]  /*acd0*/  LOP3.LUT R38, R50, R23, RZ, 0x3c, !PT ;  /* 0x0000001732267212 */ /* 0x000fe400078e3cff */
[----:B------:R-:W-:Y:S02]  /*ace0*/  LOP3.LUT R85, R51, R28, RZ, 0x3c, !PT ;  /* 0x0000001c33557212 */ /* 0x000fe400078e3cff */
[----:B------:R-:W-:-:S02]  /*acf0*/  LOP3.LUT R39, R35, R62, RZ, 0x3c, !PT ;  /* 0x0000003e23277212 */ /* 0x000fc400078e3cff */
[-C--:B------:R-:W-:Y:S02]  /*ad00*/  LOP3.LUT R61, R61, R62.reuse, RZ, 0x3c, !PT ;  /* 0x0000003e3d3d7212 */ /* 0x080fe400078e3cff */
[-C--:B------:R-:W-:Y:S02]  /*ad10*/  LOP3.LUT R86, R86, R62.reuse, RZ, 0x3c, !PT ;  /* 0x0000003e56567212 */ /* 0x080fe400078e3cff */
[----:B------:R-:W-:Y:S02]  /*ad20*/  LOP3.LUT R36, R36, R62, RZ, 0x3c, !PT ;  /* 0x0000003e24247212 */ /* 0x000fe400078e3cff */
[-C--:B------:R-:W-:Y:S02]  /*ad30*/  LOP3.LUT R76, R76, R79.reuse, RZ, 0x3c, !PT ;  /* 0x0000004f4c4c7212 */ /* 0x080fe400078e3cff */
[-C--:B------:R-:W-:Y:S02]  /*ad40*/  LOP3.LUT R77, R77, R79.reuse, RZ, 0x3c, !PT ;  /* 0x0000004f4d4d7212 */ /* 0x080fe400078e3cff */
[----:B------:R-:W-:-:S02]  /*ad50*/  LOP3.LUT R82, R82, R79, RZ, 0x3c, !PT ;  /* 0x0000004f52527212 */ /* 0x000fc400078e3cff */
[-C--:B------:R-:W-:Y:S02]  /*ad60*/  LOP3.LUT R78, R78, R79.reuse, RZ, 0x3c, !PT ;  /* 0x0000004f4e4e7212 */ /* 0x080fe400078e3cff */
        /* <DEDUP_REMOVED lines=10> */
[----:B------:R-:W-:-:S02]  /*ae10*/  SHF.L.W.U32.HI R61, R73, 0x1c, R34 ;  /* 0x0000001c493d7819 */ /* 0x000fc40000010e22 */
[-C--:B------:R-:W-:Y:S02]  /*ae20*/  LOP3.LUT R39, R58, R23.reuse, RZ, 0x3c, !PT ;  /* 0x000000173a277212 */ /* 0x080fe400078e3cff */
[----:B------:R-:W-:Y:S02]  /*ae30*/  LOP3.LUT R22, R65, R28, RZ, 0x3c, !PT ;  /* 0x0000001c41167212 */ /* 0x000fe400078e3cff */
[----:B------:R-:W-:Y:S02]  /*ae40*/  SHF.L.W.U32.HI R73, R34, 0x1c, R73 ;  /* 0x0000001c22497819 */ /* 0x000fe40000010e49 */
        /* <DEDUP_REMOVED lines=14> */
[----:B------:R-:W-:-:S02]  /*af30*/  LOP3.LUT R52, R58, R55, R52, 0x96, !PT ;  /* 0x000000373a347212 */ /* 0x000fc400078e9634 */
[----:B------:R-:W-:Y:S02]  /*af40*/  LOP3.LUT R53, R65, R54, R53, 0x96, !PT ;  /* 0x0000003641357212 */ /* 0x000fe400078e9635 */
[----:B------:R-:W-:Y:S02]  /*af50*/  LOP3.LUT R71, R71, R52, RZ, 0x3c, !PT ;  /* 0x0000003447477212 */ /* 0x000fe400078e3cff */
[----:B------:R-:W-:Y:S02]  /*af60*/  SHF.L.W.U32.HI R32, R53, 0x1, R52 ;  /* 0x0000000135207819 */ /* 0x000fe40000010e34 */
[----:B------:R-:W-:Y:S02]  /*af70*/  SHF.L.W.U32.HI R31, R52, 0x1, R53 ;  /* 0x00000001341f7819 */ /* 0x000fe40000010e35 */
[----:B------:R-:W-:Y:S02]  /*af80*/  LOP3.LUT R53, R68, R53, RZ, 0x3c, !PT ;  /* 0x0000003544357212 */ /* 0x000fe400078e3cff */
[----:B------:R-:W-:-:S02]  /*af90*/  LOP3.LUT R68, R32, R69, RZ, 0x3c, !PT ;  /* 0x0000004520447212 */ /* 0x000fc400078e3cff */
[----:B------:R-:W-:Y:S02]  /*afa0*/  LOP3.LUT R52, R66, R71, RZ, 0x3c, !PT ;  /* 0x0000004742347212 */ /* 0x000fe400078e3cff */
[----:B------:R-:W-:Y:S02]  /*afb0*/  LOP3.LUT R72, R31, R72, RZ, 0x3c, !PT ;  /* 0x000000481f487212 */ /* 0x000fe400078e3cff */
[-C--:B------:R-:W-:Y:S02]  /*afc0*/  LOP3.LUT R66, R41, R53.reuse, RZ, 0x3c, !PT ;  /* 0x0000003529427212 */ /* 0x080fe400078e3cff */
        /* <DEDUP_REMOVED lines=13> */
[----:B------:R-:W-:Y:S02]  /*b0a0*/  SHF.L.W.U32.HI R24, R82, 0xb, R83 ;  /* 0x0000000b52187819 */ /* 0x000fe40000010e53 */
[----:B------:R-:W-:-:S02]  /*b0b0*/  SHF.L.W.U32.HI R27, R83, 0xb, R82 ;  /* 0x0000000b531b7819 */ /* 0x000fc40000010e52 */
[-C--:B------:R-:W-:Y:S02]  /*b0c0*/  LOP3.LUT R33, R70, R53.reuse, RZ, 0x3c, !PT ;  /* 0x0000003546217212 */ /* 0x080fe400078e3cff */
[----:B------:R-:W-:Y:S02]  /*b0d0*/  LOP3.LUT R31, R64, R53, RZ, 0x3c, !PT ;  /* 0x00000035401f7212 */ /* 0x000fe400078e3cff */
[----:B------:R-:W-:Y:S02]  /*b0e0*/  SHF.L.W.U32.HI R65, R57, 0xe, R68 ;  /* 0x0000000e39417819 */ /* 0x000fe40000010e44 */
[----:B------:R-:W-:Y:S02]  /*b0f0*/  SHF.L.W.U32.HI R82, R79, 0x1d, R84 ;  /* 0x0000001d4f527819 */ /* 0x000fe40000010e54 */
[----:B------:R-:W-:Y:S02]  /*b100*/  LOP3.LUT R60, R60, R71, RZ, 0x3c, !PT ;  /* 0x000000473c3c7212 */ /* 0x000fe400078e3cff */
[----:B------:R-:W-:-:S02]  /*b110*/  LOP3.LUT R53, R46, R72, RZ, 0x3c, !PT ;  /* 0x000000482e357212 */ /* 0x000fc400078e3cff */
[----:B------:R-:W-:Y:S02]  /*b120*/  SHF.L.W.U32.HI R68, R68, 0xe, R57 ;  /* 0x0000000e44447819 */ /* 0x000fe40000010e39 */
[----:B------:R-:W-:Y:S02]  /*b130*/  SHF.L.W.U32.HI R83, R58, 0xd, R43 ;  /* 0x0000000d3a537819 */ /* 0x000fe40000010e2b */
[----:B------:R-:W-:Y:S02]  /*b140*/  SHF.L.W.U32.HI R84, R84, 0x1d, R79 ;  /* 0x0000001d54547819 */ /* 0x000fe40000010e4f */
        /* <DEDUP_REMOVED lines=23> */
[----:B------:R-:W-:Y:S02]  /*b2c0*/  SHF.L.W.U32.HI R52, R33, 0x1, R52 ;  /* 0x0000000121347819 */ /* 0x000fe40000010e34 */
        /* <DEDUP_REMOVED lines=47> */
[----:B------:R-:W-:Y:S02]  /*b5c0*/  LOP3.LUT R75, R22, R65, RZ, 0x3c, !PT ;  /* 0x00000041164b7212 */ /* 0x000fe400078e3cff */
[----:B------:R-:W-:Y:S02]  /*b5d0*/  LOP3.LUT R29, R48, R31, R74, 0x96, !PT ;  /* 0x0000001f301d7212 */ /* 0x000fe400078e964a */
[----:B------:R-:W-:Y:S02]  /*b5e0*/  LOP3.LUT R82, R39, R32, R76, 0x96, !PT ;  /* 0x0000002027527212 */ /* 0x000fe400078e964c */
[----:B------:R-:W-:-:S02]  /*b5f0*/  LOP3.LUT R85, R24, R65, R19, 0xb4, !PT ;  /* 0x0000004118557212 */ /* 0x000fc400078eb413 */
[----:B------:R-:W-:Y:S02]  /*b600*/  LOP3.LUT R36, R21, R20, RZ, 0x3c, !PT ;  /* 0x0000001415247212 */ /* 0x000fe400078e3cff */
[----:B------:R-:W-:Y:S02]  /*b610*/  LOP3.LUT R65, R34, R19, RZ, 0x3c, !PT ;  /* 0x0000001322417212 */ /* 0x000fe400078e3cff */
        /* <DEDUP_REMOVED lines=41> */
[----:B0-----:R-:W-:Y:S02]  /*b8b0*/  LOP3.LUT R27, R20, R27, R55, 0xb4, !PT ;  /* 0x0000001b141b7212 */ /* 0x001fe400078eb437 */
[----:B------:R-:W-:Y:S02]  /*b8c0*/  LOP3.LUT R64, R21, R24, R47, 0xb4, !PT ;  /* 0x0000001815407212 */ /* 0x000fe400078eb42f */
[----:B------:R-:W-:Y:S02]  /*b8d0*/  LOP3.LUT R23, R27, R2, R23, 0x96, !PT ;  /* 0x000000021b177212 */ /* 0x000fe400078e9617 */
[----:B------:R-:W-:Y:S02]  /*b8e0*/  LOP3.LUT R28, R64, R3, R28, 0x96, !PT ;  /* 0x00000003401c7212 */ /* 0x000fe400078e961c */
[-C--:B------:R-:W-:Y:S02]  /*b8f0*/  LOP3.LUT R66, R69, R82.reuse, RZ, 0x3c, !PT ;  /* 0x0000005245427212 */ /* 0x080fe400078e3cff */
[----:B------:R-:W-:-:S02]  /*b900*/  LOP3.LUT R35, R35, R82, RZ, 0x3c, !PT ;  /* 0x0000005223237212 */ /* 0x000fc400078e3cff */
[----:B------:R-:W-:Y:S02]  /*b910*/  LOP3.LUT R54, R26, R82, RZ, 0x3c, !PT ;  /* 0x000000521a367212 */ /* 0x000fe400078e3cff */
[-C--:B------:R-:W-:Y:S02]  /*b920*/  LOP3.LUT R47, R61, R22.reuse, RZ, 0x3c, !PT ;  /* 0x000000163d2f7212 */ /* 0x080fe400078e3cff */
[----:B------:R-:W-:Y:S02]  /*b930*/  LOP3.LUT R24, R70, R19, RZ, 0x3c, !PT ;  /* 0x0000001346187212 */ /* 0x000fe400078e3cff */
[CC--:B------:R-:W-:Y:S02]  /*b940*/  LOP3.LUT R82, R60.reuse, R22.reuse, RZ, 0x3c, !PT ;  /* 0x000000163c527212 */ /* 0x0c0fe400078e3cff */
[----:B------:R-:W-:Y:S02]  /*b950*/  LOP3.LUT R20, R41, R22, RZ, 0x3c, !PT ;  /* 0x0000001629147212 */ /* 0x000fe400078e3cff */
[----:B------:R-:W-:-:S02]  /*b960*/  LOP3.LUT R60, R60, R41, R23, 0x96, !PT ;  /* 0x000000293c3c7212 */ /* 0x000fc400078e9617 */
[----:B------:R-:W-:Y:S02]  /*b970*/  LOP3.LUT R41, R62, R43, R28, 0x96, !PT ;  /* 0x0000002b3e297212 */ /* 0x000fe400078e961c */
[----:B------:R-:W-:Y:S02]  /*b980*/  SHF.L.W.U32.HI R21, R47, 0x12, R24 ;  /* 0x000000122f157819 */ /* 0x000fe40000010e18 */
[----:B------:R-:W-:Y:S02]  /*b990*/  LOP3.LUT R36, R36, R87, RZ, 0x3c, !PT ;  /* 0x0000005724247212 */ /* 0x000fe400078e3cff */
[-C--:B------:R-:W-:Y:S02]  /*b9a0*/  LOP3.LUT R56, R57, R29.reuse, RZ, 0x3c, !PT ;  /* 0x0000001d39387212 */ /* 0x080fe400078e3cff */
[----:B------:R-:W-:Y:S02]  /*b9b0*/  SHF.L.W.U32.HI R47, R24, 0x12, R47 ;  /* 0x00000012182f7819 */ /* 0x000fe40000010e2f */
        /* <DEDUP_REMOVED lines=9> */
[----:B------:R-:W-:Y:S02]  /*ba50*/  SHF.L.W.U32.HI R53, R36, 0x1c, R73 ;  /* 0x0000001c24357819 */ /* 0x000fe40000010e49 */
[----:B------:R-:W-:Y:S02]  /*ba60*/  SHF.L.W.U32.HI R66, R73, 0x1c, R36 ;  /* 0x0000001c49427819 */ /* 0x000fe40000010e24 */
[----:B------:R-:W-:Y:S02]  /*ba70*/  LOP3.LUT R73, R62, R19, RZ, 0x3c, !PT ;  /* 0x000000133e497212 */ /* 0x000fe400078e3cff */
[----:B------:R-:W-:-:S02]  /*ba80*/  SHF.L.W.U32.HI R2, R27, 0x9, R24 ;  /* 0x000000091b027819 */ /* 0x000fc40000010e18 */
[----:B------:R-:W-:Y:S02]  /*ba90*/  SHF.L.W.U32.HI R61, R24, 0x9, R27 ;  /* 0x00000009183d7819 */ /* 0x000fe40000010e1b */
[----:B------:R-:W-:Y:S02]  /*baa0*/  LOP3.LUT R55, R43, R19, RZ, 0x3c, !PT ;  /* 0x000000132b377212 */ /* 0x000fe400078e3cff */
[----:B------:R-:W-:Y:S02]  /*bab0*/  SHF.L.W.U32.HI R46, R60, 0x1, R41 ;  /* 0x000000013c2e7819 */ /* 0x000fe40000010e29 */
[----:B------:R-:W-:Y:S02]  /*bac0*/  SHF.L.W.U32.HI R27, R41, 0x1, R60 ;  /* 0x00000001291b7819 */ /* 0x000fe40000010e3c */
[----:B------:R-:W-:Y:S02]  /*bad0*/  LOP3.LUT R79, R79, R60, RZ, 0x3c, !PT ;  /* 0x0000003c4f4f7212 */ /* 0x000fe400078e3cff */
[----:B------:R-:W-:-:S02]  /*bae0*/  LOP3.LUT R43, R77, R41, RZ, 0x3c, !PT ;  /* 0x000000294d2b7212 */ /* 0x000fc400078e3cff */
[----:B------:R-:W-:Y:S02]  /*baf0*/  SHF.L.W.U32.HI R69, R82, 0x3, R73 ;  /* 0x0000000352457819 */ /* 0x000fe40000010e49 */
[----:B------:R-:W-:Y:S02]  /*bb00*/  LOP3.LUT R85, R68, R29, RZ, 0x3c, !PT ;  /* 0x0000001d44557212 */ /* 0x000fe400078e3cff */
[----:B------:R-:W-:Y:S02]  /*bb10*/  SHF.L.W.U32.HI R82, R73, 0x3, R82 ;  /* 0x0000000349527819 */ /* 0x000fe40000010e52 */
[----:B------:R-:W-:Y:S02]  /*bb20*/  LOP3.LUT R78, R27, R78, RZ, 0x3c, !PT ;  /* 0x0000004e1b4e7212 */ /* 0x000fe400078e3cff */
[----:B------:R-:W-:Y:S02]  /*bb30*/  LOP3.LUT R46, R46, R81, RZ, 0x3c, !PT ;  /* 0x000000512e2e7212 */ /* 0x000fe400078e3cff */
[----:B------:R-:W-:-:S02]  /*bb40*/  SHF.L.W.U32.HI R68, R54, 0x1d, R57 ;  /* 0x0000001d36447819 */ /* 0x000fc40000010e39 */
[----:B------:R-:W-:Y:S02]  /*bb50*/  SHF.L.W.U32.HI R73, R57, 0x1d, R54 ;  /* 0x0000001d39497819 */ /* 0x000fe40000010e36 */
[----:B------:R-:W-:Y:S02]  /*bb60*/  LOP3.LUT R24, R31, R79, RZ, 0x3c, !PT ;  /* 0x0000004f1f187212 */ /* 0x000fe400078e3cff */
[----:B------:R-:W-:Y:S02]  /*bb70*/  LOP3.LUT R41, R32, R43, RZ, 0x3c, !PT ;  /* 0x0000002b20297212 */ /* 0x000fe400078e3cff */
[----:B------:R-:W-:Y:S02]  /*bb80*/  SHF.L.W.U32.HI R36, R55, 0x4, R20 ;  /* 0x0000000437247819 */ /* 0x000fe40000010e14 */
[----:B------:R-:W-:Y:S02]  /*bb90*/  SHF.L.W.U32.HI R54, R20, 0x4, R55 ;  /* 0x0000000414367819 */ /* 0x000fe40000010e37 */
[----:B------:R-:W-:-:S02]  /*bba0*/  LOP3.LUT R45, R48, R79, RZ, 0x3c, !PT ;  /* 0x0000004f302d7212 */ /* 0x000fc400078e3cff */
[----:B------:R-:W-:Y:S02]  /*bbb0*/  SHF.L.W.U32.HI R29, R50, 0x15, R89 ;  /* 0x00000015321d7819 */ /* 0x000fe40000010e59 */
[----:B------:R-:W-:Y:S02]  /*bbc0*/  SHF.L.W.U32.HI R26, R89, 0x15, R50 ;  /* 0x00000015591a7819 */ /* 0x000fe40000010e32 */
[----:B------:R-:W-:Y:S02]  /*bbd0*/  SHF.L.W.U32.HI R57, R56, 0xf, R35 ;  /* 0x0000000f38397819 */ /* 0x000fe40000010e23 */
[----:B------:R-:W-:Y:S02]  /*bbe0*/  SHF.L.W.U32.HI R55, R35, 0xf, R56 ;  /* 0x0000000f23377819 */ /* 0x000fe40000010e38 */
[----:B------:R-:W-:Y:S02]  /*bbf0*/  LOP3.LUT R38, R38, R79, RZ, 0x3c, !PT ;  /* 0x0000004f26267212 */ /* 0x000fe400078e3cff */
[----:B------:R-:W-:-:S02]  /*bc00*/  LOP3.LUT R48, R39, R43, RZ, 0x3c, !PT ;  /* 0x0000002b27307212 */ /* 0x000fc400078e3cff */
[----:B------:R-:W-:Y:S02]  /*bc10*/  LOP3.LUT R77, R44, R43, RZ, 0x3c, !PT ;  /* 0x0000002b2c4d7212 */ /* 0x000fe400078e3cff */
        /* <DEDUP_REMOVED lines=8> */
[----:B------:R-:W-:Y:S02]  /*bca0*/  LOP3.LUT R84, R67, R43, RZ, 0x3c, !PT ;  /* 0x0000002b43547212 */ /* 0x000fe400078e3cff */
[----:B------:R-:W-:Y:S02]  /*bcb0*/  LOP3.LUT R71, R71, R78, RZ, 0x3c, !PT ;  /* 0x0000004e47477212 */ /* 0x000fe400078e3cff */
[----:B------:R-:W-:-:S02]  /*bcc0*/  LOP3.LUT R44, R75, R46, RZ, 0x3c, !PT ;  /* 0x0000002e4b2c7212 */ /* 0x000fc400078e3cff */
[----:B------:R-:W-:Y:S02]  /*bcd0*/  SHF.L.W.U32.HI R24, R24, 0xc, R41 ;  /* 0x0000000c18187819 */ /* 0x000fe40000010e29 */
[----:B------:R-:W-:Y:S02]  /*bce0*/  SHF.L.W.U32.HI R20, R34, 0x19, R65 ;  /* 0x0000001922147819 */ /* 0x000fe40000010e41 */
[----:B------:R-:W-:Y:S02]  /*bcf0*/  LOP3.LUT R70, R74, R79, RZ, 0x3c, !PT ;  /* 0x0000004f4a467212 */ /* 0x000fe400078e3cff */
[----:B------:R-:W-:Y:S02]  /*bd00*/  LOP3.LUT R31, R76, R43, RZ, 0x3c, !PT ;  /* 0x0000002b4c1f7212 */ /* 0x000fe400078e3cff */
        /* <DEDUP_REMOVED lines=19> */
[----:B------:R-:W-:-:S02]  /*be40*/  LOP3.LUT R77, R69, R68, R41, 0xb4, !PT ;  /* 0x00000044454d7212 */ /* 0x000fc400078eb429 */
[----:B------:R-:W-:Y:S02]  /*be50*/  LOP3.LUT R85, R41, R53, R68, 0xb4, !PT ;  /* 0x0000003529557212 */ /* 0x000fe400078eb444 */
[----:B------:R-:W-:Y:S02]  /*be60*/  LOP3.LUT R52, R52, R78, RZ, 0x3c, !PT ;  /* 0x0000004e34347212 */ /* 0x000fe400078e3cff */
[----:B------:R-:W-:Y:S02]  /*be70*/  LOP3.LUT R49, R49, R46, RZ, 0x3c, !PT ;  /* 0x0000002e31317212 */ /* 0x000fe400078e3cff */
        /* <DEDUP_REMOVED lines=70> */
[----:B------:R-:W-:Y:S02]  /*c2e0*/  SHF.L.W.U32.HI R86, R3, 0x1, R74 ;  /* 0x0000000103567819 */ /* 0x000fe40000010e4a */
[----:B------:R-:W-:Y:S02]  /*c2f0*/  LOP3.LUT R73, R73, R26, RZ, 0x3c, !PT ;  /* 0x0000001a49497212 */ /* 0x000fe400078e3cff */
[----:B------:R-:W-:Y:S02]  /*c300*/  LOP3.LUT R2, R2, R29, RZ, 0x3c, !PT ;  /* 0x0000001d02027212 */ /* 0x000fe400078e3cff */
[----:B------:R-:W-:Y:S02]  /*c310*/  SHF.L.W.U32.HI R26, R62, 0x1, R61 ;  /* 0x000000013e1a7819 */ /* 0x000fe40000010e3d */
[----:B------:R-:W-:-:S02]  /*c320*/  SHF.L.W.U32.HI R72, R68, 0x1, R29 ;  /* 0x0000000144487819 */ /* 0x000fc40000010e1d */
[----:B------:R-:W-:Y:S02]  /*c330*/  LOP3.LUT R86, R86, R68, RZ, 0x3c, !PT ;  /* 0x0000004456567212 */ /* 0x000fe400078e3cff */
[----:B------:R-:W-:Y:S02]  /*c340*/  LOP3.LUT R71, R36, R31, R73, 0x96, !PT ;  /* 0x0000001f24477212 */ /* 0x000fe400078e9649 */
[----:B------:R-:W-:Y:S02]  /*c350*/  SHF.L.W.U32.HI R68, R29, 0x1, R68 ;  /* 0x000000011d447819 */ /* 0x000fe40000010e44 */
[-C--:B------:R-:W-:Y:S02]  /*c360*/  LOP3.LUT R34, R31, R2.reuse, RZ, 0x3c, !PT ;  /* 0x000000021f227212 */ /* 0x080fe400078e3cff */
[----:B------:R-:W-:Y:S02]  /*c370*/  LOP3.LUT R26, R26, R3, RZ, 0x3c, !PT ;  /* 0x000000031a1a7212 */ /* 0x000fe400078e3cff */
[----:B------:R-:W-:-:S02]  /*c380*/  LOP3.LUT R73, R73, R2, RZ, 0x3c, !PT ;  /* 0x0000000249497212 */ /* 0x000fc400078e3cff */
[-C--:B------:R-:W-:Y:S02]  /*c390*/  LOP3.LUT R29, R36, R2.reuse, RZ, 0x3c, !PT ;  /* 0x00000002241d7212 */ /* 0x080fe400078e3cff */
[-C--:B------:R-:W-:Y:S02]  /*c3a0*/  LOP3.LUT R31, R32, R2.reuse, RZ, 0x3c, !PT ;  /* 0x00000002201f7212 */ /* 0x080fe400078e3cff */
[C---:B------:R-:W-:Y:S02]  /*c3b0*/  LOP3.LUT R37, R35.reuse, R2, RZ, 0x3c, !PT ;  /* 0x0000000223257212 */ /* 0x040fe400078e3cff */
[----:B------:R-:W0:Y:S01]  /*c3c0*/  LDC.64 R2, c[0x3][0x78] ;  /* 0x00c01e00ff027b82 */ /* 0x000e220000000a00 */
[----:B------:R-:W-:Y:S02]  /*c3d0*/  LOP3.LUT R70, R38, R85, R87, 0x96, !PT ;  /* 0x0000005526467212 */ /* 0x000fe400078e9657 */
[----:B------:R-:W-:Y:S02]  /*c3e0*/  LOP3.LUT R71, R35, R71, R32, 0x96, !PT ;  /* 0x0000004723477212 */ /* 0x000fe400078e9620 */
[----:B------:R-:W-:-:S02]  /*c3f0*/  SHF.L.W.U32.HI R35, R61, 0x1, R62 ;  /* 0x000000013d237819 */ /* 0x000fc40000010e3e */
        /* <DEDUP_REMOVED lines=8> */
[----:B------:R-:W-:Y:S02]  /*c480*/  LOP3.LUT R75, R75, R62, RZ, 0x3c, !PT ;  /* 0x0000003e4b4b7212 */ /* 0x000fe400078e3cff */
[----:B0-----:R-:W-:Y:S02]  /*c490*/  LOP3.LUT R2, R2, R25, R24, 0xb4, !PT ;  /* 0x0000001902027212 */ /* 0x001fe400078eb418 */
[----:B------:R-:W-:Y:S02]  /*c4a0*/  LOP3.LUT R25, R54, R32, RZ, 0x3c, !PT ;  /* 0x0000002036197212 */ /* 0x000fe400078e3cff */
[----:B------:R-:W-:-:S02]  /*c4b0*/  LOP3.LUT R77, R77, R62, RZ, 0x3c, !PT ;  /* 0x0000003e4d4d7212 */ /* 0x000fc400078e3cff */
[-C--:B------:R-:W-:Y:S02]  /*c4c0*/  LOP3.LUT R82, R20, R62.reuse, RZ, 0x3c, !PT ;  /* 0x0000003e14527212 */ /* 0x080fe400078e3cff */
[-C--:B------:R-:W-:Y:S02]  /*c4d0*/  LOP3.LUT R78, R78, R62.reuse, RZ, 0x3c, !PT ;  /* 0x0000003e4e4e7212 */ /* 0x080fe400078e3cff */
[----:B------:R-:W-:Y:S02]  /*c4e0*/  LOP3.LUT R79, R79, R62, RZ, 0x3c, !PT ;  /* 0x0000003e4f4f7212 */ /* 0x000fe400078e3cff */
[----:B------:R-:W-:Y:S02]  /*c4f0*/  SHF.L.W.U32.HI R62, R74, 0x3, R25 ;  /* 0x000000034a3e7819 */ /* 0x000fe40000010e19 */
[----:B------:R-:W-:Y:S02]  /*c500*/  SHF.L.W.U32.HI R24, R29, 0x19, R38 ;  /* 0x000000191d187819 */ /* 0x000fe40000010e26 */
[----:B------:R-:W-:-:S02]  /*c510*/  SHF.L.W.U32.HI R74, R25, 0x3, R74 ;  /* 0x00000003194a7819 */ /* 0x000fc40000010e4a */
[----:B------:R-:W-:Y:S02]  /*c520*/  SHF.L.W.U32.HI R29, R38, 0x19, R29 ;  /* 0x00000019261d7819 */ /* 0x000fe40000010e1d */
[----:B------:R-:W-:Y:S02]  /*c530*/  LOP3.LUT R38, R58, R26, RZ, 0x3c, !PT ;  /* 0x0000001a3a267212 */ /* 0x000fe400078e3cff */
[----:B------:R-:W-:Y:S02]  /*c540*/  LOP3.LUT R25, R65, R32, RZ, 0x3c, !PT ;  /* 0x0000002041197212 */ /* 0x000fe400078e3cff */
[----:B------:R-:W-:Y:S02]  /*c550*/  LOP3.LUT R30, R3, R30, R27, 0xb4, !PT ;  /* 0x0000001e031e7212 */ /* 0x000fe400078eb41b */
[----:B------:R-:W-:Y:S02]  /*c560*/  LOP3.LUT R85, R85, R86, RZ, 0x3c, !PT ;  /* 0x0000005655557212 */ /* 0x000fe400078e3cff */
[----:B------:R-:W-:-:S02]  /*c570*/  LOP3.LUT R3, R2, R23, R22, 0x96, !PT ;  /* 0x0000001702037212 */ /* 0x000fc400078e9616 */
[----:B------:R-:W-:Y:S02]  /*c580*/  LOP3.LUT R2, R53, R26, RZ, 0x3c, !PT ;  /* 0x0000001a35027212 */ /* 0x000fe400078e3cff */
[----:B------:R-:W-:Y:S02]  /*c590*/  LOP3.LUT R27, R55, R32, RZ, 0x3c, !PT ;  /* 0x00000020371b7212 */ /* 0x000fe400078e3cff */
[-C--:B------:R-:W-:Y:S02]  /*c5a0*/  LOP3.LUT R83, R83, R61.reuse, RZ, 0x3c, !PT ;  /* 0x0000003d53537212 */ /* 0x080fe400078e3cff */
[----:B------:R-:W-:Y:S02]  /*c5b0*/  SHF.L.W.U32.HI R35, R38, 0x12, R25 ;  /* 0x0000001226237819 */ /* 0x000fe40000010e19 */
[----:B------:R-:W-:Y:S02]  /*c5c0*/  LOP3.LUT R84, R84, R61, RZ, 0x3c, !PT ;  /* 0x0000003d54547212 */ /* 0x000fe400078e3cff */
[----:B------:R-:W-:-:S02]  /*c5d0*/  SHF.L.W.U32.HI R38, R25, 0x12, R38 ;  /* 0x0000001219267819 */ /* 0x000fc40000010e26 */
        /* <DEDUP_REMOVED lines=11> */
[----:B------:R-:W-:-:S02]  /*c690*/  LOP3.LUT R40, R40, R86, RZ, 0x3c, !PT ;  /* 0x0000005628287212 */ /* 0x000fc400078e3cff */
[----:B------:R-:W-:Y:S02]  /*c6a0*/  LOP3.LUT R79, R58, R79, R53, 0x96, !PT ;  /* 0x0000004f3a4f7212 */ /* 0x000fe400078e9635 */
[----:B------:R-:W-:Y:S02]  /*c6b0*/  LOP3.LUT R54, R65, R54, R55, 0x96, !PT ;  /* 0x0000003641367212 */ /* 0x000fe400078e9637 */
[-C--:B------:R-:W-:Y:S02]  /*c6c0*/  LOP3.LUT R36, R87, R86.reuse, RZ, 0x3c, !PT ;  /* 0x0000005657247212 */ /* 0x080fe400078e3cff */
[----:B------:R-:W-:Y:S02]  /*c6d0*/  LOP3.LUT R86, R21, R86, RZ, 0x3c, !PT ;  /* 0x0000005615567212 */ /* 0x000fe400078e3cff */
[----:B------:R-:W-:Y:S02]  /*c6e0*/  SHF.L.W.U32.HI R21, R31, 0x15, R40 ;  /* 0x000000151f157819 */ /* 0x000fe40000010e28 */
[----:B------:R-:W-:-:S02]  /*c6f0*/  SHF.L.W.U32.HI R20, R40, 0x15, R31 ;  /* 0x0000001528147819 */ /* 0x000fc40000010e1f */
[----:B------:R-:W-:Y:S02]  /*c700*/  SHF.L.W.U32.HI R30, R54, 0x1, R79 ;  /* 0x00000001361e7819 */ /* 0x000fe40000010e4f */
[----:B------:R-:W-:Y:S02]  /*c710*/  LOP3.LUT R31, R51, R32, RZ, 0x3c, !PT ;  /* 0x00000020331f7212 */ /* 0x000fe400078e3cff */
[----:B------:R-:W-:Y:S02]  /*c720*/  SHF.L.W.U32.HI R51, R79, 0x1, R54 ;  /* 0x000000014f337819 */ /* 0x000fe40000010e36 */
[----:B------:R-:W-:Y:S02]  /*c730*/  LOP3.LUT R68, R68, R54, RZ, 0x3c, !PT ;  /* 0x0000003644447212 */ /* 0x000fe400078e3cff */
[----:B------:R-:W-:Y:S02]  /*c740*/  LOP3.LUT R55, R72, R79, RZ, 0x3c, !PT ;  /* 0x0000004f48377212 */ /* 0x000fe400078e3cff */
[----:B------:R-:W-:-:S02]  /*c750*/  LOP3.LUT R54, R30, R71, RZ, 0x3c, !PT ;  /* 0x000000471e367212 */ /* 0x000fc400078e3cff */
[----:B------:R-:W-:Y:S02]  /*c760*/  LOP3.LUT R76, R76, R61, RZ, 0x3c, !PT ;  /* 0x0000003d4c4c7212 */ /* 0x000fe400078e3cff */
[----:B------:R-:W-:Y:S02]  /*c770*/  LOP3.LUT R70, R51, R70, RZ, 0x3c, !PT ;  /* 0x0000004633467212 */ /* 0x000fe400078e3cff */
[----:B------:R-:W-:Y:S02]  /*c780*/  LOP3.LUT R40, R49, R26, RZ, 0x3c, !PT ;  /* 0x0000001a31287212 */ /* 0x000fe400078e3cff */
[----:B------:R-:W-:Y:S02]  /*c790*/  LOP3.LUT R51, R33, R55, RZ, 0x3c, !PT ;  /* 0x0000003721337212 */ /* 0x000fe400078e3cff */
[----:B------:R-:W-:Y:S02]  /*c7a0*/  LOP3.LUT R65, R63, R54, RZ, 0x3c, !PT ;  /* 0x000000363f417212 */ /* 0x000fe400078e3cff */
[----:B------:R-:W-:-:S02]  /*c7b0*/  SHF.L.W.U32.HI R49, R75, 0x1e, R76 ;  /* 0x0000001e4b317819 */ /* 0x000fc40000010e4c */
[-C--:B------:R-:W-:Y:S02]  /*c7c0*/  LOP3.LUT R66, R66, R55.reuse, RZ, 0x3c, !PT ;  /* 0x0000003742427212 */ /* 0x080fe400078e3cff */
[-C--:B------:R-:W-:Y:S02]  /*c7d0*/  LOP3.LUT R30, R50, R55.reuse, RZ, 0x3c, !PT ;  /* 0x00000037321e7212 */ /* 0x080fe400078e3cff */
[-C--:B------:R-:W-:Y:S02]  /*c7e0*/  LOP3.LUT R43, R43, R55.reuse, RZ, 0x3c, !PT ;  /* 0x000000372b2b7212 */ /* 0x080fe400078e3cff */
[----:B------:R-:W-:Y:S02]  /*c7f0*/  LOP3.LUT R60, R60, R55, RZ, 0x3c, !PT ;  /* 0x000000373c3c7212 */ /* 0x000fe400078e3cff */
[----:B------:R-:W-:Y:S02]  /*c800*/  LOP3.LUT R33, R56, R68, RZ, 0x3c, !PT ;  /* 0x0000004438217212 */ /* 0x000fe400078e3cff */
[----:B------:R-:W-:-:S02]  /*c810*/  LOP3.LUT R63, R48, R54, RZ, 0x3c, !PT ;  /* 0x00000036303f7212 */ /* 0x000fc400078e3cff */
[----:B------:R-:W-:Y:S02]  /*c820*/  SHF.L.W.U32.HI R76, R76, 0x1e, R75 ;  /* 0x0000001e4c4c7819 */ /* 0x000fe40000010e4b */
[----:B------:R-:W-:Y:S02]  /*c830*/  LOP3.LUT R56, R45, R68, RZ, 0x3c, !PT ;  /* 0x000000442d387212 */ /* 0x000fe400078e3cff */
[----:B------:R-:W-:Y:S02]  /*c840*/  LOP3.LUT R55, R39, R54, RZ, 0x3c, !PT ;  /* 0x0000003627377212 */ /* 0x000fe400078e3cff */
[----:B------:R-:W-:Y:S02]  /*c850*/  LOP3.LUT R48, R42, R70, RZ, 0x3c, !PT ;  /* 0x000000462a307212 */ /* 0x000fe400078e3cff */
[-C--:B------:R-:W-:Y:S02]  /*c860*/  LOP3.LUT R80, R80, R61.reuse, RZ, 0x3c, !PT ;  /* 0x0000003d50507212 */ /* 0x080fe400078e3cff */
[----:B------:R-:W-:-:S02]  /*c870*/  LOP3.LUT R81, R81, R61, RZ, 0x3c, !PT ;  /* 0x0000003d51517212 */ /* 0x000fc400078e3cff */
[-C--:B------:R-:W-:Y:S02]  /*c880*/  LOP3.LUT R69, R69, R68.reuse, RZ, 0x3c, !PT ;  /* 0x0000004445457212 */ /* 0x080fe400078e3cff */
[-C--:B------:R-:W-:Y:S02]  /*c890*/  LOP3.LUT R58, R41, R68.reuse, RZ, 0x3c, !PT ;  /* 0x00000044293a7212 */ /* 0x080fe400078e3cff */
[----:B------:R-:W-:Y:S02]  /*c8a0*/  LOP3.LUT R75, R64, R68, RZ, 0x3c, !PT ;  /* 0x00000044404b7212 */ /* 0x000fe400078e3cff */
[-C--:B------:R-:W-:Y:S02]  /*c8b0*/  LOP3.LUT R44, R44, R54.reuse, RZ, 0x3c, !PT ;  /* 0x000000362c2c7212 */ /* 0x080fe400078e3cff */
[----:B------:R-:W-:Y:S02]  /*c8c0*/  LOP3.LUT R57, R57, R54, RZ, 0x3c, !PT ;  /* 0x0000003639397212 */ /* 0x000fe400078e3cff */
[----:B------:R-:W-:-:S02]  /*c8d0*/  SHF.L.W.U32.HI R61, R73, 0x1c, R36 ;  /* 0x0000001c493d7819 */ /* 0x000fc40000010e24 */
[-C--:B------:R-:W-:Y:S02]  /*c8e0*/  LOP3.LUT R54, R67, R70.reuse, RZ, 0x3c, !PT ;  /* 0x0000004643367212 */ /* 0x080fe400078e3cff */
[-C--:B------:R-:W-:Y:S02]  /*c8f0*/  LOP3.LUT R68, R59, R70.reuse, RZ, 0x3c, !PT ;  /* 0x000000463b447212 */ /* 0x080fe400078e3cff */
[----:B------:R-:W-:Y:S02]  /*c900*/  SHF.L.W.U32.HI R73, R36, 0x1c, R73 ;  /* 0x0000001c24497819 */ /* 0x000fe40000010e49 */
        /* <DEDUP_REMOVED lines=70> */
[C---:B------:R-:W-:Y:S02]  /*cd70*/  LOP3.LUT R74, R50.reuse, R19, R32, 0x90, !PT ;  /* 0x00000013324a7212 */ /* 0x040fe400078e9020 */
[----:B------:R-:W-:Y:S02]  /*cd80*/  LOP3.LUT R73, R47, R20, R27, 0xb4, !PT ;  /* 0x000000142f497212 */ /* 0x000fe400078eb41b */
[----:B------:R-:W-:Y:S02]  /*cd90*/  LOP3.LUT R75, R50, R21, R2, 0xb4, !PT ;  /* 0x00000015324b7212 */ /* 0x000fe400078eb402 */
[----:B------:R-:W-:Y:S02]  /*cda0*/  LOP3.LUT R69, R49, R69, R22, 0xb4, !PT ;  /* 0x0000004531457212 */ /* 0x000fe400078eb416 */
[----:B------:R-:W-:-:S02]  /*cdb0*/  LOP3.LUT R72, R72, R22, R49, 0xb4, !PT ;  /* 0x0000001648487212 */ /* 0x000fc400078eb431 */
[-C--:B------:R-:W-:Y:S02]  /*cdc0*/  LOP3.LUT R70, R23, R68.reuse, RZ, 0x3c, !PT ;  /* 0x0000004417467212 */ /* 0x080fe400078e3cff */
[----:B------:R-:W-:Y:S02]  /*cdd0*/  LOP3.LUT R22, R67, R19, R32, 0x6, !PT ;  /* 0x0000001343167212 */ /* 0x000fe400078e0620 */
[----:B------:R-:W-:Y:S02]  /*cde0*/  LOP3.LUT R68, R27, R68, R20, 0xb4, !PT ;  /* 0x000000441b447212 */ /* 0x000fe400078eb414 */
[----:B------:R-:W-:Y:S02]  /*cdf0*/  LOP3.LUT R34, R31, R20, RZ, 0x3c, !PT ;  /* 0x000000141f227212 */ /* 0x000fe400078e3cff */
[----:B------:R-:W-:Y:S02]  /*ce00*/  LOP3.LUT R74, R74, R67, RZ, 0x3c, !PT ;  /* 0x000000434a4a7212 */ /* 0x000fe400078e3cff */
        /* <DEDUP_REMOVED lines=37> */
[----:B------:R-:W0:Y:S01]  /*d060*/  LDC.64 R20, c[0x3][0x80] ;  /* 0x00c02000ff147b82 */ /* 0x000e220000000a00 */
[-C--:B------:R-:W-:Y:S02]  /*d070*/  LOP3.LUT R67, R67, R86.reuse, RZ, 0x3c, !PT ;  /* 0x0000005643437212 */ /* 0x080fe400078e3cff */
[-C--:B------:R-:W-:Y:S02]  /*d080*/  LOP3.LUT R83, R83, R86.reuse, RZ, 0x3c, !PT ;  /* 0x0000005653537212 */ /* 0x080fe400078e3cff */
        /* <DEDUP_REMOVED lines=8> */
[----:B------:R-:W-:Y:S02]  /*d110*/  SHF.L.W.U32.HI R24, R52, 0xb, R25 ;  /* 0x0000000b34187819 */ /* 0x000fe40000010e19 */
[----:B------:R-:W-:-:S02]  /*d120*/  LOP3.LUT R55, R57, R85, RZ, 0x3c, !PT ;  /* 0x0000005539377212 */ /* 0x000fc400078e3cff */
[----:B------:R-:W-:Y:S02]  /*d130*/  SHF.L.W.U32.HI R25, R25, 0xb, R52 ;  /* 0x0000000b19197819 */ /* 0x000fe40000010e34 */
[-C--:B------:R-:W-:Y:S02]  /*d140*/  LOP3.LUT R85, R68, R81.reuse, RZ, 0x3c, !PT ;  /* 0x0000005144557212 */ /* 0x080fe400078e3cff */
[-C--:B------:R-:W-:Y:S02]  /*d150*/  LOP3.LUT R57, R54, R81.reuse, RZ, 0x3c, !PT ;  /* 0x0000005136397212 */ /* 0x080fe400078e3cff */
[-C--:B------:R-:W-:Y:S02]  /*d160*/  LOP3.LUT R56, R56, R81.reuse, RZ, 0x3c, !PT ;  /* 0x0000005138387212 */ /* 0x080fe400078e3cff */
[----:B------:R-:W-:Y:S02]  /*d170*/  LOP3.LUT R65, R29, R81, RZ, 0x3c, !PT ;  /* 0x000000511d417212 */ /* 0x000fe400078e3cff */
[----:B------:R-:W-:-:S02]  /*d180*/  SHF.L.W.U32.HI R52, R34, 0x1c, R67 ;  /* 0x0000001c22347819 */ /* 0x000fc40000010e43 */
[----:B------:R-:W-:Y:S02]  /*d190*/  SHF.L.W.U32.HI R66, R67, 0x1c, R34 ;  /* 0x0000001c43427819 */ /* 0x000fe40000010e22 */
[----:B------:R-:W-:Y:S02]  /*d1a0*/  LOP3.LUT R81, R60, R23, RZ, 0x3c, !PT ;  /* 0x000000173c517212 */ /* 0x000fe400078e3cff */
[----:B------:R-:W-:Y:S02]  /*d1b0*/  LOP3.LUT R34, R64, R31, RZ, 0x3c, !PT ;  /* 0x0000001f40227212 */ /* 0x000fe400078e3cff */
[----:B0-----:R-:W-:Y:S02]  /*d1c0*/  LOP3.LUT R27, R20, R27, R47, 0xb4, !PT ;  /* 0x0000001b141b7212 */ /* 0x001fe400078eb42f */
        /* <DEDUP_REMOVED lines=14> */
[----:B------:R-:W-:Y:S02]  /*d2b0*/  LOP3.LUT R86, R21, R2, R50, 0xb4, !PT ;  /* 0x0000000215567212 */ /* 0x000fe400078eb432 */
[----:B------:R-:W-:Y:S02]  /*d2c0*/  LOP3.LUT R26, R27, R3, R26, 0x96, !PT ;  /* 0x000000031b1a7212 */ /* 0x000fe400078e961a */
[----:B------:R-:W-:Y:S02]  /*d2d0*/  LOP3.LUT R32, R86, R19, R32, 0x96, !PT ;  /* 0x0000001356207212 */ /* 0x000fe400078e9620 */
[----:B------:R-:W-:Y:S02]  /*d2e0*/  LOP3.LUT R60, R60, R39, R26, 0x96, !PT ;  /* 0x000000273c3c7212 */ /* 0x000fe400078e961a */
[----:B------:R-:W-:Y:S02]  /*d2f0*/  LOP3.LUT R43, R64, R43, R32, 0x96, !PT ;  /* 0x0000002b402b7212 */ /* 0x000fe400078e9620 */
[----:B------:R-:W-:-:S02]  /*d300*/  LOP3.LUT R50, R63, R23, RZ, 0x3c, !PT ;  /* 0x000000173f327212 */ /* 0x000fc400078e3cff */
[----:B------:R-:W-:Y:S02]  /*d310*/  LOP3.LUT R39, R44, R23, RZ, 0x3c, !PT ;  /* 0x000000172c277212 */ /* 0x000fe400078e3cff */
[----:B------:R-:W-:Y:S02]  /*d320*/  LOP3.LUT R63, R63, R60, R44, 0x96, !PT ;  /* 0x0000003c3f3f7212 */ /* 0x000fe400078e962c */
[C---:B------:R-:W-:Y:S02]  /*d330*/  LOP3.LUT R44, R69.reuse, R43, R46, 0x96, !PT ;  /* 0x0000002b452c7212 */ /* 0x040fe400078e962e */
        /* <DEDUP_REMOVED lines=12> */
[----:B------:R-:W-:Y:S02]  /*d400*/  LOP3.LUT R79, R44, R77, RZ, 0x3c, !PT ;  /* 0x0000004d2c4f7212 */ /* 0x000fe400078e3cff */
[----:B------:R-:W-:Y:S02]  /*d410*/  LOP3.LUT R27, R27, R78, RZ, 0x3c, !PT ;  /* 0x0000004e1b1b7212 */ /* 0x000fe400078e3cff */
[----:B------:R-:W-:-:S02]  /*d420*/  SHF.L.W.U32.HI R19, R50, 0x9, R39 ;  /* 0x0000000932137819 */ /* 0x000fc40000010e27 */
[----:B------:R-:W-:Y:S02]  /*d430*/  SHF.L.W.U32.HI R39, R39, 0x9, R50 ;  /* 0x0000000927277819 */ /* 0x000fe40000010e32 */
[-C--:B------:R-:W-:Y:S02]  /*d440*/  LOP3.LUT R43, R33, R76.reuse, RZ, 0x3c, !PT ;  /* 0x0000004c212b7212 */ /* 0x080fe400078e3cff */
        /* <DEDUP_REMOVED lines=111> */
[----:B------:R-:W-:-:S02]  /*db40*/  LOP3.LUT R2, R2, R3, RZ, 0x3c, !PT ;  /* 0x0000000302027212 */ /* 0x000fc400078e3cff */
[----:B------:R-:W-:Y:S02]  /*db50*/  LOP3.LUT R20, R20, R22, RZ, 0x3c, !PT ;  /* 0x0000001614147212 */ /* 0x000fe400078e3cff */
[----:B------:R-:W-:Y:S02]  /*db60*/  SHF.L.W.U32.HI R72, R68, 0x1, R3 ;  /* 0x0000000144487819 */ /* 0x000fe40000010e03 */
[----:B------:R-:W-:Y:S02]  /*db70*/  LOP3.LUT R85, R85, R68, RZ, 0x3c, !PT ;  /* 0x0000004455557212 */ /* 0x000fe400078e3cff */
[----:B------:R-:W-:Y:S02]  /*db80*/  LOP3.LUT R71, R35, R71, R36, 0x96, !PT ;  /* 0x0000004723477212 */ /* 0x000fe400078e9624 */
[----:B------:R-:W-:Y:S02]  /*db90*/  LOP3.LUT R22, R36, R2, RZ, 0x3c, !PT ;  /* 0x0000000224167212 */ /* 0x000fe400078e3cff */
[----:B------:R-:W-:-:S02]  /*dba0*/  SHF.L.W.U32.HI R68, R3, 0x1, R68 ;  /* 0x0000000103447819 */ /* 0x000fc40000010e44 */
        /* <DEDUP_REMOVED lines=9> */
[----:B------:R-:W-:Y:S02]  /*dc40*/  LOP3.LUT R38, R74, R85, RZ, 0x3c, !PT ;  /* 0x000000554a267212 */ /* 0x000fe400078e3cff */
[----:B------:R-:W-:Y:S02]  /*dc50*/  SHF.L.W.U32.HI R74, R70, 0x1, R71 ;  /* 0x00000001464a7819 */ /* 0x000fe40000010e47 */
[----:B------:R-:W-:Y:S02]  /*dc60*/  SHF.L.W.U32.HI R35, R71, 0x1, R70 ;  /* 0x0000000147237819 */ /* 0x000fe40000010e46 */
        /* <DEDUP_REMOVED lines=8> */
[----:B0-----:R-:W-:Y:S02]  /*dcf0*/  LOP3.LUT R2, R2, R25, R28, 0xb4, !PT ;  /* 0x0000001902027212 */ /* 0x001fe400078eb41c */
[----:B------:R-:W-:Y:S02]  /*dd00*/  LOP3.LUT R39, R21, R85, RZ, 0x3c, !PT ;  /* 0x0000005515277212 */ /* 0x000fe400078e3cff */
[----:B------:R-:W-:Y:S02]  /*dd10*/  LOP3.LUT R74, R55, R20, RZ, 0x3c, !PT ;  /* 0x00000014374a7212 */ /* 0x000fe400078e3cff */
[----:B------:R-:W-:Y:S02]  /*dd20*/  LOP3.LUT R25, R54, R19, RZ, 0x3c, !PT ;  /* 0x0000001336197212 */ /* 0x000fe400078e3cff */
[----:B------:R-:W-:-:S02]  /*dd30*/  LOP3.LUT R86, R86, R85, RZ, 0x3c, !PT ;  /* 0x0000005556567212 */ /* 0x000fc400078e3cff */
[----:B------:R-:W-:Y:S02]  /*dd40*/  SHF.L.W.U32.HI R21, R22, 0x15, R61 ;  /* 0x0000001516157819 */ /* 0x000fe40000010e3d */
[----:B------:R-:W-:Y:S02]  /*dd50*/  LOP3.LUT R28, R50, R20, RZ, 0x3c, !PT ;  /* 0x00000014321c7212 */ /* 0x000fe400078e3cff */
[----:B------:R-:W-:Y:S02]  /*dd60*/  LOP3.LUT R37, R51, R19, RZ, 0x3c, !PT ;  /* 0x0000001333257212 */ /* 0x000fe400078e3cff */
[----:B------:R-:W-:Y:S02]  /*dd70*/  LOP3.LUT R85, R62, R85, RZ, 0x3c, !PT ;  /* 0x000000553e557212 */ /* 0x000fe400078e3cff */
[----:B------:R-:W-:Y:S02]  /*dd80*/  SHF.L.W.U32.HI R22, R61, 0x15, R22 ;  /* 0x000000153d167819 */ /* 0x000fe40000010e16 */
[----:B------:R-:W-:-:S02]  /*dd90*/  SHF.L.W.U32.HI R61, R73, 0x1c, R38 ;  /* 0x0000001c493d7819 */ /* 0x000fc40000010e26 */
[-C--:B------:R-:W-:Y:S02]  /*dda0*/  LOP3.LUT R76, R76, R35.reuse, RZ, 0x3c, !PT ;  /* 0x000000234c4c7212 */ /* 0x080fe400078e3cff */
[-C--:B------:R-:W-:Y:S02]  /*ddb0*/  LOP3.LUT R77, R77, R35.reuse, RZ, 0x3c, !PT ;  /* 0x000000234d4d7212 */ /* 0x080fe400078e3cff */
[-C--:B------:R-:W-:Y:S02]  /*ddc0*/  LOP3.LUT R29, R34, R35.reuse, RZ, 0x3c, !PT ;  /* 0x00000023221d7212 */ /* 0x080fe400078e3cff */
        /* <DEDUP_REMOVED lines=12> */
[----:B------:R-:W-:Y:S02]  /*de90*/  LOP3.LUT R39, R58, R20, RZ, 0x3c, !PT ;  /* 0x000000143a277212 */ /* 0x000fe400078e3cff */
[----:B------:R-:W-:Y:S02]  /*dea0*/  LOP3.LUT R24, R65, R19, RZ, 0x3c, !PT ;  /* 0x0000001341187212 */ /* 0x000fe400078e3cff */
[----:B------:R-:W-:-:S02]  /*deb0*/  LOP3.LUT R3, R2, R26, R23, 0x96, !PT ;  /* 0x0000001a02037212 */ /* 0x000fc400078e9617 */
[----:B------:R-:W-:Y:S02]  /*dec0*/  LOP3.LUT R27, R53, R20, RZ, 0x3c, !PT ;  /* 0x00000014351b7212 */ /* 0x000fe400078e3cff */
[----:B------:R-:W-:Y:S02]  /*ded0*/  LOP3.LUT R2, R52, R19, RZ, 0x3c, !PT ;  /* 0x0000001334027212 */ /* 0x000fe400078e3cff */
        /* <DEDUP_REMOVED lines=29> */
[-C--:B------:R-:W-:Y:S02]  /*e0b0*/  LOP3.LUT R56, R45, R58.reuse, RZ, 0x3c, !PT ;  /* 0x0000003a2d387212 */ /* 0x080fe400078e3cff */
[----:B------:R-:W-:Y:S02]  /*e0c0*/  LOP3.LUT R31, R64, R58, RZ, 0x3c, !PT ;  /* 0x0000003a401f7212 */ /* 0x000fe400078e3cff */
[-C--:B------:R-:W-:Y:S02]  /*e0d0*/  LOP3.LUT R54, R42, R70.reuse, RZ, 0x3c, !PT ;  /* 0x000000462a367212 */ /* 0x080fe400078e3cff */
[----:B------:R-:W-:Y:S02]  /*e0e0*/  LOP3.LUT R58, R67, R70, RZ, 0x3c, !PT ;  /* 0x00000046433a7212 */ /* 0x000fe400078e3cff */
[----:B------:R-:W-:-:S02]  /*e0f0*/  SHF.L.W.U32.HI R29, R82, 0xb, R29 ;  /* 0x0000000b521d7819 */ /* 0x000fc40000010e1d */
[----:B------:R-:W-:Y:S02]  /*e100*/  SHF.L.W.U32.HI R82, R79, 0x1d, R84 ;  /* 0x0000001d4f527819 */ /* 0x000fe40000010e54 */
[----:B------:R-:W-:Y:S02]  /*e110*/  SHF.L.W.U32.HI R32, R84, 0x1d, R79 ;  /* 0x0000001d54207819 */ /* 0x000fe40000010e4f */
[-C--:B------:R-:W-:Y:S02]  /*e120*/  LOP3.LUT R40, R59, R70.reuse, RZ, 0x3c, !PT ;  /* 0x000000463b287212 */ /* 0x080fe400078e3cff */
[----:B------:R-:W-:Y:S02]  /*e130*/  LOP3.LUT R65, R46, R70, RZ, 0x3c, !PT ;  /* 0x000000462e417212 */ /* 0x000fe400078e3cff */
        /* <DEDUP_REMOVED lines=72> */
[----:B------:R-:W-:Y:S02]  /*e5c0*/  LOP3.LUT R75, R26, R67, RZ, 0x3c, !PT ;  /* 0x000000431a4b7212 */ /* 0x000fe400078e3cff */
[----:B------:R-:W-:-:S02]  /*e5d0*/  LOP3.LUT R80, R45, R21, R28, 0xb4, !PT ;  /* 0x000000152d507212 */ /* 0x000fc400078eb41c */
[----:B------:R-:W-:Y:S02]  /*e5e0*/  LOP3.LUT R70, R50, R70, R23, 0xb4, !PT ;  /* 0x0000004632467212 */ /* 0x000fe400078eb417 */
        /* <DEDUP_REMOVED lines=19> */
[----:B------:R-:W-:Y:S02]  /*e720*/  SHF.L.W.U32.HI R25, R21, 0x1, R26 ;  /* 0x0000000115197819 */ /* 0x000fe40000010e1a */
[----:B------:R-:W-:Y:S02]  /*e730*/  LOP3.LUT R77, R27, R77, R54, 0x96, !PT ;  /* 0x0000004d1b4d7212 */ /* 0x000fe400078e9636 */
        /* <DEDUP_REMOVED lines=13> */
[----:B------:R-:W-:-:S02]  /*e810*/  LOP3.LUT R67, R23, R36, RZ, 0x3c, !PT ;  /* 0x0000002417437212 */ /* 0x000fc400078e3cff */
[----:B------:R-:W0:Y:S01]  /*e820*/  LDC.64 R22, c[0x3][0x90] ;  /* 0x00c02400ff167b82 */ /* 0x000e220000000a00 */
[----:B------:R-:W-:Y:S02]  /*e830*/  SHF.L.W.U32.HI R61, R76, 0x1, R79 ;  /* 0x000000014c3d7819 */ /* 0x000fe40000010e4f */
[----:B------:R-:W-:Y:S02]  /*e840*/  LOP3.LUT R50, R82, R36, RZ, 0x3c, !PT ;  /* 0x0000002452327212 */ /* 0x000fe400078e3cff */
[----:B------:R-:W-:Y:S02]  /*e850*/  LOP3.LUT R26, R61, R26, RZ, 0x3c, !PT ;  /* 0x0000001a3d1a7212 */ /* 0x000fe400078e3cff */
[-C--:B------:R-:W-:Y:S02]  /*e860*/  LOP3.LUT R61, R60, R36.reuse, RZ, 0x3c, !PT ;  /* 0x000000243c3d7212 */ /* 0x080fe400078e3cff */
[-C--:B------:R-:W-:Y:S02]  /*e870*/  LOP3.LUT R60, R83, R36.reuse, RZ, 0x3c, !PT ;  /* 0x00000024533c7212 */ /* 0x080fe400078e3cff */
[----:B------:R-:W-:-:S02]  /*e880*/  LOP3.LUT R81, R81, R36, RZ, 0x3c, !PT ;  /* 0x0000002451517212 */ /* 0x000fc400078e3cff */
[-C--:B------:R-:W-:Y:S02]  /*e890*/  LOP3.LUT R82, R53, R84.reuse, RZ, 0x3c, !PT ;  /* 0x0000005435527212 */ /* 0x080fe400078e3cff */
        /* <DEDUP_REMOVED lines=8> */
[-C--:B------:R-:W-:Y:S02]  /*e920*/  LOP3.LUT R68, R56, R84.reuse, RZ, 0x3c, !PT ;  /* 0x0000005438447212 */ /* 0x080fe400078e3cff */
        /* <DEDUP_REMOVED lines=12> */
[----:B------:R-:W-:Y:S02]  /*e9f0*/  LOP3.LUT R39, R62, R24, RZ, 0x3c, !PT ;  /* 0x000000183e277212 */ /* 0x000fe400078e3cff */
[----:B0-----:R-:W-:-:S02]  /*ea00*/  LOP3.LUT R29, R22, R29, R46, 0xb4, !PT ;  /* 0x0000001d161d7212 */ /* 0x001fc400078eb42e */
[----:B------:R-:W-:Y:S02]  /*ea10*/  SHF.L.W.U32.HI R54, R59, 0xf, R52 ;  /* 0x0000000f3b367819 */ /* 0x000fe40000010e34 */
[----:B------:R-:W-:Y:S02]  /*ea20*/  LOP3.LUT R46, R40, R25, RZ, 0x3c, !PT ;  /* 0x00000019282e7212 */ /* 0x000fe400078e3cff */
[----:B------:R-:W-:Y:S02]  /*ea30*/  LOP3.LUT R89, R43, R24, RZ, 0x3c, !PT ;  /* 0x000000182b597212 */ /* 0x000fe400078e3cff */
[----:B------:R-:W-:Y:S02]  /*ea40*/  SHF.L.W.U32.HI R59, R52, 0xf, R59 ;  /* 0x0000000f343b7819 */ /* 0x000fe40000010e3b */
[----:B------:R-:W-:Y:S02]  /*ea50*/  LOP3.LUT R52, R23, R28, R45, 0xb4, !PT ;  /* 0x0000001c17347212 */ /* 0x000fe400078eb42d */
[----:B------:R-:W-:-:S02]  /*ea60*/  SHF.L.W.U32.HI R69, R36, 0x3, R39 ;  /* 0x0000000324457819 */ /* 0x000fc40000010e27 */
[----:B------:R-:W-:Y:S02]  /*ea70*/  SHF.L.W.U32.HI R22, R39, 0x3, R36 ;  /* 0x0000000327167819 */ /* 0x000fe40000010e24 */
[----:B------:R-:W-:Y:S02]  /*ea80*/  SHF.L.W.U32.HI R39, R89, 0x4, R46 ;  /* 0x0000000459277819 */ /* 0x000fe40000010e2e */
[----:B------:R-:W-:Y:S02]  /*ea90*/  SHF.L.W.U32.HI R36, R46, 0x4, R89 ;  /* 0x000000042e247819 */ /* 0x000fe40000010e59 */
[----:B------:R-:W-:Y:S02]  /*eaa0*/  LOP3.LUT R23, R57, R25, RZ, 0x3c, !PT ;  /* 0x0000001939177212 */ /* 0x000fe400078e3cff */
[----:B------:R-:W-:Y:S02]  /*eab0*/  LOP3.LUT R28, R70, R24, RZ, 0x3c, !PT ;  /* 0x00000018461c7212 */ /* 0x000fe400078e3cff */
[----:B------:R-:W-:-:S02]  /*eac0*/  SHF.L.W.U32.HI R46, R56, 0x6, R47 ;  /* 0x00000006382e7819 */ /* 0x000fc40000010e2f */
[----:B------:R-:W-:Y:S02]  /*ead0*/  LOP3.LUT R20, R29, R3, R20, 0x96, !PT ;  /* 0x000000031d147212 */ /* 0x000fe400078e9614 */
[----:B------:R-:W-:Y:S02]  /*eae0*/  LOP3.LUT R19, R52, R2, R19, 0x96, !PT ;  /* 0x0000000234137212 */ /* 0x000fe400078e9613 */
[----:B------:R-:W-:Y:S02]  /*eaf0*/  SHF.L.W.U32.HI R56, R47, 0x6, R56 ;  /* 0x000000062f387819 */ /* 0x000fe40000010e38 */
[----:B------:R-:W-:Y:S02]  /*eb00*/  SHF.L.W.U32.HI R45, R50, 0x19, R85 ;  /* 0x00000019322d7819 */ /* 0x000fe40000010e55 */
[----:B------:R-:W-:Y:S02]  /*eb10*/  SHF.L.W.U32.HI R47, R85, 0x19, R50 ;  /* 0x00000019552f7819 */ /* 0x000fe40000010e32 */
[----:B------:R-:W-:-:S02]  /*eb20*/  SHF.L.W.U32.HI R48, R23, 0x12, R28 ;  /* 0x0000001217307819 */ /* 0x000fc40000010e1c */
[----:B------:R-:W-:Y:S02]  /*eb30*/  SHF.L.W.U32.HI R50, R28, 0x12, R23 ;  /* 0x000000121c327819 */ /* 0x000fe40000010e17 */
[----:B------:R-:W-:Y:S02]  /*eb40*/  LOP3.LUT R29, R51, R40, R20, 0x96, !PT ;  /* 0x00000028331d7212 */ /* 0x000fe400078e9614 */
[----:B------:R-:W-:Y:S02]  /*eb50*/  LOP3.LUT R28, R62, R43, R19, 0x96, !PT ;  /* 0x0000002b3e1c7212 */ /* 0x000fe400078e9613 */
[----:B------:R-:W-:Y:S02]  /*eb60*/  LOP3.LUT R62, R44, R25, RZ, 0x3c, !PT ;  /* 0x000000192c3e7212 */ /* 0x000fe400078e3cff */
[----:B------:R-:W-:Y:S02]  /*eb70*/  LOP3.LUT R23, R49, R24, RZ, 0x3c, !PT ;  /* 0x0000001831177212 */ /* 0x000fe400078e3cff */
[----:B------:R-:W-:-:S02]  /*eb80*/  LOP3.LUT R29, R57, R29, R44, 0x96, !PT ;  /* 0x0000001d391d7212 */ /* 0x000fc400078e962c */
[----:B------:R-:W-:Y:S02]  /*eb90*/  LOP3.LUT R28, R70, R28, R49, 0x96, !PT ;  /* 0x0000001c461c7212 */ /* 0x000fe400078e9631 */
[----:B------:R-:W-:Y:S02]  /*eba0*/  SHF.L.W.U32.HI R57, R23, 0x9, R62 ;  /* 0x0000000917397819 */ /* 0x000fe40000010e3e */
[----:B------:R-:W-:Y:S02]  /*ebb0*/  SHF.L.W.U32.HI R62, R62, 0x9, R23 ;  /* 0x000000093e3e7819 */ /* 0x000fe40000010e17 */
[----:B------:R-:W-:Y:S02]  /*ebc0*/  LOP3.LUT R78, R78, R29, RZ, 0x3c, !PT ;  /* 0x0000001d4e4e7212 */ /* 0x000fe400078e3cff */
        /* <DEDUP_REMOVED lines=41> */
[----:B------:R-:W-:Y:S02]  /*ee60*/  LOP3.LUT R77, R22, R74, R33, 0xb4, !PT ;  /* 0x0000004a164d7212 */ /* 0x000fe400078eb421 */
[----:B------:R-:W-:Y:S02]  /*ee70*/  LOP3.LUT R23, R29, R33, R22, 0xb4, !PT ;  /* 0x000000211d177212 */ /* 0x000fe400078eb416 */
[----:B------:R-:W-:-:S02]  /*ee80*/  LOP3.LUT R72, R72, R76, RZ, 0x3c, !PT ;  /* 0x0000004c48487212 */ /* 0x000fc400078e3cff */
[----:B------:R-:W-:Y:S02]  /*ee90*/  LOP3.LUT R22, R67, R22, R29, 0xb4, !PT ;  /* 0x0000001643167212 */ /* 0x000fe400078eb41d */
[----:B------:R-:W-:Y:S02]  /*eea0*/  LOP3.LUT R28, R74, R29, R67, 0xb4, !PT ;  /* 0x0000001d4a1c7212 */ /* 0x000fe400078eb443 */
        /* <DEDUP_REMOVED lines=43> */
[-C--:B------:R-:W-:Y:S02]  /*f160*/  LOP3.LUT R53, R2, R55.reuse, RZ, 0x3c, !PT ;  /* 0x0000003702357212 */ /* 0x080fe400078e3cff */
[----:B------:R-:W-:Y:S02]  /*f170*/  LOP3.LUT R69, R21, R55, R30, 0xb4, !PT ;  /* 0x0000003715457212 */ /* 0x000fe400078eb41e */
[----:B------:R-:W-:-:S02]  /*f180*/  SHF.L.W.U32.HI R52, R83, 0x1e, R84 ;  /* 0x0000001e53347819 */ /* 0x000fc40000010e54 */
[----:B------:R-:W-:Y:S02]  /*f190*/  LOP3.LUT R55, R3, R58, RZ, 0x3c, !PT ;  /* 0x0000003a03377212 */ /* 0x000fe400078e3cff */
[-C--:B------:R-:W-:Y:S02]  /*f1a0*/  LOP3.LUT R75, R75, R30.reuse, RZ, 0x3c, !PT ;  /* 0x0000001e4b4b7212 */ /* 0x080fe400078e3cff */
        /* <DEDUP_REMOVED lines=21> */
[----:B------:R-:W-:-:S02]  /*f300*/  LOP3.LUT R66, R66, R27, RZ, 0x3c, !PT ;  /* 0x0000001b42427212 */ /* 0x000fc400078e3cff */
[----:B------:R-:W-:Y:S02]  /*f310*/  LOP3.LUT R70, R63, R64, R75, 0x96, !PT ;  /* 0x000000403f467212 */ /* 0x000fe400078e964b */
[----:B------:R-:W-:Y:S02]  /*f320*/  LOP3.LUT R2, R2, R89, RZ, 0x3c, !PT ;  /* 0x0000005902027212 */ /* 0x000fe400078e3cff */
[----:B------:R-:W-:Y:S02]  /*f330*/  SHF.L.W.U32.HI R27, R87, 0x1, R82 ;  /* 0x00000001571b7819 */ /* 0x000fe40000010e52 */
[----:B------:R-:W-:Y:S02]  /*f340*/  LOP3.LUT R70, R60, R70, R61, 0x96, !PT ;  /* 0x000000463c467212 */ /* 0x000fe400078e963d */
[----:B------:R-:W-:Y:S02]  /*f350*/  SHF.L.W.U32.HI R83, R3, 0x1, R30 ;  /* 0x0000000103537819 */ /* 0x000fe40000010e1e */
[----:B------:R-:W-:-:S02]  /*f360*/  LOP3.LUT R27, R27, R3, RZ, 0x3c, !PT ;  /* 0x000000031b1b7212 */ /* 0x000fc400078e3cff */
[-C--:B------:R-:W-:Y:S02]  /*f370*/  LOP3.LUT R75, R75, R2.reuse, RZ, 0x3c, !PT ;  /* 0x000000024b4b7212 */ /* 0x080fe400078e3cff */
[-C--:B------:R-:W-:Y:S02]  /*f380*/  LOP3.LUT R64, R64, R2.reuse, RZ, 0x3c, !PT ;  /* 0x0000000240407212 */ /* 0x080fe400078e3cff */
[-C--:B------:R-:W-:Y:S02]  /*f390*/  LOP3.LUT R58, R63, R2.reuse, RZ, 0x3c, !PT ;  /* 0x000000023f3a7212 */ /* 0x080fe400078e3cff */
[-C--:B------:R-:W-:Y:S02]  /*f3a0*/  LOP3.LUT R74, R61, R2.reuse, RZ, 0x3c, !PT ;  /* 0x000000023d4a7212 */ /* 0x080fe400078e3cff */
[----:B------:R-:W-:Y:S02]  /*f3b0*/  LOP3.LUT R60, R60, R2, RZ, 0x3c, !PT ;  /* 0x000000023c3c7212 */ /* 0x000fe400078e3cff */
[----:B------:R-:W0:Y:S01]  /*f3c0*/  LDC.64 R2, c[0x3][0x98] ;  /* 0x00c02600ff027b82 */ /* 0x000e220000000a00 */
[----:B------:R-:W-:-:S02]  /*f3d0*/  LOP3.LUT R67, R72, R85, R66, 0x96, !PT ;  /* 0x0000005548437212 */ /* 0x000fc400078e9642 */
[----:B------:R-:W-:Y:S02]  /*f3e0*/  LOP3.LUT R68, R65, R76, R79, 0x96, !PT ;  /* 0x0000004c41447212 */ /* 0x000fe400078e964f */
[----:B------:R-:W-:Y:S02]  /*f3f0*/  LOP3.LUT R67, R80, R67, R59, 0x96, !PT ;  /* 0x0000004350437212 */ /* 0x000fe400078e963b */
[----:B------:R-:W-:Y:S02]  /*f400*/  LOP3.LUT R68, R57, R68, R78, 0x96, !PT ;  /* 0x0000004439447212 */ /* 0x000fe400078e964e */
[----:B------:R-:W-:Y:S02]  /*f410*/  SHF.L.W.U32.HI R84, R70, 0x1, R67 ;  /* 0x0000000146547819 */ /* 0x000fe40000010e43 */
[----:B------:R-:W-:Y:S02]  /*f420*/  SHF.L.W.U32.HI R61, R82, 0x1, R87 ;  /* 0x00000001523d7819 */ /* 0x000fe40000010e57 */
[----:B------:R-:W-:-:S02]  /*f430*/  LOP3.LUT R83, R83, R68, RZ, 0x3c, !PT ;  /* 0x0000004453537212 */ /* 0x000fc400078e3cff */
[----:B------:R-:W-:Y:S02]  /*f440*/  LOP3.LUT R84, R84, R87, RZ, 0x3c, !PT ;  /* 0x0000005754547212 */ /* 0x000fe400078e3cff */
[----:B------:R-:W-:Y:S02]  /*f450*/  SHF.L.W.U32.HI R87, R67, 0x1, R70 ;  /* 0x0000000143577819 */ /* 0x000fe40000010e46 */
[----:B------:R-:W-:Y:S02]  /*f460*/  LOP3.LUT R30, R61, R30, RZ, 0x3c, !PT ;  /* 0x0000001e3d1e7212 */ /* 0x000fe400078e3cff */
[-C--:B------:R-:W-:Y:S02]  /*f470*/  LOP3.LUT R61, R80, R83.reuse, RZ, 0x3c, !PT ;  /* 0x00000053503d7212 */ /* 0x080fe400078e3cff */
        /* <DEDUP_REMOVED lines=9> */
[----:B------:R-:W-:Y:S02]  /*f510*/  SHF.L.W.U32.HI R57, R74, 0x15, R59 ;  /* 0x000000154a397819 */ /* 0x000fe40000010e3b */
[----:B------:R-:W-:Y:S02]  /*f520*/  SHF.L.W.U32.HI R56, R59, 0x15, R74 ;  /* 0x000000153b387819 */ /* 0x000fe40000010e4a */
[----:B0-----:R-:W-:Y:S02]  /*f530*/  LOP3.LUT R65, R2, R21, R49, 0xb4, !PT ;  /* 0x0000001502417212 */ /* 0x001fe400078eb431 */
        /* <DEDUP_REMOVED lines=22> */
[----:B------:R-:W-:Y:S02]  /*f6a0*/  LOP3.LUT R37, R52, R31, R37, 0x96, !PT ;  /* 0x0000001f34257212 */ /* 0x000fe400078e9625 */
        /* <DEDUP_REMOVED lines=25> */
[----:B------:R-:W-:Y:S02]  /*f840*/  LOP3.LUT R68, R36, R34, RZ, 0x3c, !PT ;  /* 0x0000002224447212 */ /* 0x000fe400078e3cff */
[----:B------:R-:W-:-:S02]  /*f850*/  SHF.L.W.U32.HI R25, R25, 0x9, R20 ;  /* 0x0000000919197819 */ /* 0x000fc40000010e14 */
[-C--:B------:R-:W-:Y:S02]  /*f860*/  LOP3.LUT R33, R33, R73.reuse, RZ, 0x3c, !PT ;  /* 0x0000004921217212 */ /* 0x080fe400078e3cff */
[----:B------:R-:W-:Y:S02]  /*f870*/  LOP3.LUT R31, R28, R72, RZ, 0x3c, !PT ;  /* 0x000000481c1f7212 */ /* 0x000fe400078e3cff */
[----:B------:R-:W-:Y:S02]  /*f880*/  LOP3.LUT R36, R32, R76, RZ, 0x3c, !PT ;  /* 0x0000004c20247212 */ /* 0x000fe400078e3cff */
[----:B------:R-:W-:Y:S02]  /*f890*/  SHF.L.W.U32.HI R20, R82, 0xb, R83 ;  /* 0x0000000b52147819 */ /* 0x000fe40000010e53 */
[----:B------:R-:W-:Y:S02]  /*f8a0*/  SHF.L.W.U32.HI R3, R83, 0xb, R82 ;  /* 0x0000000b53037819 */ /* 0x000fe40000010e52 */
[----:B------:R-:W-:-:S02]  /*f8b0*/  LOP3.LUT R45, R23, R73, RZ, 0x3c, !PT ;  /* 0x00000049172d7212 */ /* 0x000fc400078e3cff */
[-C--:B------:R-:W-:Y:S02]  /*f8c0*/  LOP3.LUT R70, R29, R34.reuse, RZ, 0x3c, !PT ;  /* 0x000000221d467212 */ /* 0x080fe400078e3cff */
[----:B------:R-:W-:Y:S02]  /*f8d0*/  SHF.L.W.U32.HI R82, R79, 0x1d, R80 ;  /* 0x0000001d4f527819 */ /* 0x000fe40000010e50 */
[-C--:B------:R-:W-:Y:S02]  /*f8e0*/  LOP3.LUT R71, R71, R34.reuse, RZ, 0x3c, !PT ;  /* 0x0000002247477212 */ /* 0x080fe400078e3cff */
[-C--:B------:R-:W-:Y:S02]  /*f8f0*/  LOP3.LUT R29, R46, R34.reuse, RZ, 0x3c, !PT ;  /* 0x000000222e1d7212 */ /* 0x080fe400078e3cff */
[----:B------:R-:W-:Y:S02]  /*f900*/  LOP3.LUT R23, R51, R34, RZ, 0x3c, !PT ;  /* 0x0000002233177212 */ /* 0x000fe400078e3cff */
[----:B------:R-:W-:-:S02]  /*f910*/  SHF.L.W.U32.HI R80, R80, 0x1d, R79 ;  /* 0x0000001d50507819 */ /* 0x000fc40000010e4f */
[-C--:B------:R-:W-:Y:S02]  /*f920*/  LOP3.LUT R34, R35, R72.reuse, RZ, 0x3c, !PT ;  /* 0x0000004823227212 */ /* 0x080fe400078e3cff */
[----:B------:R-:W-:Y:S02]  /*f930*/  LOP3.LUT R42, R42, R73, RZ, 0x3c, !PT ;  /* 0x000000492a2a7212 */ /* 0x000fe400078e3cff */
[----:B------:R-:W-:Y:S02]  /*f940*/  LOP3.LUT R24, R48, R72, RZ, 0x3c, !PT ;  /* 0x0000004830187212 */ /* 0x000fe400078e3cff */
[----:B------:R-:W-:Y:S02]  /*f950*/  LOP3.LUT R47, R47, R76, RZ, 0x3c, !PT ;  /* 0x0000004c2f2f7212 */ /* 0x000fe400078e3cff */
[----:B------:R-:W-:Y:S02]  /*f960*/  SHF.L.W.U32.HI R35, R31, 0x14, R36 ;  /* 0x000000141f237819 */ /* 0x000fe40000010e24 */
[----:B------:R-:W-:-:S02]  /*f970*/  SHF.L.W.U32.HI R79, R68, 0xd, R33 ;  /* 0x0000000d444f7819 */ /* 0x000fc40000010e21 */
[-C--:B------:R-:W-:Y:S02]  /*f980*/  LOP3.LUT R53, R53, R72.reuse, RZ, 0x3c, !PT ;  /* 0x0000004835357212 */ /* 0x080fe400078e3cff */
[----:B------:R-:W-:Y:S02]  /*f990*/  LOP3.LUT R41, R41, R72, RZ, 0x3c, !PT ;  /* 0x0000004829297212 */ /* 0x000fe400078e3cff */
[-C--:B------:R-:W-:Y:S02]  /*f9a0*/  LOP3.LUT R46, R55, R76.reuse, RZ, 0x3c, !PT ;  /* 0x0000004c372e7212 */ /* 0x080fe400078e3cff */
[----:B------:R-:W-:Y:S02]  /*f9b0*/  LOP3.LUT R32, R43, R76, RZ, 0x3c, !PT ;  /* 0x0000004c2b207212 */ /* 0x000fe400078e3cff */
[----:B------:R-:W-:Y:S02]  /*f9c0*/  SHF.L.W.U32.HI R31, R36, 0x14, R31 ;  /* 0x00000014241f7819 */ /* 0x000fe40000010e1f */
[----:B------:R-:W-:-:S02]  /*f9d0*/  SHF.L.W.U32.HI R33, R33, 0xd, R68 ;  /* 0x0000000d21217819 */ /* 0x000fc40000010e44 */
[----:B------:R-:W-:Y:S02]  /*f9e0*/  SHF.L.W.U32.HI R44, R81, 0xf, R78 ;  /* 0x0000000f512c7819 */ /* 0x000fe40000010e4e */
[----:B------:R-:W-:Y:S02]  /*f9f0*/  SHF.L.W.U32.HI R81, R78, 0xf, R81 ;  /* 0x0000000f4e517819 */ /* 0x000fe40000010e51 */
        /* <DEDUP_REMOVED lines=8> */
[----:B------:R-:W-:Y:S02]  /*fa80*/  LOP3.LUT R29, R75, R74, R31, 0xb4, !PT ;  /* 0x0000004a4b1d7212 */ /* 0x000fe400078eb41f */
[----:B------:R-:W-:-:S02]  /*fa90*/  LOP3.LUT R78, R33, R75, R80, 0xb4, !PT ;  /* 0x0000004b214e7212 */ /* 0x000fc400078eb450 */
[----:B------:R-:W-:Y:S02]  /*faa0*/  LOP3.LUT R54, R54, R73, RZ, 0x3c, !PT ;  /* 0x0000004936367212 */ /* 0x000fe400078e3cff */
[----:B------:R-:W-:Y:S02]  /*fab0*/  SHF.L.W.U32.HI R41, R41, 0x7, R32 ;  /* 0x0000000729297819 */ /* 0x000fe40000010e20 */
[----:B------:R-:W-:Y:S02]  /*fac0*/  LOP3.LUT R24, R31, R33, R74, 0xb4, !PT ;  /* 0x000000211f187212 */ /* 0x000fe400078eb44a */
[----:B------:R-:W-:Y:S02]  /*fad0*/  LOP3.LUT R75, R80, R31, R75, 0xb4, !PT ;  /* 0x0000001f504b7212 */ /* 0x000fe400078eb44b */
[----:B------:R-:W-:Y:S02]  /*fae0*/  SHF.L.W.U32.HI R37, R53, 0x1b, R46 ;  /* 0x0000001b35257819 */ /* 0x000fe40000010e2e */
        /* <DEDUP_REMOVED lines=50> */
[C---:B------:R-:W-:Y:S02]  /*fe10*/  LOP3.LUT R53, R28.reuse, R19, R30, 0x90, !PT ;  /* 0x000000131c357212 */ /* 0x040fe400078e901e */
[----:B------:R-:W-:Y:S02]  /*fe20*/  LOP3.LUT R56, R45, R56, R3, 0xb4, !PT ;  /* 0x000000382d387212 */ /* 0x000fe400078eb403 */
[-C--:B------:R-:W-:Y:S02]  /*fe30*/  LOP3.LUT R47, R28, R57.reuse, R20, 0xb4, !PT ;  /* 0x000000391c2f7212 */ /* 0x080fe400078eb414 */
[----:B------:R-:W-:Y:S02]  /*fe40*/  LOP3.LUT R63, R50, R57, RZ, 0x3c, !PT ;  /* 0x00000039323f7212 */ /* 0x000fe400078e3cff */
        /* <DEDUP_REMOVED lines=17> */
[----:B------:R-:W-:Y:S02]  /*ff60*/  LOP3.LUT R52, R52, R73, RZ, 0x3c, !PT ;  /* 0x0000004934347212 */ /* 0x000fe400078e3cff */
[----:B------:R-:W-:-:S02]  /*ff70*/  SHF.L.W.U32.HI R84, R80, 0x1, R73 ;  /* 0x0000000150547819 */ /* 0x000fc40000010e49 */
[----:B------:R-:W-:Y:S02]  /*ff80*/  LOP3.LUT R85, R71, R74, R76, 0x96, !PT ;  /* 0x0000004a47557212 */ /* 0x000fe400078e964c */
[----:B------:R-:W-:Y:S02]  /*ff90*/  LOP3.LUT R81, R72, R57, RZ, 0x3c, !PT ;  /* 0x0000003948517212 */ /* 0x000fe400078e3cff */
[----:B------:R-:W-:Y:S02]  /*ffa0*/  SHF.L.W.U32.HI R73, R50, 0x1, R53 ;  /* 0x0000000132497819 */ /* 0x000fe40000010e35 */
[----:B------:R-:W-:Y:S02]  /*ffb0*/  SHF.L.W.U32.HI R54, R57, 0x1, R22 ;  /* 0x0000000139367819 */ /* 0x000fe40000010e16 */
[----:B------:R-:W-:Y:S02]  /*ffc0*/  LOP3.LUT R85, R82, R85, R23, 0x96, !PT ;  /* 0x0000005552557212 */ /* 0x000fe400078e9617 */
[----:B------:R-:W-:-:S02]  /*ffd0*/  LOP3.LUT R88, R73, R22, RZ, 0x3c, !PT ;  /* 0x0000001649587212 */ /* 0x000fc400078e3cff */
[----:B------:R-:W-:Y:S02]  /*ffe0*/  LOP3.LUT R72, R23, R81, RZ, 0x3c, !PT ;  /* 0x0000005117487212 */ /* 0x000fe400078e3cff */
[----:B------:R-:W0:Y:S01]  /*fff0*/  LDC.64 R22, c[0x3][0xa0] ;  /* 0x00c02800ff167b82 */ /* 0x000e220000000a00 */
[----:B------:R-:W-:Y:S02]  /*10000*/  LOP3.LUT R55, R65, R62, R77, 0x96, !PT ;  /* 0x0000003e41377212 */ /* 0x000fe400078e964d */
[----:B------:R-:W-:Y:S02]  /*10010*/  LOP3.LUT R54, R54, R80, RZ, 0x3c, !PT ;  /* 0x0000005036367212 */ /* 0x000fe400078e3cff */
[----:B------:R-:W-:Y:S02]  /*10020*/  LOP3.LUT R80, R69, R55, R68, 0x96, !PT ;  /* 0x0000003745507212 */ /* 0x000fe400078e9644 */
[----:B------:R-:W-:Y:S02]  /*10030*/  LOP3.LUT R73, R71, R81, RZ, 0x3c, !PT ;  /* 0x0000005147497212 */ /* 0x000fe400078e3cff */
[----:B------:R-:W-:-:S02]  /*10040*/  SHF.L.W.U32.HI R55, R80, 0x1, R85 ;  /* 0x0000000150377819 */ /* 0x000fc40000010e55 */
        /* <DEDUP_REMOVED lines=28> */
[----:B0-----:R-:W-:Y:S02]  /*10210*/  LOP3.LUT R86, R22, R3, R45, 0xb4, !PT ;  /* 0x0000000316567212 */ /* 0x001fe400078eb42d */
        /* <DEDUP_REMOVED lines=8> */
[----:B------:R-:W-:Y:S02]  /*102a0*/  LOP3.LUT R73, R29, R52, RZ, 0x3c, !PT ;  /* 0x000000341d497212 */ /* 0x000fe400078e3cff */
[----:B------:R-:W-:Y:S02]  /*102b0*/  LOP3.LUT R22, R31, R54, RZ, 0x3c, !PT ;  /* 0x000000361f167212 */ /* 0x000fe400078e3cff */
[----:B------:R-:W-:Y:S02]  /*102c0*/  LOP3.LUT R77, R77, R88, RZ, 0x3c, !PT ;  /* 0x000000584d4d7212 */ /* 0x000fe400078e3cff */
[----:B------:R-:W-:Y:S02]  /*102d0*/  LOP3.LUT R19, R84, R19, R30, 0x96, !PT ;  /* 0x0000001354137212 */ /* 0x000fe400078e961e */
[----:B------:R-:W-:-:S02]  /*102e0*/  LOP3.LUT R58, R58, R29, R27, 0x96, !PT ;  /* 0x0000001d3a3a7212 */ /* 0x000fc400078e961b */
        /* <DEDUP_REMOVED lines=9> */
[C---:B------:R-:W-:Y:S02]  /*10380*/  LOP3.LUT R80, R41.reuse, R52, RZ, 0x3c, !PT ;  /* 0x0000003429507212 */ /* 0x040fe400078e3cff */
[----:B------:R-:W-:Y:S02]  /*10390*/  LOP3.LUT R58, R41, R58, R34, 0x96, !PT ;  /* 0x0000003a293a7212 */ /* 0x000fe400078e9622 */
[----:B------:R-:W-:-:S02]  /*103a0*/  LOP3.LUT R41, R34, R52, RZ, 0x3c, !PT ;  /* 0x0000003422297212 */ /* 0x000fc400078e3cff */
[-C--:B------:R-:W-:Y:S02]  /*103b0*/  LOP3.LUT R42, R36, R54.reuse, RZ, 0x3c, !PT ;  /* 0x00000036242a7212 */ /* 0x080fe400078e3cff */
[C---:B------:R-:W-:Y:S02]  /*103c0*/  LOP3.LUT R77, R51.reuse, R77, R36, 0x96, !PT ;  /* 0x0000004d334d7212 */ /* 0x040fe400078e9624 */
[----:B------:R-:W-:Y:S02]  /*103d0*/  SHF.L.W.U32.HI R36, R42, 0x9, R41 ;  /* 0x000000092a247819 */ /* 0x000fe40000010e29 */
[----:B------:R-:W-:Y:S02]  /*103e0*/  LOP3.LUT R81, R51, R54, RZ, 0x3c, !PT ;  /* 0x0000003633517212 */ /* 0x000fe400078e3cff */
[----:B------:R-:W-:Y:S02]  /*103f0*/  SHF.L.W.U32.HI R34, R79, 0x17, R78 ;  /* 0x000000174f227819 */ /* 0x000fe40000010e4e */
[----:B------:R-:W-:-:S02]  /*10400*/  SHF.L.W.U32.HI R31, R78, 0x17, R79 ;  /* 0x000000174e1f7819 */ /* 0x000fc40000010e4f */
[----:B------:R-:W-:Y:S02]  /*10410*/  SHF.L.W.U32.HI R41, R41, 0x9, R42 ;  /* 0x0000000929297819 */ /* 0x000fe40000010e2a */
[----:B------:R-:W-:Y:S02]  /*10420*/  LOP3.LUT R55, R55, R58, RZ, 0x3c, !PT ;  /* 0x0000003a37377212 */ /* 0x000fe400078e3cff */
        /* <DEDUP_REMOVED lines=16> */
[----:B------:R-:W-:Y:S02]  /*10530*/  SHF.L.W.U32.HI R25, R55, 0xc, R24 ;  /* 0x0000000c37197819 */ /* 0x000fe40000010e18 */
        /* <DEDUP_REMOVED lines=18> */
[-C--:B------:R-:W-:Y:S02]  /*10660*/  LOP3.LUT R32, R48, R79.reuse, RZ, 0x3c, !PT ;  /* 0x0000004f30207212 */ /* 0x080fe400078e3cff */
[----:B------:R-:W-:Y:S02]  /*10670*/  SHF.L.W.U32.HI R51, R33, 0x8, R50 ;  /* 0x0000000821337819 */ /* 0x000fe40000010e32 */
[----:B------:R-:W-:Y:S02]  /*10680*/  SHF.L.W.U32.HI R50, R50, 0x8, R33 ;  /* 0x0000000832327819 */ /* 0x000fe40000010e21 */
[----:B------:R-:W-:Y:S02]  /*10690*/  LOP3.LUT R77, R66, R79, RZ, 0x3c, !PT ;  /* 0x0000004f424d7212 */ /* 0x000fe400078e3cff */
        /* <DEDUP_REMOVED lines=57> */
[----:B------:R-:W-:Y:S02]  /*10a30*/  LOP3.LUT R83, R36, R61, RZ, 0x3c, !PT ;  /* 0x0000003d24537212 */ /* 0x000fe400078e3cff */
[----:B------:R-:W-:Y:S02]  /*10a40*/  LOP3.LUT R80, R59, R80, R62, 0xb4, !PT ;  /* 0x000000503b507212 */ /* 0x000fe400078eb43e */
[----:B------:R-:W-:Y:S02]  /*10a50*/  LOP3.LUT R36, R47, R64, R28, 0x96, !PT ;  /* 0x000000402f247212 */ /* 0x000fe400078e961c */
[----:B------:R-:W-:-:S02]  /*10a60*/  LOP3.LUT R53, R26, R63, R34, 0x96, !PT ;  /* 0x0000003f1a357212 */ /* 0x000fc400078e9622 */
[-C--:B------:R-:W-:Y:S02]  /*10a70*/  LOP3.LUT R57, R57, R62.reuse, RZ, 0x3c, !PT ;  /* 0x0000003e39397212 */ /* 0x080fe400078e3cff */
        /* <DEDUP_REMOVED lines=14> */
[----:B------:R-:W-:Y:S02]  /*10b60*/  SHF.L.W.U32.HI R65, R55, 0x1, R86 ;  /* 0x0000000137417819 */ /* 0x000fe40000010e56 */
[----:B------:R-:W-:Y:S02]  /*10b70*/  LOP3.LUT R84, R84, R55, RZ, 0x3c, !PT ;  /* 0x0000003754547212 */ /* 0x000fe400078e3cff */
[----:B------:R-:W-:-:S02]  /*10b80*/  SHF.L.W.U32.HI R58, R86, 0x1, R55 ;  /* 0x00000001563a7819 */ /* 0x000fc40000010e37 */
[----:B------:R-:W-:Y:S02]  /*10b90*/  LOP3.LUT R66, R67, R2, R57, 0x96, !PT ;  /* 0x0000000243427212 */ /* 0x000fe400078e9639 */
[----:B------:R-:W-:Y:S02]  /*10ba0*/  LOP3.LUT R55, R76, R35, R83, 0x96, !PT ;  /* 0x000000234c377212 */ /* 0x000fe400078e9653 */
[----:B------:R-:W-:Y:S02]  /*10bb0*/  LOP3.LUT R86, R3, R86, RZ, 0x3c, !PT ;  /* 0x0000005603567212 */ /* 0x000fe400078e3cff */
[----:B------:R-:W-:Y:S02]  /*10bc0*/  SHF.L.W.U32.HI R3, R82, 0x1, R81 ;  /* 0x0000000152037819 */ /* 0x000fe40000010e51 */
[----:B------:R-:W-:Y:S02]  /*10bd0*/  LOP3.LUT R66, R75, R66, R72, 0x96, !PT ;  /* 0x000000424b427212 */ /* 0x000fe400078e9648 */
[----:B------:R-:W-:-:S02]  /*10be0*/  LOP3.LUT R55, R77, R55, R74, 0x96, !PT ;  /* 0x000000374d377212 */ /* 0x000fc400078e964a */
[----:B------:R-:W-:Y:S02]  /*10bf0*/  LOP3.LUT R36, R3, R36, RZ, 0x3c, !PT ;  /* 0x0000002403247212 */ /* 0x000fe400078e3cff */
[----:B------:R-:W-:Y:S02]  /*10c00*/  SHF.L.W.U32.HI R68, R81, 0x1, R82 ;  /* 0x0000000151447819 */ /* 0x000fe40000010e52 */
[----:B------:R-:W-:Y:S02]  /*10c10*/  SHF.L.W.U32.HI R3, R66, 0x1, R55 ;  /* 0x0000000142037819 */ /* 0x000fe40000010e37 */
[----:B------:R-:W-:Y:S02]  /*10c20*/  LOP3.LUT R53, R68, R53, RZ, 0x3c, !PT ;  /* 0x0000003544357212 */ /* 0x000fe400078e3cff */
[----:B------:R-:W-:Y:S02]  /*10c30*/  LOP3.LUT R68, R2, R86, RZ, 0x3c, !PT ;  /* 0x0000005602447212 */ /* 0x000fe400078e3cff */
[----:B------:R-:W-:-:S02]  /*10c40*/  LOP3.LUT R82, R3, R82, RZ, 0x3c, !PT ;  /* 0x0000005203527212 */ /* 0x000fc400078e3cff */
[----:B------:R-:W0:Y:S01]  /*10c50*/  LDC.64 R2, c[0x3][0xa8] ;  /* 0x00c02a00ff027b82 */ /* 0x000e220000000a00 */
[-C--:B------:R-:W-:Y:S02]  /*10c60*/  LOP3.LUT R57, R57, R86.reuse, RZ, 0x3c, !PT ;  /* 0x0000005639397212 */ /* 0x080fe400078e3cff */
[-C--:B------:R-:W-:Y:S02]  /*10c70*/  LOP3.LUT R67, R67, R86.reuse, RZ, 0x3c, !PT ;  /* 0x0000005643437212 */ /* 0x080fe400078e3cff */
[-C--:B------:R-:W-:Y:S02]  /*10c80*/  LOP3.LUT R71, R72, R86.reuse, RZ, 0x3c, !PT ;  /* 0x0000005648477212 */ /* 0x080fe400078e3cff */
[----:B------:R-:W-:Y:S02]  /*10c90*/  LOP3.LUT R75, R75, R86, RZ, 0x3c, !PT ;  /* 0x000000564b4b7212 */ /* 0x000fe400078e3cff */
[----:B------:R-:W-:Y:S02]  /*10ca0*/  SHF.L.W.U32.HI R86, R55, 0x1, R66 ;  /* 0x0000000137567819 */ /* 0x000fe40000010e42 */
        /* <DEDUP_REMOVED lines=12> */
[----:B0-----:R-:W-:-:S02]  /*10d70*/  LOP3.LUT R83, R2, R59, R24, 0xb4, !PT ;  /* 0x0000003b02537212 */ /* 0x001fc400078eb418 */
[----:B------:R-:W-:Y:S02]  /*10d80*/  LOP3.LUT R85, R3, R60, R25, 0xb4, !PT ;  /* 0x0000003c03557212 */ /* 0x000fe400078eb419 */
[----:B------:R-:W-:Y:S02]  /*10d90*/  LOP3.LUT R27, R83, R27, R52, 0x96, !PT ;  /* 0x0000001b531b7212 */ /* 0x000fe400078e9634 */
[----:B------:R-:W-:Y:S02]  /*10da0*/  LOP3.LUT R54, R85, R19, R54, 0x96, !PT ;  /* 0x0000001355367212 */ /* 0x000fe400078e9636 */
[-C--:B------:R-:W-:Y:S02]  /*10db0*/  LOP3.LUT R81, R33, R36.reuse, RZ, 0x3c, !PT ;  /* 0x0000002421517212 */ /* 0x080fe400078e3cff */
[----:B------:R-:W-:Y:S02]  /*10dc0*/  LOP3.LUT R86, R69, R53, RZ, 0x3c, !PT ;  /* 0x0000003545567212 */ /* 0x000fe400078e3cff */
[----:B------:R-:W-:-:S02]  /*10dd0*/  LOP3.LUT R24, R48, R36, RZ, 0x3c, !PT ;  /* 0x0000002430187212 */ /* 0x000fc400078e3cff */
[----:B------:R-:W-:Y:S02]  /*10de0*/  LOP3.LUT R59, R50, R53, RZ, 0x3c, !PT ;  /* 0x00000035323b7212 */ /* 0x000fe400078e3cff */
[----:B------:R-:W-:Y:S02]  /*10df0*/  LOP3.LUT R48, R48, R33, R27, 0x96, !PT ;  /* 0x0000002130307212 */ /* 0x000fe400078e961b */
[-C--:B------:R-:W-:Y:S02]  /*10e00*/  LOP3.LUT R38, R38, R82.reuse, RZ, 0x3c, !PT ;  /* 0x0000005226267212 */ /* 0x080fe400078e3cff */
[-C--:B------:R-:W-:Y:S02]  /*10e10*/  LOP3.LUT R73, R73, R82.reuse, RZ, 0x3c, !PT ;  /* 0x0000005249497212 */ /* 0x080fe400078e3cff */
[-C--:B------:R-:W-:Y:S02]  /*10e20*/  LOP3.LUT R43, R43, R82.reuse, RZ, 0x3c, !PT ;  /* 0x000000522b2b7212 */ /* 0x080fe400078e3cff */
[----:B------:R-:W-:-:S02]  /*10e30*/  LOP3.LUT R78, R78, R82, RZ, 0x3c, !PT ;  /* 0x000000524e4e7212 */ /* 0x000fc400078e3cff */
[----:B------:R-:W-:Y:S02]  /*10e40*/  LOP3.LUT R33, R50, R69, R54, 0x96, !PT ;  /* 0x0000004532217212 */ /* 0x000fe400078e9636 */
        /* <DEDUP_REMOVED lines=43> */
[----:B------:R-:W-:Y:S02]  /*11100*/  SHF.L.W.U32.HI R52, R71, 0x15, R74 ;  /* 0x0000001547347819 */ /* 0x000fe40000010e4a */
[----:B------:R-:W-:Y:S02]  /*11110*/  LOP3.LUT R37, R70, R65, RZ, 0x3c, !PT ;  /* 0x0000004146257212 */ /* 0x000fe400078e3cff */
[----:B------:R-:W-:Y:S02]  /*11120*/  SHF.L.W.U32.HI R71, R74, 0x15, R71 ;  /* 0x000000154a477819 */ /* 0x000fe40000010e47 */
[----:B------:R-:W-:-:S02]  /*11130*/  LOP3.LUT R55, R51, R76, RZ, 0x3c, !PT ;  /* 0x0000004c33377212 */ /* 0x000fc400078e3cff */
        /* <DEDUP_REMOVED lines=12> */
[----:B------:R-:W-:Y:S02]  /*11200*/  LOP3.LUT R26, R26, R65, RZ, 0x3c, !PT ;  /* 0x000000411a1a7212 */ /* 0x000fe400078e3cff */
        /* <DEDUP_REMOVED lines=8> */
[----:B------:R-:W-:Y:S02]  /*11290*/  SHF.L.W.U32.HI R29, R29, 0xc, R50 ;  /* 0x0000000c1d1d7819 */ /* 0x000fe40000010e32 */
[----:B------:R-:W-:Y:S02]  /*112a0*/  SHF.L.W.U32.HI R21, R28, 0x14, R63 ;  /* 0x000000141c157819 */ /* 0x000fe40000010e3f */
[----:B------:R-:W-:-:S02]  /*112b0*/  LOP3.LUT R23, R49, R51, R82, 0xb4, !PT ;  /* 0x0000003331177212 */ /* 0x000fc400078eb452 */
[----:B------:R-:W-:Y:S02]  /*112c0*/  LOP3.LUT R45, R81, R82, R49, 0xb4, !PT ;  /* 0x00000052512d7212 */ /* 0x000fe400078eb431 */
[----:B------:R-:W-:Y:S02]  /*112d0*/  SHF.L.W.U32.HI R28, R63, 0x14, R28 ;  /* 0x000000143f1c7819 */ /* 0x000fe40000010e1c */
[----:B------:R-:W-:Y:S02]  /*112e0*/  SHF.L.W.U32.HI R50, R26, 0x7, R47 ;  /* 0x000000071a327819 */ /* 0x000fe40000010e2f */
[----:B------:R-:W-:Y:S02]  /*112f0*/  SHF.L.W.U32.HI R61, R47, 0x7, R26 ;  /* 0x000000072f3d7819 */ /* 0x000fe40000010e1a */
[----:B------:R-:W-:Y:S02]  /*11300*/  LOP3.LUT R82, R82, R74, R51, 0xb4, !PT ;  /* 0x0000004a52527212 */ /* 0x000fe400078eb433 */
[----:B------:R-:W-:-:S02]  /*11310*/  SHF.L.W.U32.HI R47, R48, 0x2, R55 ;  /* 0x00000002302f7819 */ /* 0x000fc40000010e37 */
[----:B------:R-:W-:Y:S02]  /*11320*/  SHF.L.W.U32.HI R63, R55, 0x2, R48 ;  /* 0x00000002373f7819 */ /* 0x000fe40000010e30 */
        /* <DEDUP_REMOVED lines=8> */
[----:B------:R-:W-:Y:S02]  /*113b0*/  LOP3.LUT R49, R44, R67, RZ, 0x30, !PT ;  /* 0x000000432c317212 */ /* 0x000fe400078e30ff */
[----:B------:R-:W-:Y:S02]  /*113c0*/  LOP3.LUT R56, R41, R24, RZ, 0x30, !PT ;  /* 0x0000001829387212 */ /* 0x000fe400078e30ff */
        /* <DEDUP_REMOVED lines=20> */
[----:B------:R-:W-:Y:S02]  /*11510*/  LOP3.LUT R61, R61, R57, R78, 0xb4, !PT ;  /* 0x000000393d3d7212 */ /* 0x000fe400078eb44e */
[----:B------:R-:W-:Y:S02]  /*11520*/  SHF.L.W.U32.HI R19, R79, 0x6, R38 ;  /* 0x000000064f137819 */ /* 0x000fe40000010e26 */
[----:B------:R-:W-:Y:S02]  /*11530*/  LOP3.LUT R62, R31, R52, RZ, 0x30, !PT ;  /* 0x000000341f3e7212 */ /* 0x000fe400078e30ff */
[----:B------:R-:W-:Y:S02]  /*11540*/  LOP3.LUT R48, R55, R58, R48, 0x96, !PT ;  /* 0x0000003a37307212 */ /* 0x000fe400078e9630 */
[----:B------:R-:W-:-:S02]  /*11550*/  SHF.L.W.U32.HI R38, R38, 0x6, R79 ;  /* 0x0000000626267819 */ /* 0x000fc40000010e4f */
        /* <DEDUP_REMOVED lines=18> */
[----:B------:R-:W0:Y:S01]  /*11680*/  LDC.64 R20, c[0x3][0xb0] ;  /* 0x00c02c00ff147b82 */ /* 0x000e220000000a00 */
        /* <DEDUP_REMOVED lines=15> */
[----:B------:R-:W-:Y:S02]  /*11780*/  LOP3.LUT R19, R3, R48, R32, 0x96, !PT ;  /* 0x0000003003137212 */ /* 0x000fe400078e9620 */
[----:B------:R-:W-:Y:S02]  /*11790*/  LOP3.LUT R45, R45, R28, RZ, 0x3c, !PT ;  /* 0x0000001c2d2d7212 */ /* 0x000fe400078e3cff */
[----:B------:R-:W-:-:S02]  /*117a0*/  SHF.L.W.U32.HI R3, R39, 0x1, R38 ;  /* 0x0000000127037819 */ /* 0x000fc40000010e26 */
[----:B------:R-:W-:Y:S02]  /*117b0*/  LOP3.LUT R40, R2, R51, R59, 0x96, !PT ;  /* 0x0000003302287212 */ /* 0x000fe400078e963b */
[----:B------:R-:W-:Y:S02]  /*117c0*/  LOP3.LUT R37, R78, R35, RZ, 0x3c, !PT ;  /* 0x000000234e257212 */ /* 0x000fe400078e3cff */
[----:B------:R-:W-:Y:S02]  /*117d0*/  LOP3.LUT R34, R31, R42, RZ, 0x3c, !PT ;  /* 0x0000002a1f227212 */ /* 0x000fe400078e3cff */
[----:B------:R-:W-:Y:S02]  /*117e0*/  LOP3.LUT R57, R57, R46, R33, 0x96, !PT ;  /* 0x0000002e39397212 */ /* 0x000fe400078e9621 */
[----:B------:R-:W-:Y:S02]  /*117f0*/  LOP3.LUT R30, R44, R3, R45, 0x96, !PT ;  /* 0x000000032c1e7212 */ /* 0x000fe400078e962d */
[----:B------:R-:W-:-:S02]  /*11800*/  LOP3.LUT R33, R19, R44, RZ, 0x3c, !PT ;  /* 0x0000002c13217212 */ /* 0x000fc400078e3cff */
[----:B------:R-:W-:Y:S02]  /*11810*/  LOP3.LUT R40, R40, R41, RZ, 0x3c, !PT ;  /* 0x0000002928287212 */ /* 0x000fe400078e3cff */
[----:B0-----:R-:W-:Y:S02]  /*11820*/  LOP3.LUT R20, R20, R32, R29, 0xb4, !PT ;  /* 0x0000002014147212 */ /* 0x001fe400078eb41d */
[----:B------:R-:W-:Y:S02]  /*11830*/  SHF.L.W.U32.HI R3, R37, 0x1, R34 ;  /* 0x0000000125037819 */ /* 0x000fe40000010e22 */
[----:B------:R-:W-:Y:S02]  /*11840*/  LOP3.LUT R21, R21, R59, R22, 0xb4, !PT ;  /* 0x0000003b15157212 */ /* 0x000fe400078eb416 */
[----:B------:R-:W-:Y:S02]  /*11850*/  LOP3.LUT R46, R25, R50, R26, 0x96, !PT ;  /* 0x00000032192e7212 */ /* 0x000fe400078e961a */
[----:B------:R-:W-:-:S02]  /*11860*/  SHF.L.W.U32.HI R25, R40, 0x1, R33 ;  /* 0x0000000128197819 */ /* 0x000fc40000010e21 */
[--C-:B------:R-:W-:Y:S02]  /*11870*/  SHF.L.W.U32.HI R22, R33, 0x1, R40.reuse ;  /* 0x0000000121167819 */ /* 0x100fe40000010e28 */
[----:B------:R-:W-:Y:S02]  /*11880*/  LOP3.LUT R3, R74, R3, R40, 0x96, !PT ;  /* 0x000000034a037212 */ /* 0x000fe400078e9628 */
[----:B------:R-:W-:Y:S02]  /*11890*/  SHF.L.W.U32.HI R26, R34, 0x1, R37 ;  /* 0x00000001221a7819 */ /* 0x000fe40000010e25 */
[----:B------:R-:W-:Y:S02]  /*118a0*/  LOP3.LUT R40, R20, R27, R36, 0x96, !PT ;  /* 0x0000001b14287212 */ /* 0x000fe400078e9624 */
[----:B------:R-:W-:Y:S02]  /*118b0*/  LOP3.LUT R53, R21, R54, R53, 0x96, !PT ;  /* 0x0000003615357212 */ /* 0x000fe400078e9635 */
[----:B------:R-:W0:Y:S01]  /*118c0*/  LDC.64 R20, c[0x3][0xb8] ;  /* 0x00c02e00ff147b82 */ /* 0x000e220000000a00 */
[----:B------:R-:W-:-:S02]  /*118d0*/  SHF.L.W.U32.HI R2, R38, 0x1, R39 ;  /* 0x0000000126027819 */ /* 0x000fc40000010e27 */
[----:B------:R-:W-:Y:S02]  /*118e0*/  LOP3.LUT R44, R24, R23, RZ, 0x3c, !PT ;  /* 0x00000017182c7212 */ /* 0x000fe400078e3cff */
[----:B------:R-:W-:Y:S02]  /*118f0*/  LOP3.LUT R26, R43, R26, R33, 0x96, !PT ;  /* 0x0000001a2b1a7212 */ /* 0x000fe400078e9621 */
[----:B------:R-:W-:Y:S02]  /*11900*/  LOP3.LUT R41, R41, R2, R44, 0x96, !PT ;  /* 0x0000000229297212 */ /* 0x000fe400078e962c */
[----:B------:R-:W-:Y:S02]  /*11910*/  SHF.L.W.U32.HI R32, R26, 0x15, R3 ;  /* 0x000000151a207819 */ /* 0x000fe40000010e03 */
[----:B------:R-:W-:Y:S02]  /*11920*/  SHF.L.W.U32.HI R31, R3, 0x15, R26 ;  /* 0x00000015031f7819 */ /* 0x000fe40000010e1a */
[----:B------:R-:W1:Y:S01]  /*11930*/  LDC.64 R2, c[0x0][0x390] ;  /* 0x0000e400ff027b82 */ /* 0x000e620000000a00 */
[----:B------:R-:W-:-:S02]  /*11940*/  LOP3.LUT R33, R57, R40, RZ, 0x3c, !PT ;  /* 0x0000002839217212 */ /* 0x000fc400078e3cff */
[----:B------:R-:W-:Y:S02]  /*11950*/  LOP3.LUT R36, R46, R53, RZ, 0x3c, !PT ;  /* 0x000000352e247212 */ /* 0x000fe400078e3cff */
[----:B------:R-:W-:Y:S02]  /*11960*/  SHF.L.W.U32.HI R19, R45, 0x1, R44 ;  /* 0x000000012d137819 */ /* 0x000fe40000010e2c */
[--C-:B------:R-:W-:Y:S02]  /*11970*/  SHF.L.W.U32.HI R26, R36, 0x1, R33.reuse ;  /* 0x00000001241a7819 */ /* 0x100fe40000010e21 */
[--C-:B------:R-:W-:Y:S02]  /*11980*/  SHF.L.W.U32.HI R27, R33, 0x1, R36.reuse ;  /* 0x00000001211b7819 */ /* 0x100fe40000010e24 */
        /* <DEDUP_REMOVED lines=9> */
[----:B------:R-:W-:Y:S02]  /*11a20*/  SHF.L.W.U32.HI R19, R25, 0xc, R28 ;  /* 0x0000000c19137819 */ /* 0x000fe40000010e1c */
[----:B------:R-:W-:Y:S02]  /*11a30*/  LOP3.LUT R37, R40, R24, R37, 0x96, !PT ;  /* 0x0000001828257212 */ /* 0x000fe400078e9625 */
[----:B------:R-:W-:Y:S02]  /*11a40*/  SHF.L.W.U32.HI R24, R27, 0xe, R26 ;  /* 0x0000000e1b187819 */ /* 0x000fe40000010e1a */
[----:B------:R-:W-:Y:S02]  /*11a50*/  SHF.L.W.U32.HI R23, R26, 0xe, R27 ;  /* 0x0000000e1a177819 */ /* 0x000fe40000010e1b */
[----:B0-----:R-:W-:-:S02]  /*11a60*/  LOP3.LUT R20, R20, R30, R19, 0xb4, !PT ;  /* 0x0000001e14147212 */ /* 0x001fc400078eb413 */
[----:B------:R-:W-:Y:S02]  /*11a70*/  LOP3.LUT R21, R21, R29, R22, 0xb4, !PT ;  /* 0x0000001d15157212 */ /* 0x000fe400078eb416 */
[----:B------:R-:W-:Y:S02]  /*11a80*/  LOP3.LUT R35, R30, R24, R31, 0xb4, !PT ;  /* 0x000000181e237212 */ /* 0x000fe400078eb41f */
[----:B------:R-:W-:Y:S02]  /*11a90*/  LOP3.LUT R33, R31, R37, R24, 0xb4, !PT ;  /* 0x000000251f217212 */ /* 0x000fe400078eb418 */
[----:B------:R-:W-:Y:S02]  /*11aa0*/  LOP3.LUT R26, R22, R32, R29, 0xb4, !PT ;  /* 0x00000020161a7212 */ /* 0x000fe400078eb41d */
[----:B------:R-:W-:Y:S02]  /*11ab0*/  LOP3.LUT R24, R29, R23, R32, 0xb4, !PT ;  /* 0x000000171d187212 */ /* 0x000fe400078eb420 */
[----:B------:R-:W-:-:S02]  /*11ac0*/  LOP3.LUT R31, R19, R31, R30, 0xb4, !PT ;  /* 0x0000001f131f7212 */ /* 0x000fc400078eb41e */
[-C--:B------:R-:W-:Y:S02]  /*11ad0*/  LOP3.LUT R32, R32, R34.reuse, R23, 0xb4, !PT ;  /* 0x0000002220207212 */ /* 0x080fe400078eb417 */
[----:B------:R-:W-:Y:S02]  /*11ae0*/  LOP3.LUT R27, R20, R37, RZ, 0x3c, !PT ;  /* 0x00000025141b7212 */ /* 0x000fe400078e3cff */
[----:B------:R-:W-:Y:S02]  /*11af0*/  LOP3.LUT R22, R21, R34, RZ, 0x3c, !PT ;  /* 0x0000002215167212 */ /* 0x000fe400078e3cff */
[----:B------:R-:W0:Y:S01]  /*11b00*/  LDC.64 R20, c[0x0][0x398] ;  /* 0x0000e600ff147b82 */ /* 0x000e220000000a00 */
[--C-:B------:R-:W-:Y:S01]  /*11b10*/  SHF.R.U32.HI R29, RZ, 0x8, R0.reuse ;  /* 0x00000008ff1d7819 */ /* 0x100fe20000011600 */
[----:B-1----:R-:W-:Y:S01]  /*11b20*/  STG.E.U8 desc[UR4][R2.64], R4 ;  /* 0x0000000402007986 */ /* 0x002fe2000c101104 */
[----:B------:R-:W-:Y:S02]  /*11b30*/  SHF.R.U32.HI R19, RZ, 0x10, R0 ;  /* 0x00000010ff137819 */ /* 0x000fe40000011600 */
[--C-:B------:R-:W-:Y:S01]  /*11b40*/  SHF.R.U32.HI R25, RZ, 0x8, R7.reuse ;  /* 0x00000008ff197819 */ /* 0x100fe20000011607 */
[----:B------:R-:W-:Y:S01]  /*11b50*/  STG.E.U8 desc[UR4][R2.64+0x1], R6 ;  /* 0x0000010602007986 */ /* 0x000fe2000c101104 */
[----:B------:R-:W-:-:S03]  /*11b60*/  SHF.R.U32.HI R23, RZ, 0x10, R7 ;  /* 0x00000010ff177819 */ /* 0x000fc60000011607 */
[----:B------:R-:W-:Y:S04]  /*11b70*/  STG.E.U8 desc[UR4][R2.64+0x4], R0 ;  /* 0x0000040002007986 */ /* 0x000fe8000c101104 */
[----:B------:R-:W-:Y:S04]  /*11b80*/  STG.E.U8 desc[UR4][R2.64+0x2], R8 ;  /* 0x0000020802007986 */ /* 0x000fe8000c101104 */
[----:B------:R1:W-:Y:S04]  /*11b90*/  STG.E.U8 desc[UR4][R2.64+0x3], R5 ;  /* 0x0000030502007986 */ /* 0x0003e8000c101104 */
[----:B------:R-:W-:Y:S04]  /*11ba0*/  STG.E.U8 desc[UR4][R2.64+0x5], R29 ;  /* 0x0000051d02007986 */ /* 0x000fe8000c101104 */
[----:B------:R2:W-:Y:S04]  /*11bb0*/  STG.E.U8 desc[UR4][R2.64+0x6], R19 ;  /* 0x0000061302007986 */ /* 0x0005e8000c101104 */
[----:B------:R3:W-:Y:S01]  /*11bc0*/  STG.E.U8 desc[UR4][R2.64+0x7], R9 ;  /* 0x0000070902007986 */ /* 0x0007e2000c101104 */
[----:B-1----:R-:W-:-:S03]  /*11bd0*/  SHF.R.U32.HI R5, RZ, 0x8, R26 ;  /* 0x00000008ff057819 */ /* 0x002fc6000001161a */
[----:B------:R-:W-:Y:S04]  /*11be0*/  STG.E.U8 desc[UR4][R2.64+0x8], R14 ;  /* 0x0000080e02007986 */ /* 0x000fe8000c101104 */
[----:B------:R1:W-:Y:S01]  /*11bf0*/  STG.E.U8 desc[UR4][R2.64+0xc], R7 ;  /* 0x00000c0702007986 */ /* 0x0003e2000c101104 */
[----:B--2---:R-:W-:-:S03]  /*11c00*/  SHF.R.U64 R19, R31, 0x8, R26 ;  /* 0x000000081f137819 */ /* 0x004fc6000000121a */
[----:B------:R2:W-:Y:S01]  /*11c10*/  STG.E.U8 desc[UR4][R2.64+0x9], R13 ;  /* 0x0000090d02007986 */ /* 0x0005e2000c101104 */
[----:B---3--:R-:W-:-:S03]  /*11c20*/  SHF.R.U32.HI R9, RZ, 0x10, R26 ;  /* 0x00000010ff097819 */ /* 0x008fc6000001161a */
[----:B------:R3:W-:Y:S04]  /*11c30*/  STG.E.U8 desc[UR4][R2.64+0xa], R15 ;  /* 0x00000a0f02007986 */ /* 0x0007e8000c101104 */
[----:B------:R-:W-:Y:S01]  /*11c40*/  STG.E.U8 desc[UR4][R2.64+0xb], R12 ;  /* 0x00000b0c02007986 */ /* 0x000fe2000c101104 */
[----:B-1----:R-:W-:-:S03]  /*11c50*/  SHF.R.U64 R7, R31, 0x18, R26 ;  /* 0x000000181f077819 */ /* 0x002fc6000000121a */
[----:B------:R1:W-:Y:S01]  /*11c60*/  STG.E.U8 desc[UR4][R2.64+0xd], R25 ;  /* 0x00000d1902007986 */ /* 0x0003e2000c101104 */
[----:B--2---:R-:W-:-:S03]  /*11c70*/  SHF.R.U64 R13, R31, 0x10, R26 ;  /* 0x000000101f0d7819 */ /* 0x004fc6000000121a */
[----:B------:R2:W-:Y:S01]  /*11c80*/  STG.E.U8 desc[UR4][R2.64+0xe], R23 ;  /* 0x00000e1702007986 */ /* 0x0005e2000c101104 */
[----:B---3--:R-:W-:-:S03]  /*11c90*/  SHF.R.U64 R15, R27, 0x18, R22 ;  /* 0x000000181b0f7819 */ /* 0x008fc60000001216 */
[----:B------:R-:W-:Y:S04]  /*11ca0*/  STG.E.U8 desc[UR4][R2.64+0xf], R10 ;  /* 0x00000f0a02007986 */ /* 0x000fe8000c101104 */
[----:B------:R-:W-:Y:S01]  /*11cb0*/  STG.E.U8 desc[UR4][R2.64+0x10], R16 ;  /* 0x0000101002007986 */ /* 0x000fe2000c101104 */
[----:B-1----:R-:W-:-:S03]  /*11cc0*/  SHF.R.U64 R25, R27, 0x8, R22 ;  /* 0x000000081b197819 */ /* 0x002fc60000001216 */
[----:B------:R1:W-:Y:S01]  /*11cd0*/  STG.E.U8 desc[UR4][R2.64+0x11], R17 ;  /* 0x0000111102007986 */ /* 0x0003e2000c101104 */
[----:B--2---:R-:W-:-:S03]  /*11ce0*/  SHF.R.U32.HI R23, RZ, 0x10, R22 ;  /* 0x00000010ff177819 */ /* 0x004fc60000011616 */
[----:B------:R-:W-:Y:S04]  /*11cf0*/  STG.E.U8 desc[UR4][R2.64+0x12], R18 ;  /* 0x0000121202007986 */ /* 0x000fe8000c101104 */
[----:B------:R2:W-:Y:S04]  /*11d00*/  STG.E.U8 desc[UR4][R2.64+0x13], R11 ;  /* 0x0000130b02007986 */ /* 0x0005e8000c101104 */
[----:B0-----:R0:W-:Y:S01]  /*11d10*/  STG.E.U8 desc[UR4][R20.64+0xa], R13 ;  /* 0x00000a0d14007986 */ /* 0x0011e2000c101104 */
[----:B-1----:R-:W-:-:S03]  /*11d20*/  SHF.R.U64 R17, R27, 0x10, R22 ;  /* 0x000000101b117819 */ /* 0x002fc60000001216 */
[----:B------:R1:W-:Y:S01]  /*11d30*/  STG.E.U8 desc[UR4][R20.64+0xb], R7 ;  /* 0x00000b0714007986 */ /* 0x0003e2000c101104 */
[----:B--2---:R-:W-:-:S03]  /*11d40*/  SHF.R.U32.HI R3, RZ, 0x18, R26 ;  /* 0x00000018ff037819 */ /* 0x004fc6000001161a */
[----:B------:R2:W-:Y:S01]  /*11d50*/  STG.E.U8 desc[UR4][R20.64+0xd], R5 ;  /* 0x00000d0514007986 */ /* 0x0005e2000c101104 */
[--C-:B------:R-:W-:Y:S02]  /*11d60*/  SHF.R.U32.HI R11, RZ, 0x18, R22.reuse ;  /* 0x00000018ff0b7819 */ /* 0x100fe40000011616 */
[----:B0-----:R-:W-:Y:S01]  /*11d70*/  SHF.R.U32.HI R13, RZ, 0x8, R22 ;  /* 0x00000008ff0d7819 */ /* 0x001fe20000011616 */
[----:B------:R0:W-:Y:S01]  /*11d80*/  STG.E.U8 desc[UR4][R20.64+0xf], R3 ;  /* 0x00000f0314007986 */ /* 0x0001e2000c101104 */
[----:B-1----:R-:W-:-:S03]  /*11d90*/  SHF.R.U64 R7, R35, 0x8, R24 ;  /* 0x0000000823077819 */ /* 0x002fc60000001218 */
[----:B------:R1:W-:Y:S01]  /*11da0*/  STG.E.U8 desc[UR4][R20.64+0x9], R19 ;  /* 0x0000091314007986 */ /* 0x0003e2000c101104 */
[----:B--2---:R-:W-:-:S03]  /*11db0*/  SHF.R.U64 R5, R35, 0x10, R24 ;  /* 0x0000001023057819 */ /* 0x004fc60000001218 */
[----:B------:R2:W-:Y:S01]  /*11dc0*/  STG.E.U8 desc[UR4][R20.64+0xe], R9 ;  /* 0x00000e0914007986 */ /* 0x0005e2000c101104 */
[----:B0-----:R-:W-:-:S03]  /*11dd0*/  SHF.R.U64 R3, R35, 0x18, R24 ;  /* 0x0000001823037819 */ /* 0x001fc60000001218 */
[----:B------:R0:W-:Y:S01]  /*11de0*/  STG.E.U8 desc[UR4][R20.64+0x2], R17 ;  /* 0x0000021114007986 */ /* 0x0001e2000c101104 */
[----:B-1----:R-:W-:-:S03]  /*11df0*/  SHF.R.U32.HI R19, RZ, 0x8, R24 ;  /* 0x00000008ff137819 */ /* 0x002fc60000011618 */
[----:B------:R1:W-:Y:S04]  /*11e00*/  STG.E.U8 desc[UR4][R20.64+0x3], R15 ;  /* 0x0000030f14007986 */ /* 0x0003e8000c101104 */
[----:B------:R3:W-:Y:S01]  /*11e10*/  STG.E.U8 desc[UR4][R20.64+0x5], R13 ;  /* 0x0000050d14007986 */ /* 0x0007e2000c101104 */
[----:B--2---:R-:W-:-:S03]  /*11e20*/  SHF.R.U64 R9, R33, 0x18, R32 ;  /* 0x0000001821097819 */ /* 0x004fc60000001220 */
[----:B------:R2:W-:Y:S01]  /*11e30*/  STG.E.U8 desc[UR4][R20.64+0x7], R11 ;  /* 0x0000070b14007986 */ /* 0x0005e2000c101104 */
[----:B0-----:R-:W-:-:S03]  /*11e40*/  SHF.R.U32.HI R17, RZ, 0x10, R24 ;  /* 0x00000010ff117819 */ /* 0x001fc60000011618 */
[----:B------:R0:W-:Y:S01]  /*11e50*/  STG.E.U8 desc[UR4][R20.64+0x11], R7 ;  /* 0x0000110714007986 */ /* 0x0001e2000c101104 */
[----:B-1----:R-:W-:-:S03]  /*11e60*/  SHF.R.U32.HI R15, RZ, 0x18, R24 ;  /* 0x00000018ff0f7819 */ /* 0x002fc60000011618 */
[----:B------:R1:W-:Y:S01]  /*11e70*/  STG.E.U8 desc[UR4][R20.64+0x12], R5 ;  /* 0x0000120514007986 */ /* 0x0003e2000c101104 */
[----:B---3--:R-:W-:-:S03]  /*11e80*/  SHF.R.U64 R13, R33, 0x8, R32 ;  /* 0x00000008210d7819 */ /* 0x008fc60000001220 */
[----:B------:R3:W-:Y:S01]  /*11e90*/  STG.E.U8 desc[UR4][R20.64+0x13], R3 ;  /* 0x0000130314007986 */ /* 0x0007e2000c101104 */
[--C-:B--2---:R-:W-:Y:S02]  /*11ea0*/  SHF.R.U64 R11, R33, 0x10, R32.reuse ;  /* 0x00000010210b7819 */ /* 0x104fe40000001220 */
[--C-:B0-----:R-:W-:Y:S01]  /*11eb0*/  SHF.R.U32.HI R7, RZ, 0x8, R32.reuse ;  /* 0x00000008ff077819 */ /* 0x101fe20000011620 */
[----:B------:R-:W-:Y:S01]  /*11ec0*/  STG.E.U8 desc[UR4][R20.64+0x8], R31 ;  /* 0x0000081f14007986 */ /* 0x000fe2000c101104 */
[----:B-1----:R-:W-:-:S03]  /*11ed0*/  SHF.R.U32.HI R5, RZ, 0x10, R32 ;  /* 0x00000010ff057819 */ /* 0x002fc60000011620 */
[----:B------:R-:W-:Y:S01]  /*11ee0*/  STG.E.U8 desc[UR4][R20.64+0xc], R26 ;  /* 0x00000c1a14007986 */ /* 0x000fe2000c101104 */
[----:B---3--:R-:W-:-:S03]  /*11ef0*/  SHF.R.U32.HI R3, RZ, 0x18, R32 ;  /* 0x00000018ff037819 */ /* 0x008fc60000011620 */
[----:B------:R-:W-:Y:S04]  /*11f00*/  STG.E.U8 desc[UR4][R20.64], R27 ;  /* 0x0000001b14007986 */ /* 0x000fe8000c101104 */
        /* <DEDUP_REMOVED lines=15> */
[----:B------:R-:W-:Y:S01]  /*12000*/  STG.E.U8 desc[UR4][R20.64+0x1f], R3 ;  /* 0x00001f0314007986 */ /* 0x000fe2000c101104 */
[----:B------:R-:W-:Y:S05]  /*12010*/  EXIT ;  /* 0x000000000000794d */ /* 0x000fea0003800000 */
.L_x_0:
[----:B------:R-:W-:-:S00]  /*12020*/  BRA `(.L_x_0) ;  /* 0xfffffffc00fc7947 */ /* 0x000fc0000383ffff */
[----:B------:R-:W-:-:S00]  /*12030*/  NOP ;  /* 0x0000000000007918 */ /* 0x000fc00000000000 */
        /* <DEDUP_REMOVED lines=12> */
.L_x_12:


//--------------------- .text.verify_keccak_kernel --------------------------
	.section	.text.verify_keccak_kernel,"ax",@progbits
	.align	128
        .global         verify_keccak_kernel
        .type           verify_keccak_kernel,@function
        .size           verify_keccak_kernel,(.L_x_13 - verify_keccak_kernel)
        .other          verify_keccak_kernel,@"STO_CUDA_ENTRY STV_DEFAULT"
verify_keccak_kernel:
.text.verify_keccak_kernel:
[----:B------:R-:W-:Y:S08]  /*0000*/  LDC R1, c[0x0][0x37c] ;  /* 0x0000df00ff017b82 */ /* 0x000ff00000000800 */
[----:B------:R-:W0:Y:S01]  /*0010*/  LDC.64 R8, c[0x0][0x380] ;  /* 0x0000e000ff087b82 */ /* 0x000e220000000a00 */
[----:B------:R-:W0:Y:S01]  /*0020*/  LDCU.64 UR4, c[0x0][0x358] ;  /* 0x00006b00ff0477ac */ /* 0x000e220008000a00 */
[----:B------:R-:W1:Y:S01]  /*0030*/  LDCU.64 UR20, c[0x0][0x388] ;  /* 0x00007100ff1477ac */ /* 0x000e620008000a00 */
[----:B0-----:R-:W2:Y:S04]  /*0040*/  LDG.E.U8 R10, desc[UR4][R8.64+0xf] ;  /* 0x00000f04080a7981 */ /* 0x001ea8000c1e1100 */
[----:B------:R-:W3:Y:S04]  /*0050*/  LDG.E.U8 R2, desc[UR4][R8.64+0x5] ;  /* 0x0000050408027981 */ /* 0x000ee8000c1e1100 */
[----:B------:R-:W4:Y:S04]  /*0060*/  LDG.E.U8 R4, desc[UR4][R8.64+0x6] ;  /* 0x0000060408047981 */ /* 0x000f28000c1e1100 */
[----:B------:R-:W5:Y:S04]  /*0070*/  LDG.E.U8 R23, desc[UR4][R8.64+0x7] ;  /* 0x0000070408177981 */ /* 0x000f68000c1e1100 */
        /* <DEDUP_REMOVED lines=15> */
[----:B------:R-:W5:Y:S01]  /*0170*/  LDG.E.U8 R6, desc[UR4][R8.64+0x8] ;  /* 0x0000080408067981 */ /* 0x000f62000c1e1100 */
[----:B-1----:R-:W-:Y:S01]  /*0180*/  UPRMT UR76, UR21, 0x123, URZ ;  /* 0x00000123154c7896 */ /* 0x002fe200080000ff */
[----:B------:R-:W0:Y:S01]  /*0190*/  LDCU.128 UR4, c[0x3][URZ] ;  /* 0x00c00000ff0477ac */ /* 0x000e220008000c00 */
[----:B------:R-:W-:Y:S01]  /*01a0*/  UPRMT UR20, UR20, 0x123, URZ ;  /* 0x0000012314147896 */ /* 0x000fe200080000ff */
[----:B--2---:R-:W-:-:S04]  /*01b0*/  IMAD.WIDE.U32 R10, R10, 0x1000000, RZ ;  /* 0x010000000a0a7825 */ /* 0x004fc800078e00ff */
[----:B---3--:R-:W-:-:S04]  /*01c0*/  IMAD.WIDE.U32 R2, R2, 0x100, RZ ;  /* 0x0000010002027825 */ /* 0x008fc800078e00ff */
[----:B----4-:R-:W-:Y:S01]  /*01d0*/  IMAD.WIDE.U32 R4, R4, 0x10000, RZ ;  /* 0x0001000004047825 */ /* 0x010fe200078e00ff */
[----:B------:R-:W-:Y:S02]  /*01e0*/  R2UR UR13, R11 ;  /* 0x000000000b0d72ca */ /* 0x000fe400000e0000 */
[----:B------:R-:W-:Y:S02]  /*01f0*/  R2UR UR9, R3 ;  /* 0x00000000030972ca */ /* 0x000fe400000e0000 */
[----:B-----5:R-:W-:Y:S02]  /*0200*/  R2UR UR10, R23 ;  /* 0x00000000170a72ca */ /* 0x020fe400000e0000 */
[----:B------:R-:W-:Y:S02]  /*0210*/  R2UR UR27, R5 ;  /* 0x00000000051b72ca */ /* 0x000fe400000e0000 */
[----:B------:R-:W-:Y:S02]  /*0220*/  R2UR UR14, R20 ;  /* 0x00000000140e72ca */ /* 0x000fe400000e0000 */
[----:B------:R-:W-:-:S02]  /*0230*/  R2UR UR15, R21 ;  /* 0x00000000150f72ca */ /* 0x000fc400000e0000 */
[----:B------:R-:W-:Y:S01]  /*0240*/  R2UR UR8, R2 ;  /* 0x00000000020872ca */ /* 0x000fe200000e0000 */
[----:B------:R-:W-:-:S04]  /*0250*/  IMAD.WIDE.U32 R2, R19, 0x100, RZ ;  /* 0x0000010013027825 */ /* 0x000fc800078e00ff */
[----:B------:R-:W-:Y:S01]  /*0260*/  IMAD.WIDE.U32 R18, R18, 0x10000, RZ ;  /* 0x0001000012127825 */ /* 0x000fe200078e00ff */
[----:B------:R-:W-:Y:S02]  /*0270*/  UIMAD.WIDE.U32 UR10, UR10, 0x1000000, URZ ;  /* 0x010000000a0a78a5 */ /* 0x000fe4000f8e00ff */
[----:B------:R-:W-:Y:S01]  /*0280*/  LOP3.LUT R14, R18, R2, R14, 0xfe, !PT ;  /* 0x00000002120e7212 */ /* 0x000fe200078efe0e */
[----:B------:R-:W-:Y:S01]  /*0290*/  IMAD.U32 R5, RZ, RZ, UR27 ;  /* 0x0000001bff057e24 */ /* 0x000fe2000f8e00ff */
[----:B------:R-:W-:Y:S01]  /*02a0*/  LOP3.LUT R2, R19, UR13, R3, 0xfe, !PT ;  /* 0x0000000d13027c12 */ /* 0x000fe2000f8efe03 */
[----:B------:R-:W-:Y:S01]  /*02b0*/  IMAD.U32 R3, RZ, RZ, UR9 ;  /* 0x00000009ff037e24 */ /* 0x000fe2000f8e00ff */
[----:B------:R-:W-:Y:S01]  /*02c0*/  UPRMT UR62, UR14, 0x6540, UR15 ;  /* 0x000065400e3e7896 */ /* 0x000fe2000800000f */
[----:B------:R-:W-:Y:S01]  /*02d0*/  IMAD.SHL.U32 R16, R16, 0x100, RZ ;  /* 0x0000010010107824 */ /* 0x000fe200078e00ff */
[----:B------:R-:W-:Y:S01]  /*02e0*/  R2UR UR15, R2 ;  /* 0x00000000020f72ca */ /* 0x000fe200000e0000 */
[----:B------:R-:W-:Y:S01]  /*02f0*/  IMAD.U32 R2, RZ, RZ, UR8 ;  /* 0x00000008ff027e24 */ /* 0x000fe2000f8e00ff */
[----:B------:R-:W-:Y:S01]  /*0300*/  LOP3.LUT R2, R5, UR11, R3, 0xfe, !PT ;  /* 0x0000000b05027c12 */ /* 0x000fe2000f8efe03 */
[----:B------:R-:W-:Y:S01]  /*0310*/  IMAD.SHL.U32 R3, R0, 0x100, RZ ;  /* 0x0000010000037824 */ /* 0x000fe200078e00ff */
[----:B------:R-:W-:-:S02]  /*0320*/  R2UR UR12, R10 ;  /* 0x000000000a0c72ca */ /* 0x000fc400000e0000 */
[----:B------:R-:W-:Y:S02]  /*0330*/  R2UR UR19, R13 ;  /* 0x000000000d1372ca */ /* 0x000fe400000e0000 */
[----:B------:R-:W-:Y:S02]  /*0340*/  R2UR UR24, R14 ;  /* 0x000000000e1872ca */ /* 0x000fe400000e0000 */
[----:B------:R-:W-:Y:S02]  /*0350*/  R2UR UR23, R15 ;  /* 0x000000000f1772ca */ /* 0x000fe400000e0000 */
[----:B------:R-:W-:Y:S02]  /*0360*/  R2UR UR14, R16 ;  /* 0x00000000100e72ca */ /* 0x000fe400000e0000 */
[----:B------:R-:W-:Y:S02]  /*0370*/  R2UR UR13, R17 ;  /* 0x00000000110d72ca */ /* 0x000fe400000e0000 */
[----:B------:R-:W-:-:S02]  /*0380*/  R2UR UR26, R4 ;  /* 0x00000000041a72ca */ /* 0x000fc400000e0000 */
[----:B------:R-:W-:Y:S02]  /*0390*/  R2UR UR16, R7 ;  /* 0x00000000071072ca */ /* 0x000fe400000e0000 */
[----:B------:R-:W-:Y:S02]  /*03a0*/  R2UR UR21, R12 ;  /* 0x000000000c1572ca */ /* 0x000fe400000e0000 */
[----:B------:R-:W-:Y:S02]  /*03b0*/  R2UR UR17, R22 ;  /* 0x00000000161172ca */ /* 0x000fe400000e0000 */
[----:B------:R-:W-:Y:S02]  /*03c0*/  R2UR UR18, R24 ;  /* 0x00000000181272ca */ /* 0x000fe400000e0000 */
[----:B------:R-:W-:Y:S02]  /*03d0*/  R2UR UR22, R25 ;  /* 0x00000000191672ca */ /* 0x000fe400000e0000 */
[----:B------:R-:W-:-:S04]  /*03e0*/  LOP3.LUT R2, R3, R6, R2, 0xfe, !PT ;  /* 0x0000000603027212 */ /* 0x000fc800078efe02 */
[----:B------:R-:W-:Y:S01]  /*03f0*/  R2UR UR29, R2 ;  /* 0x00000000021d72ca */ /* 0x000fe200000e0000 */
[----:B------:R-:W-:Y:S02]  /*0400*/  USHF.L.U32 UR19, UR19, 0x10, URZ ;  /* 0x0000001013137899 */ /* 0x000fe400080006ff */
[----:B------:R-:W-:Y:S02]  /*0410*/  USHF.L.U32 UR23, UR23, 0x18, URZ ;  /* 0x0000001817177899 */ /* 0x000fe400080006ff */
[----:B------:R-:W-:Y:S02]  /*0420*/  ULOP3.LUT UR12, UR12, UR24, URZ, 0xfc, !UPT ;  /* 0x000000180c0c7292 */ /* 0x000fe4000f8efcff */
[----:B------:R-:W-:Y:S02]  /*0430*/  ULOP3.LUT UR13, UR14, UR13, UR15, 0xfe, !UPT ;  /* 0x0000000d0e0d7292 */ /* 0x000fe4000f8efe0f */
[----:B------:R-:W-:Y:S02]  /*0440*/  USHF.L.U32 UR16, UR16, 0x10, URZ ;  /* 0x0000001010107899 */ /* 0x000fe400080006ff */
[----:B------:R-:W-:-:S02]  /*0450*/  USHF.L.U32 UR21, UR21, 0x18, URZ ;  /* 0x0000001815157899 */ /* 0x000fc400080006ff */
[----:B------:R-:W-:Y:S02]  /*0460*/  USHF.L.U32 UR18, UR18, 0x10, URZ ;  /* 0x0000001012127899 */ /* 0x000fe400080006ff */
[----:B------:R-:W-:Y:S02]  /*0470*/  USHF.L.U32 UR22, UR22, 0x18, URZ ;  /* 0x0000001816167899 */ /* 0x000fe400080006ff */
[----:B------:R-:W-:Y:S02]  /*0480*/  ULOP3.LUT UR17, UR26, UR8, UR17, 0xfe, !UPT ;  /* 0x000000081a117292 */ /* 0x000fe4000f8efe11 */
[----:B------:R-:W-:Y:S02]  /*0490*/  ULOP3.LUT UR41, UR12, 0x1, URZ, 0x3c, !UPT ;  /* 0x000000010c297892 */ /* 0x000fe4000f8e3cff */
[----:B------:R-:W-:Y:S02]  /*04a0*/  ULOP3.LUT UR23, UR23, UR19, UR13, 0xfe, !UPT ;  /* 0x0000001317177292 */ /* 0x000fe4000f8efe0d */
[----:B------:R-:W-:-:S02]  /*04b0*/  ULOP3.LUT UR62, UR21, UR16, UR62, 0xfe, !UPT ;  /* 0x00000010153e7292 */ /* 0x000fc4000f8efe3e */
[----:B------:R-:W-:Y:S02]  /*04c0*/  ULOP3.LUT UR16, UR10, UR17, URZ, 0xfc, !UPT ;  /* 0x000000110a107292 */ /* 0x000fe4000f8efcff */
[----:B------:R-:W-:Y:S02]  /*04d0*/  ULOP3.LUT UR29, UR22, UR18, UR29, 0xfe, !UPT ;  /* 0x00000012161d7292 */ /* 0x000fe4000f8efe1d */
[----:B------:R-:W-:Y:S01]  /*04e0*/  USHF.L.W.U32.HI UR11, UR41, 0x1, UR23 ;  /* 0x00000001290b7899 */ /* 0x000fe20008010e17 */
[----:B------:R-:W-:Y:S01]  /*04f0*/  IMAD.U32 R4, RZ, RZ, UR26 ;  /* 0x0000001aff047e24 */ /* 0x000fe2000f8e00ff */
[----:B------:R-:W-:Y:S02]  /*0500*/  ULOP3.LUT UR26, UR76, UR16, URZ, 0x3c, !UPT ;  /* 0x000000104c1a7292 */ /* 0x000fe4000f8e3cff */
[----:B------:R-:W-:Y:S02]  /*0510*/  ULOP3.LUT UR51, UR76, 0x1, UR16, 0x96, !UPT ;  /* 0x000000014c337892 */ /* 0x000fe4000f8e9610 */
[----:B------:R-:W-:-:S02]  /*0520*/  USHF.L.W.U32.HI UR38, UR23, 0x1, UR41 ;  /* 0x0000000117267899 */ /* 0x000fc40008010e29 */
[----:B------:R-:W-:Y:S02]  /*0530*/  ULOP3.LUT UR14, UR20, UR29, URZ, 0x3c, !UPT ;  /* 0x0000001d140e7292 */ /* 0x000fe4000f8e3cff */
[----:B------:R-:W-:Y:S02]  /*0540*/  ULOP3.LUT UR30, UR11, 0x80000000, UR62, 0x96, !UPT ;  /* 0x800000000b1e7892 */ /* 0x000fe4000f8e963e */
[----:B------:R-:W-:Y:S02]  /*0550*/  ULOP3.LUT UR34, UR62, 0x80000000, URZ, 0x3c, !UPT ;  /* 0x800000003e227892 */ /* 0x000fe4000f8e3cff */
[----:B------:R-:W-:Y:S02]  /*0560*/  ULOP3.LUT UR37, UR12, UR76, UR16, 0x96, !UPT ;  /* 0x0000004c0c257292 */ /* 0x000fe4000f8e9610 */
[----:B------:R-:W-:Y:S02]  /*0570*/  USHF.L.W.U32.HI UR10, UR41, 0x14, UR23 ;  /* 0x00000014290a7899 */ /* 0x000fe40008010e17 */
[----:B------:R-:W-:-:S02]  /*0580*/  USHF.L.W.U32.HI UR8, UR41, 0x1b, UR23 ;  /* 0x0000001b29087899 */ /* 0x000fc40008010e17 */
[----:B------:R-:W-:Y:S02]  /*0590*/  USHF.L.W.U32.HI UR9, UR23, 0x1b, UR41 ;  /* 0x0000001b17097899 */ /* 0x000fe40008010e29 */
[----:B------:R-:W-:Y:S02]  /*05a0*/  USHF.L.W.U32.HI UR15, UR23, 0x14, UR41 ;  /* 0x00000014170f7899 */ /* 0x000fe40008010e29 */
[----:B------:R-:W-:Y:S02]  /*05b0*/  USHF.L.W.U32.HI UR24, UR23, 0x7, UR41 ;  /* 0x0000000717187899 */ /* 0x000fe40008010e29 */
[----:B------:R-:W-:Y:S02]  /*05c0*/  USHF.L.W.U32.HI UR36, UR41, 0x7, UR23 ;  /* 0x0000000729247899 */ /* 0x000fe40008010e17 */
[----:B------:R-:W-:Y:S02]  /*05d0*/  USHF.L.W.U32.HI UR54, UR41, 0x8, UR23 ;  /* 0x0000000829367899 */ /* 0x000fe40008010e17 */
[----:B------:R-:W-:-:S02]  /*05e0*/  USHF.L.W.U32.HI UR49, UR23, 0x8, UR41 ;  /* 0x0000000817317899 */ /* 0x000fc40008010e29 */
[----:B------:R-:W-:Y:S02]  /*05f0*/  USHF.L.W.U32.HI UR19, UR41, 0xe, UR23 ;  /* 0x0000000e29137899 */ /* 0x000fe40008010e17 */
[----:B------:R-:W-:Y:S02]  /*0600*/  ULOP3.LUT UR13, UR23, UR20, UR29, 0x96, !UPT ;  /* 0x00000014170d7292 */ /* 0x000fe4000f8e961d */
[----:B------:R-:W-:Y:S02]  /*0610*/  USHF.L.W.U32.HI UR41, UR23, 0xe, UR41 ;  /* 0x0000000e17297899 */ /* 0x000fe40008010e29 */
[----:B------:R-:W-:Y:S02]  /*0620*/  ULOP3.LUT UR11, UR16, UR38, URZ, 0x3c, !UPT ;  /* 0x00000026100b7292 */ /* 0x000fe4000f8e3cff */
        /* <DEDUP_REMOVED lines=16> */
[----:B------:R-:W-:Y:S02]  /*0730*/  ULOP3.LUT UR23, UR29, UR30, URZ, 0x3c, !UPT ;  /* 0x0000001e1d177292 */ /* 0x000fe4000f8e3cff */
[----:B------:R-:W-:Y:S02]  /*0740*/  USHF.L.W.U32.HI UR14, UR26, 0x18, UR14 ;  /* 0x000000181a0e7899 */ /* 0x000fe40008010e0e */
[----:B------:R-:W-:Y:S02]  /*0750*/  USHF.L.W.U32.HI UR58, UR34, 0x5, URZ ;  /* 0x00000005223a7899 */ /* 0x000fe40008010eff */
[----:B------:R-:W-:-:S02]  /*0760*/  USHF.L.W.U32.HI UR26, UR37, 0x1c, UR13 ;  /* 0x0000001c251a7899 */ /* 0x000fc40008010e0d */
[----:B------:R-:W-:Y:S02]  /*0770*/  USHF.L.W.U32.HI UR61, UR38, 0xf, UR30 ;  /* 0x0000000f263d7899 */ /* 0x000fe40008010e1e */
[----:B------:R-:W-:Y:S02]  /*0780*/  USHF.L.W.U32.HI UR55, UR34, 0x1, URZ ;  /* 0x0000000122377899 */ /* 0x000fe40008010eff */
[----:B------:R-:W-:Y:S02]  /*0790*/  USHF.L.W.U32.HI UR37, UR13, 0x1c, UR37 ;  /* 0x0000001c0d257899 */ /* 0x000fe40008010e25 */
[----:B0-----:R-:W-:Y:S02]  /*07a0*/  ULOP3.LUT UR46, UR4, UR32, UR53, 0xb4, !UPT ;  /* 0x00000020042e7292 */ /* 0x001fe4000f8eb435 */
[----:B------:R-:W-:Y:S02]  /*07b0*/  USHF.L.W.U32.HI UR13, UR30, 0xb, UR38 ;  /* 0x0000000b1e0d7899 */ /* 0x000fe40008010e26 */
[----:B------:R-:W-:-:S02]  /*07c0*/  USHF.L.W.U32.HI UR52, UR23, 0x1e, UR11 ;  /* 0x0000001e17347899 */ /* 0x000fc40008010e0b */
[----:B------:R-:W-:Y:S02]  /*07d0*/  USHF.L.W.U32.HI UR4, UR11, 0x1e, UR23 ;  /* 0x0000001e0b047899 */ /* 0x000fe40008010e17 */
[----:B------:R-:W-:Y:S02]  /*07e0*/  USHF.L.W.U32.HI UR39, URZ, 0x5, UR34 ;  /* 0x00000005ff277899 */ /* 0x000fe40008010e22 */
[----:B------:R-:W-:Y:S02]  /*07f0*/  ULOP3.LUT UR76, UR76, UR38, URZ, 0x3c, !UPT ;  /* 0x000000264c4c7292 */ /* 0x000fe4000f8e3cff */
[----:B------:R-:W-:Y:S02]  /*0800*/  ULOP3.LUT UR20, UR20, UR30, URZ, 0x3c, !UPT ;  /* 0x0000001e14147292 */ /* 0x000fe4000f8e3cff */
[----:B------:R-:W-:Y:S02]  /*0810*/  USHF.L.W.U32.HI UR29, UR30, 0xf, UR38 ;  /* 0x0000000f1e1d7899 */ /* 0x000fe40008010e26 */
[----:B------:R-:W-:-:S02]  /*0820*/  ULOP3.LUT UR40, UR27, 0x80000000, URZ, 0x3c, !UPT ;  /* 0x800000001b287892 */ /* 0x000fc4000f8e3cff */
[----:B------:R-:W-:Y:S02]  /*0830*/  ULOP3.LUT UR23, UR53, UR21, UR32, 0xb4, !UPT ;  /* 0x0000001535177292 */ /* 0x000fe4000f8eb420 */
[----:B------:R-:W-:Y:S02]  /*0840*/  ULOP3.LUT UR62, UR62, UR27, URZ, 0x3c, !UPT ;  /* 0x0000001b3e3e7292 */ /* 0x000fe4000f8e3cff */
[----:B------:R-:W-:Y:S02]  /*0850*/  ULOP3.LUT UR56, UR8, UR57, UR58, 0xb4, !UPT ;  /* 0x0000003908387292 */ /* 0x000fe4000f8eb43a */
[----:B------:R-:W-:Y:S02]  /*0860*/  ULOP3.LUT UR31, UR58, UR61, UR57, 0xb4, !UPT ;  /* 0x0000003d3a1f7292 */ /* 0x000fe4000f8eb439 */
[----:B------:R-:W-:Y:S02]  /*0870*/  ULOP3.LUT UR32, UR32, UR41, UR21, 0xb4, !UPT ;  /* 0x0000002920207292 */ /* 0x000fe4000f8eb415 */
[----:B------:R-:W-:-:S02]  /*0880*/  USHF.L.W.U32.HI UR48, UR34, 0xa, URZ ;  /* 0x0000000a22307899 */ /* 0x000fc40008010eff */
[----:B------:R-:W-:Y:S02]  /*0890*/  ULOP3.LUT UR57, UR57, UR28, UR61, 0xb4, !UPT ;  /* 0x0000001c39397292 */ /* 0x000fe4000f8eb43d */
[----:B------:R-:W-:Y:S02]  /*08a0*/  ULOP3.LUT UR21, UR21, UR55, UR41, 0xb4, !UPT ;  /* 0x0000003715157292 */ /* 0x000fe4000f8eb429 */
[----:B------:R-:W-:Y:S02]  /*08b0*/  ULOP3.LUT UR60, UR5, UR13, UR72, 0xb4, !UPT ;  /* 0x0000000d053c7292 */ /* 0x000fe4000f8eb448 */
[----:B------:R-:W-:Y:S02]  /*08c0*/  ULOP3.LUT UR61, UR61, UR8, UR28, 0xb4, !UPT ;  /* 0x000000083d3d7292 */ /* 0x000fe4000f8eb41c */
[----:B------:R-:W-:Y:S02]  /*08d0*/  ULOP3.LUT UR58, UR28, UR58, UR8, 0xb4, !UPT ;  /* 0x0000003a1c3a7292 */ /* 0x000fe4000f8eb408 */
[----:B------:R-:W-:-:S02]  /*08e0*/  ULOP3.LUT UR41, UR41, UR53, UR55, 0xb4, !UPT ;  /* 0x0000003529297292 */ /* 0x000fc4000f8eb437 */
[----:B------:R-:W-:Y:S02]  /*08f0*/  USHF.L.W.U32.HI UR43, URZ, 0x4, UR34 ;  /* 0x00000004ff2b7899 */ /* 0x000fe40008010e22 */
[----:B------:R-:W-:Y:S02]  /*0900*/  USHF.L.W.U32.HI UR17, UR34, 0x4, URZ ;  /* 0x0000000422117899 */ /* 0x000fe40008010eff */
[----:B------:R-:W-:Y:S02]  /*0910*/  USHF.L.W.U32.HI UR12, URZ, 0xa, UR34 ;  /* 0x0000000aff0c7899 */ /* 0x000fe40008010e22 */
[----:B------:R-:W-:Y:S02]  /*0920*/  USHF.L.W.U32.HI UR42, URZ, 0x13, UR34 ;  /* 0x00000013ff2a7899 */ /* 0x000fe40008010e22 */
[----:B------:R-:W-:Y:S02]  /*0930*/  USHF.L.W.U32.HI UR73, URZ, 0x1, UR34 ;  /* 0x00000001ff497899 */ /* 0x000fe40008010e22 */
[----:B------:R-:W-:-:S02]  /*0940*/  USHF.L.W.U32.HI UR44, UR30, 0x1d, UR38 ;  /* 0x0000001d1e2c7899 */ /* 0x000fc40008010e26 */
[----:B------:R-:W-:Y:S02]  /*0950*/  ULOP3.LUT UR47, UR9, UR25, UR39, 0xb4, !UPT ;  /* 0x00000019092f7292 */ /* 0x000fe4000f8eb427 */
[----:B------:R-:W-:Y:S02]  /*0960*/  ULOP3.LUT UR28, UR39, UR29, UR25, 0xb4, !UPT ;  /* 0x0000001d271c7292 */ /* 0x000fe4000f8eb419 */
[----:B------:R-:W-:Y:S02]  /*0970*/  USHF.L.W.U32.HI UR5, UR76, 0x6, UR20 ;  /* 0x000000064c057899 */ /* 0x000fe40008010e14 */
[----:B------:R-:W-:Y:S02]  /*0980*/  USHF.L.W.U32.HI UR53, UR40, 0xd, UR75 ;  /* 0x0000000d28357899 */ /* 0x000fe40008010e4b */
[----:B------:R-:W-:Y:S02]  /*0990*/  USHF.L.W.U32.HI UR34, UR34, 0x13, URZ ;  /* 0x0000001322227899 */ /* 0x000fe40008010eff */
[----:B------:R-:W-:-:S02]  /*09a0*/  USHF.L.W.U32.HI UR38, UR38, 0x1d, UR30 ;  /* 0x0000001d26267899 */ /* 0x000fc40008010e1e */
[----:B------:R-:W-:Y:S02]  /*09b0*/  ULOP3.LUT UR25, UR25, UR14, UR29, 0xb4, !UPT ;  /* 0x0000000e19197292 */ /* 0x000fe4000f8eb41d */
[----:B------:R-:W-:Y:S02]  /*09c0*/  ULOP3.LUT UR8, UR29, UR9, UR14, 0xb4, !UPT ;  /* 0x000000091d087292 */ /* 0x000fe4000f8eb40e */
[----:B------:R-:W-:Y:S02]  /*09d0*/  USHF.L.W.U32.HI UR76, UR20, 0x6, UR76 ;  /* 0x00000006144c7899 */ /* 0x000fe40008010e4c */
[----:B------:R-:W-:Y:S02]  /*09e0*/  USHF.L.W.U32.HI UR40, UR75, 0xd, UR40 ;  /* 0x0000000d4b287899 */ /* 0x000fe40008010e28 */
[----:B------:R-:W-:Y:S02]  /*09f0*/  USHF.L.W.U32.HI UR74, UR75, 0x1, UR62 ;  /* 0x000000014b4a7899 */ /* 0x000fe40008010e3e */
[----:B------:R-:W-:-:S02]  /*0a00*/  ULOP3.LUT UR66, UR35, UR48, UR24, 0xb4, !UPT ;  /* 0x0000003023427292 */ /* 0x000fc4000f8eb418 */
[----:B------:R-:W-:Y:S02]  /*0a10*/  ULOP3.LUT UR29, UR24, UR16, UR48, 0xb4, !UPT ;  /* 0x00000010181d7292 */ /* 0x000fe4000f8eb430 */
[----:B------:R-:W-:Y:S02]  /*0a20*/  USHF.L.W.U32.HI UR75, UR62, 0x1, UR75 ;  /* 0x000000013e4b7899 */ /* 0x000fe40008010e4b */
[----:B------:R-:W-:Y:S02]  /*0a30*/  ULOP3.LUT UR24, UR52, UR24, UR35, 0xb4, !UPT ;  /* 0x0000001834187292 */ /* 0x000fe4000f8eb423 */
[----:B------:R-:W-:Y:S02]  /*0a40*/  ULOP3.LUT UR39, UR14, UR39, UR9, 0xb4, !UPT ;  /* 0x000000270e277292 */ /* 0x000fe4000f8eb409 */
[----:B------:R-:W-:Y:S02]  /*0a50*/  ULOP3.LUT UR59, UR72, UR18, UR13, 0xb4, !UPT ;  /* 0x00000012483b7292 */ /* 0x000fe4000f8eb40d */
[----:B------:R-:W-:-:S02]  /*0a60*/  ULOP3.LUT UR48, UR48, UR52, UR16, 0xb4, !UPT ;  /* 0x0000003430307292 */ /* 0x000fc4000f8eb410 */
[----:B------:R-:W-:Y:S02]  /*0a70*/  ULOP3.LUT UR35, UR16, UR35, UR52, 0xb4, !UPT ;  /* 0x0000002310237292 */ /* 0x000fe4000f8eb434 */
[----:B------:R-:W-:Y:S02]  /*0a80*/  ULOP3.LUT UR30, UR26, UR43, UR10, 0xb4, !UPT ;  /* 0x0000002b1a1e7292 */ /* 0x000fe4000f8eb40a */
        /* <DEDUP_REMOVED lines=13> */
[----:B------:R-:W-:Y:S02]  /*0b60*/  ULOP3.LUT UR55, UR46, UR55, URZ, 0x3c, !UPT ;  /* 0x000000372e377292 */ /* 0x000fe4000f8e3cff */
[----:B------:R-:W-:Y:S02]  /*0b70*/  ULOP3.LUT UR15, UR15, UR40, UR17, 0xb4, !UPT ;  /* 0x000000280f0f7292 */ /* 0x000fe4000f8eb411 */
[----:B------:R-:W-:-:S02]  /*0b80*/  ULOP3.LUT UR11, UR51, UR12, UR36, 0xb4, !UPT ;  /* 0x0000000c330b7292 */ /* 0x000fc4000f8eb424 */
[----:B------:R-:W-:Y:S02]  /*0b90*/  ULOP3.LUT UR45, UR36, UR71, UR12, 0xb4, !UPT ;  /* 0x00000047242d7292 */ /* 0x000fe4000f8eb40c */
[----:B------:R-:W-:Y:S02]  /*0ba0*/  ULOP3.LUT UR46, UR60, UR73, URZ, 0x3c, !UPT ;  /* 0x000000493c2e7292 */ /* 0x000fe4000f8e3cff */
        /* <DEDUP_REMOVED lines=20> */
[----:B------:R-:W-:Y:S02]  /*0cf0*/  USHF.L.W.U32.HI UR65, UR38, 0x1, UR60 ;  /* 0x0000000126417899 */ /* 0x000fe40008010e3c */
[----:B------:R-:W-:-:S02]  /*0d00*/  ULOP3.LUT UR51, UR71, UR51, UR4, 0xb4, !UPT ;  /* 0x0000003347337292 */ /* 0x000fc4000f8eb404 */
[----:B------:R-:W-:Y:S02]  /*0d10*/  ULOP3.LUT UR71, UR34, UR14, UR41, 0x96, !UPT ;  /* 0x0000000e22477292 */ /* 0x000fe4000f8e9629 */
[----:B------:R-:W-:Y:S02]  /*0d20*/  ULOP3.LUT UR72, UR42, UR27, UR19, 0x96, !UPT ;  /* 0x0000001b2a487292 */ /* 0x000fe4000f8e9613 */
[----:B------:R-:W-:Y:S02]  /*0d30*/  ULOP3.LUT UR68, UR33, UR9, UR55, 0x96, !UPT ;  /* 0x0000000921447292 */ /* 0x000fe4000f8e9637 */
[----:B------:R-:W-:Y:S02]  /*0d40*/  ULOP3.LUT UR69, UR22, UR30, UR46, 0x96, !UPT ;  /* 0x0000001e16457292 */ /* 0x000fe4000f8e962e */
[----:B------:R-:W-:Y:S02]  /*0d50*/  ULOP3.LUT UR63, UR45, UR63, UR25, 0x96, !UPT ;  /* 0x0000003f2d3f7292 */ /* 0x000fe4000f8e9619 */
[----:B------:R-:W-:-:S02]  /*0d60*/  ULOP3.LUT UR62, UR29, UR62, UR57, 0x96, !UPT ;  /* 0x0000003e1d3e7292 */ /* 0x000fc4000f8e9639 */
[----:B------:R-:W-:Y:S02]  /*0d70*/  ULOP3.LUT UR65, UR65, UR44, URZ, 0x3c, !UPT ;  /* 0x0000002c41417292 */ /* 0x000fe4000f8e3cff */
[----:B------:R-:W-:Y:S02]  /*0d80*/  USHF.L.W.U32.HI UR74, UR44, 0x1, UR70 ;  /* 0x000000012c4a7899 */ /* 0x000fe40008010e46 */
[----:B------:R-:W-:Y:S02]  /*0d90*/  ULOP3.LUT UR71, UR51, UR71, UR39, 0x96, !UPT ;  /* 0x0000004733477292 */ /* 0x000fe4000f8e9627 */
[----:B------:R-:W-:Y:S02]  /*0da0*/  ULOP3.LUT UR72, UR35, UR72, UR58, 0x96, !UPT ;  /* 0x0000004823487292 */ /* 0x000fe4000f8e963a */
[----:B------:R-:W-:Y:S02]  /*0db0*/  USHF.L.W.U32.HI UR44, UR70, 0x1, UR44 ;  /* 0x00000001462c7899 */ /* 0x000fe40008010e2c */
[----:B------:R-:W-:-:S02]  /*0dc0*/  ULOP3.LUT UR68, UR36, UR68, UR47, 0x96, !UPT ;  /* 0x0000004424447292 */ /* 0x000fc4000f8e962f */
[----:B------:R-:W-:Y:S02]  /*0dd0*/  ULOP3.LUT UR69, UR24, UR69, UR56, 0x96, !UPT ;  /* 0x0000004518457292 */ /* 0x000fe4000f8e9638 */
[----:B------:R-:W-:Y:S02]  /*0de0*/  USHF.L.W.U32.HI UR67, UR62, 0x1, UR63 ;  /* 0x000000013e437899 */ /* 0x000fe40008010e3f */
[----:B------:R-:W-:Y:S02]  /*0df0*/  USHF.L.W.U32.HI UR73, UR71, 0x1, UR72 ;  /* 0x0000000147497899 */ /* 0x000fe40008010e48 */
[----:B------:R-:W-:Y:S02]  /*0e00*/  USHF.L.W.U32.HI UR75, UR72, 0x1, UR71 ;  /* 0x00000001484b7899 */ /* 0x000fe40008010e47 */
[----:B------:R-:W-:Y:S02]  /*0e10*/  ULOP3.LUT UR44, UR44, UR71, URZ, 0x3c, !UPT ;  /* 0x000000472c2c7292 */ /* 0x000fe4000f8e3cff */
[----:B------:R-:W-:-:S02]  /*0e20*/  USHF.L.W.U32.HI UR71, UR68, 0x1, UR69 ;  /* 0x0000000144477899 */ /* 0x000fc40008010e45 */
[----:B------:R-:W-:Y:S02]  /*0e30*/  ULOP3.LUT UR67, UR67, UR68, URZ, 0x3c, !UPT ;  /* 0x0000004443437292 */ /* 0x000fe4000f8e3cff */
[----:B------:R-:W-:Y:S02]  /*0e40*/  USHF.L.W.U32.HI UR53, UR63, 0x1, UR62 ;  /* 0x000000013f357899 */ /* 0x000fe40008010e3e */
[----:B------:R-:W-:Y:S02]  /*0e50*/  USHF.L.W.U32.HI UR68, UR69, 0x1, UR68 ;  /* 0x0000000145447899 */ /* 0x000fe40008010e44 */
[----:B------:R-:W-:Y:S02]  /*0e60*/  USHF.L.W.U32.HI UR64, UR60, 0x1, UR38 ;  /* 0x000000013c407899 */ /* 0x000fe40008010e26 */
[----:B------:R-:W-:Y:S02]  /*0e70*/  ULOP3.LUT UR62, UR73, UR62, URZ, 0x3c, !UPT ;  /* 0x0000003e493e7292 */ /* 0x000fe4000f8e3cff */
[----:B------:R-:W-:-:S02]  /*0e80*/  ULOP3.LUT UR38, UR71, UR38, URZ, 0x3c, !UPT ;  /* 0x0000002647267292 */ /* 0x000fc4000f8e3cff */
[----:B------:R-:W-:Y:S02]  /*0e90*/  ULOP3.LUT UR60, UR68, UR60, URZ, 0x3c, !UPT ;  /* 0x0000003c443c7292 */ /* 0x000fe4000f8e3cff */
[----:B------:R-:W-:Y:S02]  /*0ea0*/  ULOP3.LUT UR64, UR64, UR70, URZ, 0x3c, !UPT ;  /* 0x0000004640407292 */ /* 0x000fe4000f8e3cff */
[----:B------:R-:W-:Y:S02]  /*0eb0*/  ULOP3.LUT UR18, UR18, UR62, URZ, 0x3c, !UPT ;  /* 0x0000003e12127292 */ /* 0x000fe4000f8e3cff */
[----:B------:R-:W-:Y:S02]  /*0ec0*/  ULOP3.LUT UR26, UR26, UR62, URZ, 0x3c, !UPT ;  /* 0x0000003e1a1a7292 */ /* 0x000fe4000f8e3cff */
        /* <DEDUP_REMOVED lines=18> */
[----:B------:R-:W-:Y:S02]  /*0ff0*/  USHF.L.W.U32.HI UR38, UR51, 0xe, UR42 ;  /* 0x0000000e33267899 */ /* 0x000fe40008010e2a */
[----:B------:R-:W-:-:S02]  /*1000*/  USHF.L.W.U32.HI UR30, UR42, 0xe, UR51 ;  /* 0x0000000e2a1e7899 */ /* 0x000fc40008010e33 */
[----:B------:R-:W-:Y:S02]  /*1010*/  ULOP3.LUT UR53, UR53, UR69, URZ, 0x3c, !UPT ;  /* 0x0000004535357292 */ /* 0x000fe4000f8e3cff */
[----:B------:R-:W-:Y:S02]  /*1020*/  ULOP3.LUT UR25, UR25, UR65, URZ, 0x3c, !UPT ;  /* 0x0000004119197292 */ /* 0x000fe4000f8e3cff */
[----:B------:R-:W-:Y:S02]  /*1030*/  ULOP3.LUT UR57, UR57, UR64, URZ, 0x3c, !UPT ;  /* 0x0000004039397292 */ /* 0x000fe4000f8e3cff */
[----:B------:R-:W-:Y:S02]  /*1040*/  USHF.L.W.U32.HI UR42, UR29, 0x1d, UR45 ;  /* 0x0000001d1d2a7899 */ /* 0x000fe40008010e2d */
[----:B------:R-:W-:Y:S02]  /*1050*/  USHF.L.W.U32.HI UR45, UR45, 0x1d, UR29 ;  /* 0x0000001d2d2d7899 */ /* 0x000fe40008010e1d */
[----:B------:R-:W-:-:S02]  /*1060*/  ULOP3.LUT UR12, UR12, UR63, URZ, 0x3c, !UPT ;  /* 0x0000003f0c0c7292 */ /* 0x000fc4000f8e3cff */
[----:B------:R-:W-:Y:S02]  /*1070*/  USHF.L.W.U32.HI UR29, UR41, 0x1b, UR19 ;  /* 0x0000001b291d7899 */ /* 0x000fe40008010e13 */
[----:B------:R-:W-:Y:S02]  /*1080*/  USHF.L.W.U32.HI UR41, UR19, 0x1b, UR41 ;  /* 0x0000001b13297899 */ /* 0x000fe40008010e29 */
[----:B------:R-:W-:Y:S02]  /*1090*/  ULOP3.LUT UR52, UR52, UR67, URZ, 0x3c, !UPT ;  /* 0x0000004334347292 */ /* 0x000fe4000f8e3cff */
[----:B------:R-:W-:Y:S02]  /*10a0*/  ULOP3.LUT UR16, UR16, UR53, URZ, 0x3c, !UPT ;  /* 0x0000003510107292 */ /* 0x000fe4000f8e3cff */
[----:B------:R-:W-:Y:S02]  /*10b0*/  USHF.L.W.U32.HI UR19, UR25, 0xf, UR57 ;  /* 0x0000000f19137899 */ /* 0x000fe40008010e39 */
[----:B------:R-:W-:-:S02]  /*10c0*/  USHF.L.W.U32.HI UR25, UR57, 0xf, UR25 ;  /* 0x0000000f39197899 */ /* 0x000fc40008010e19 */
[----:B------:R-:W-:Y:S02]  /*10d0*/  ULOP3.LUT UR32, UR32, UR65, URZ, 0x3c, !UPT ;  /* 0x0000004120207292 */ /* 0x000fe4000f8e3cff */
[----:B------:R-:W-:Y:S02]  /*10e0*/  ULOP3.LUT UR13, UR13, UR64, URZ, 0x3c, !UPT ;  /* 0x000000400d0d7292 */ /* 0x000fe4000f8e3cff */
[----:B------:R-:W-:Y:S02]  /*10f0*/  USHF.L.W.U32.HI UR57, UR48, 0x18, UR12 ;  /* 0x0000001830397899 */ /* 0x000fe40008010e0c */
[----:B------:R-:W-:Y:S02]  /*1100*/  USHF.L.W.U32.HI UR12, UR12, 0x18, UR48 ;  /* 0x000000180c0c7899 */ /* 0x000fe40008010e30 */
[----:B------:R-:W-:Y:S02]  /*1110*/  ULOP3.LUT UR37, UR37, UR63, URZ, 0x3c, !UPT ;  /* 0x0000003f25257292 */ /* 0x000fe4000f8e3cff */
[----:B------:R-:W-:-:S02]  /*1120*/  USHF.L.W.U32.HI UR48, UR52, 0xa, UR16 ;  /* 0x0000000a34307899 */ /* 0x000fc40008010e10 */
[----:B------:R-:W-:Y:S02]  /*1130*/  ULOP3.LUT UR15, UR15, UR67, URZ, 0x3c, !UPT ;  /* 0x000000430f0f7292 */ /* 0x000fe4000f8e3cff */
[----:B------:R-:W-:Y:S02]  /*1140*/  ULOP3.LUT UR40, UR10, UR53, URZ, 0x3c, !UPT ;  /* 0x000000350a287292 */ /* 0x000fe4000f8e3cff */
[----:B------:R-:W-:Y:S02]  /*1150*/  USHF.L.W.U32.HI UR52, UR16, 0xa, UR52 ;  /* 0x0000000a10347899 */ /* 0x000fe40008010e34 */
[----:B------:R-:W-:Y:S02]  /*1160*/  ULOP3.LUT UR47, UR47, UR44, URZ, 0x3c, !UPT ;  /* 0x0000002c2f2f7292 */ /* 0x000fe4000f8e3cff */
[----:B------:R-:W-:Y:S02]  /*1170*/  ULOP3.LUT UR56, UR56, UR70, URZ, 0x3c, !UPT ;  /* 0x0000004638387292 */ /* 0x000fe4000f8e3cff */
[----:B------:R-:W-:-:S02]  /*1180*/  USHF.L.W.U32.HI UR16, UR13, 0x1e, UR32 ;  /* 0x0000001e0d107899 */ /* 0x000fc40008010e20 */
[----:B------:R-:W-:Y:S02]  /*1190*/  ULOP3.LUT UR50, UR50, UR65, URZ, 0x3c, !UPT ;  /* 0x0000004132327292 */ /* 0x000fe4000f8e3cff */
[----:B------:R-:W-:Y:S02]  /*11a0*/  ULOP3.LUT UR20, UR20, UR64, URZ, 0x3c, !UPT ;  /* 0x0000004014147292 */ /* 0x000fe4000f8e3cff */
[----:B------:R-:W-:Y:S02]  /*11b0*/  ULOP3.LUT UR59, UR59, UR53, URZ, 0x3c, !UPT ;  /* 0x000000353b3b7292 */ /* 0x000fe4000f8e3cff */
[----:B------:R-:W-:Y:S02]  /*11c0*/  ULOP3.LUT UR31, UR31, UR53, URZ, 0x3c, !UPT ;  /* 0x000000351f1f7292 */ /* 0x000fe4000f8e3cff */
[----:B------:R-:W-:Y:S02]  /*11d0*/  ULOP3.LUT UR8, UR8, UR63, URZ, 0x3c, !UPT ;  /* 0x0000003f08087292 */ /* 0x000fe4000f8e3cff */
[----:B------:R-:W-:-:S02]  /*11e0*/  USHF.L.W.U32.HI UR32, UR32, 0x1e, UR13 ;  /* 0x0000001e20207899 */ /* 0x000fc40008010e0d */
        /* <DEDUP_REMOVED lines=12> */
[----:B------:R-:W-:Y:S02]  /*12b0*/  USHF.L.W.U32.HI UR40, UR50, 0xb, UR20 ;  /* 0x0000000b32287899 */ /* 0x000fe40008010e14 */
[----:B------:R-:W-:Y:S02]  /*12c0*/  ULOP3.LUT UR36, UR36, UR44, URZ, 0x3c, !UPT ;  /* 0x0000002c24247292 */ /* 0x000fe4000f8e3cff */
[----:B------:R-:W-:Y:S02]  /*12d0*/  ULOP3.LUT UR24, UR24, UR70, URZ, 0x3c, !UPT ;  /* 0x0000004618187292 */ /* 0x000fe4000f8e3cff */
[----:B------:R-:W-:Y:S02]  /*12e0*/  USHF.L.W.U32.HI UR22, UR8, 0x15, UR61 ;  /* 0x0000001508167899 */ /* 0x000fe40008010e3d */
[----:B------:R-:W-:Y:S02]  /*12f0*/  USHF.L.W.U32.HI UR47, UR47, 0x9, UR56 ;  /* 0x000000092f2f7899 */ /* 0x000fe40008010e38 */
[----:B------:R-:W-:-:S02]  /*1300*/  ULOP3.LUT UR23, UR23, UR67, URZ, 0x3c, !UPT ;  /* 0x0000004317177292 */ /* 0x000fc4000f8e3cff */
        /* <DEDUP_REMOVED lines=11> */
[----:B------:R-:W-:-:S02]  /*13c0*/  ULOP3.LUT UR77, UR6, UR40, UR15, 0xb4, !UPT ;  /* 0x00000028064d7292 */ /* 0x000fc4000f8eb40f */
[----:B------:R-:W-:Y:S02]  /*13d0*/  USHF.L.W.U32.HI UR14, UR62, 0x14, UR14 ;  /* 0x000000143e0e7899 */ /* 0x000fe40008010e0e */
[----:B------:R-:W-:Y:S02]  /*13e0*/  USHF.L.W.U32.HI UR28, UR28, 0xd, UR31 ;  /* 0x0000000d1c1c7899 */ /* 0x000fe40008010e1f */
[----:B------:R-:W-:Y:S02]  /*13f0*/  USHF.L.W.U32.HI UR34, UR34, 0x7, UR27 ;  /* 0x0000000722227899 */ /* 0x000fe40008010e1b */
[----:B------:R-:W-:Y:S02]  /*1400*/  USHF.L.W.U32.HI UR63, UR36, 0x12, UR24 ;  /* 0x00000012243f7899 */ /* 0x000fe40008010e18 */
[----:B------:R-:W-:Y:S02]  /*1410*/  ULOP3.LUT UR61, UR15, UR55, UR44, 0x90, !UPT ;  /* 0x000000370f3d7292 */ /* 0x000fe4000f8e902c */
[----:B------:R-:W-:-:S02]  /*1420*/  USHF.L.W.U32.HI UR27, UR23, 0x1, UR59 ;  /* 0x00000001171b7899 */ /* 0x000fc40008010e3b */
[----:B------:R-:W-:Y:S02]  /*1430*/  USHF.L.W.U32.HI UR36, UR24, 0x12, UR36 ;  /* 0x0000001218247899 */ /* 0x000fe40008010e24 */
[----:B------:R-:W-:Y:S02]  /*1440*/  ULOP3.LUT UR76, UR40, UR30, UR8, 0xb4, !UPT ;  /* 0x0000001e284c7292 */ /* 0x000fe4000f8eb408 */
[----:B------:R-:W-:Y:S02]  /*1450*/  ULOP3.LUT UR15, UR15, UR8, UR40, 0xb4, !UPT ;  /* 0x000000080f0f7292 */ /* 0x000fe4000f8eb428 */
[----:B------:R-:W-:Y:S02]  /*1460*/  ULOP3.LUT UR20, UR7, UR50, UR10, 0xb4, !UPT ;  /* 0x0000003207147292 */ /* 0x000fe4000f8eb40a */
[----:B------:R-:W-:Y:S02]  /*1470*/  USHF.L.W.U32.HI UR23, UR59, 0x1, UR23 ;  /* 0x000000013b177899 */ /* 0x000fe40008010e17 */
[----:B------:R-:W-:-:S02]  /*1480*/  USHF.L.W.U32.HI UR24, UR49, 0x19, UR54 ;  /* 0x0000001931187899 */ /* 0x000fc40008010e36 */
[----:B------:R-:W-:Y:S02]  /*1490*/  ULOP3.LUT UR40, UR50, UR38, UR22, 0xb4, !UPT ;  /* 0x0000002632287292 */ /* 0x000fe4000f8eb416 */
[----:B------:R-:W-:Y:S02]  /*14a0*/  ULOP3.LUT UR9, UR9, UR44, URZ, 0x3c, !UPT ;  /* 0x0000002c09097292 */ /* 0x000fe4000f8e3cff */
[----:B------:R-:W-:Y:S02]  /*14b0*/  USHF.L.W.U32.HI UR49, UR54, 0x19, UR49 ;  /* 0x0000001936317899 */ /* 0x000fe40008010e31 */
[----:B------:R-:W-:Y:S02]  /*14c0*/  ULOP3.LUT UR59, UR10, UR46, UR70, 0x90, !UPT ;  /* 0x0000002e0a3b7292 */ /* 0x000fe4000f8e9046 */
[----:B------:R-:W-:Y:S02]  /*14d0*/  ULOP3.LUT UR50, UR10, UR22, UR50, 0xb4, !UPT ;  /* 0x000000160a327292 */ /* 0x000fe4000f8eb432 */
[----:B------:R-:W-:-:S02]  /*14e0*/  ULOP3.LUT UR10, UR21, UR35, UR14, 0xb4, !UPT ;  /* 0x00000023150a7292 */ /* 0x000fc4000f8eb40e */
[----:B------:R-:W-:Y:S02]  /*14f0*/  ULOP3.LUT UR54, UR14, UR28, UR35, 0xb4, !UPT ;  /* 0x0000001c0e367292 */ /* 0x000fe4000f8eb423 */
[----:B------:R-:W-:Y:S02]  /*1500*/  ULOP3.LUT UR35, UR35, UR45, UR28, 0xb4, !UPT ;  /* 0x0000002d23237292 */ /* 0x000fe4000f8eb41c */
[----:B------:R-:W-:Y:S02]  /*1510*/  ULOP3.LUT UR28, UR28, UR21, UR45, 0xb4, !UPT ;  /* 0x000000151c1c7292 */ /* 0x000fe4000f8eb42d */
[----:B------:R-:W-:Y:S02]  /*1520*/  USHF.L.W.U32.HI UR31, UR60, 0x4, UR9 ;  /* 0x000000043c1f7899 */ /* 0x000fe40008010e09 */
[----:B------:R-:W-:Y:S02]  /*1530*/  ULOP3.LUT UR21, UR45, UR14, UR21, 0xb4, !UPT ;  /* 0x0000000e2d157292 */ /* 0x000fe4000f8eb415 */
[----:B------:R-:W-:-:S02]  /*1540*/  USHF.L.W.U32.HI UR9, UR9, 0x4, UR60 ;  /* 0x0000000409097899 */ /* 0x000fc40008010e3c */
        /* <DEDUP_REMOVED lines=13> */
[----:B------:R-:W-:Y:S02]  /*1620*/  ULOP3.LUT UR43, UR43, UR64, URZ, 0x3c, !UPT ;  /* 0x000000402b2b7292 */ /* 0x000fe4000f8e3cff */
[----:B------:R-:W-:Y:S02]  /*1630*/  ULOP3.LUT UR48, UR48, UR57, UR19, 0xb4, !UPT ;  /* 0x0000003930307292 */ /* 0x000fe4000f8eb413 */
[----:B------:R-:W-:Y:S02]  /*1640*/  ULOP3.LUT UR19, UR19, UR29, UR57, 0xb4, !UPT ;  /* 0x0000001d13137292 */ /* 0x000fe4000f8eb439 */
[----:B------:R-:W-:Y:S02]  /*1650*/  ULOP3.LUT UR29, UR57, UR31, UR29, 0xb4, !UPT ;  /* 0x0000001f391d7292 */ /* 0x000fe4000f8eb41d */
[----:B------:R-:W-:-:S02]  /*1660*/  ULOP3.LUT UR31, UR32, UR34, UR37, 0xb4, !UPT ;  /* 0x00000022201f7292 */ /* 0x000fc4000f8eb425 */
[----:B------:R-:W-:Y:S02]  /*1670*/  ULOP3.LUT UR57, UR37, UR47, UR34, 0xb4, !UPT ;  /* 0x0000002f25397292 */ /* 0x000fe4000f8eb422 */
[----:B------:R-:W-:Y:S02]  /*1680*/  USHF.L.W.U32.HI UR62, UR17, 0x6, UR43 ;  /* 0x00000006113e7899 */ /* 0x000fe40008010e2b */
[----:B------:R-:W-:Y:S02]  /*1690*/  ULOP3.LUT UR34, UR34, UR53, UR47, 0xb4, !UPT ;  /* 0x0000003522227292 */ /* 0x000fe4000f8eb42f */
[----:B------:R-:W-:Y:S02]  /*16a0*/  USHF.L.W.U32.HI UR17, UR43, 0x6, UR17 ;  /* 0x000000062b117899 */ /* 0x000fe40008010e11 */
[----:B------:R-:W-:Y:S02]  /*16b0*/  ULOP3.LUT UR47, UR47, UR32, UR53, 0xb4, !UPT ;  /* 0x000000202f2f7292 */ /* 0x000fe4000f8eb435 */
[----:B------:R-:W-:-:S02]  /*16c0*/  USHF.L.W.U32.HI UR43, UR39, 0x8, UR58 ;  /* 0x00000008272b7899 */ /* 0x000fc40008010e3a */
        /* <DEDUP_REMOVED lines=21> */
[----:B------:R-:W-:Y:S02]  /*1820*/  ULOP3.LUT UR38, UR59, UR38, URZ, 0x3c, !UPT ;  /* 0x000000263b267292 */ /* 0x000fe4000f8e3cff */
[----:B------:R-:W-:Y:S02]  /*1830*/  ULOP3.LUT UR61, UR13, UR54, UR15, 0x96, !UPT ;  /* 0x000000360d3d7292 */ /* 0x000fe4000f8e960f */
[----:B------:R-:W-:-:S02]  /*1840*/  ULOP3.LUT UR60, UR17, UR14, UR50, 0x96, !UPT ;  /* 0x0000000e113c7292 */ /* 0x000fc4000f8e9632 */
[----:B------:R-:W-:Y:S02]  /*1850*/  ULOP3.LUT UR22, UR58, UR22, URZ, 0x3c, !UPT ;  /* 0x000000163a167292 */ /* 0x000fe4000f8e3cff */
        /* <DEDUP_REMOVED lines=12> */
[----:B------:R-:W-:Y:S02]  /*1920*/  USHF.L.W.U32.HI UR20, UR60, 0x1, UR61 ;  /* 0x000000013c147899 */ /* 0x000fe40008010e3d */
[----:B------:R-:W-:Y:S02]  /*1930*/  ULOP3.LUT UR67, UR32, UR67, UR41, 0x96, !UPT ;  /* 0x0000004320437292 */ /* 0x000fe4000f8e9629 */
[----:B------:R-:W-:Y:S02]  /*1940*/  ULOP3.LUT UR64, UR16, UR64, UR29, 0x96, !UPT ;  /* 0x0000004010407292 */ /* 0x000fe4000f8e961d */
[----:B------:R-:W-:Y:S02]  /*1950*/  ULOP3.LUT UR55, UR39, UR28, UR8, 0x96, !UPT ;  /* 0x0000001c27377292 */ /* 0x000fe4000f8e9608 */
[----:B------:R-:W-:-:S02]  /*1960*/  ULOP3.LUT UR46, UR43, UR74, UR22, 0x96, !UPT ;  /* 0x0000004a2b2e7292 */ /* 0x000fc4000f8e9616 */
[----:B------:R-:W-:Y:S02]  /*1970*/  USHF.L.W.U32.HI UR77, UR61, 0x1, UR60 ;  /* 0x000000013d4d7899 */ /* 0x000fe40008010e3c */
[----:B------:R-:W-:Y:S02]  /*1980*/  USHF.L.W.U32.HI UR63, UR58, 0x1, UR59 ;  /* 0x000000013a3f7899 */ /* 0x000fe40008010e3b */
[----:B------:R-:W-:Y:S02]  /*1990*/  ULOP3.LUT UR65, UR31, UR65, UR42, 0x96, !UPT ;  /* 0x000000411f417292 */ /* 0x000fe4000f8e962a */
[----:B------:R-:W-:Y:S02]  /*19a0*/  ULOP3.LUT UR71, UR37, UR71, UR12, 0x96, !UPT ;  /* 0x0000004725477292 */ /* 0x000fe4000f8e960c */
[----:B------:R-:W-:Y:S02]  /*19b0*/  USHF.L.W.U32.HI UR62, UR59, 0x1, UR58 ;  /* 0x000000013b3e7899 */ /* 0x000fe40008010e3a */
[----:B------:R-:W-:-:S02]  /*19c0*/  ULOP3.LUT UR20, UR20, UR67, URZ, 0x3c, !UPT ;  /* 0x0000004314147292 */ /* 0x000fc4000f8e3cff */
[----:B------:R-:W-:Y:S02]  /*19d0*/  USHF.L.W.U32.HI UR66, UR67, 0x1, UR64 ;  /* 0x0000000143427899 */ /* 0x000fe40008010e40 */
[----:B------:R-:W-:Y:S02]  /*19e0*/  ULOP3.LUT UR55, UR47, UR55, UR25, 0x96, !UPT ;  /* 0x000000372f377292 */ /* 0x000fe4000f8e9619 */
[----:B------:R-:W-:Y:S02]  /*19f0*/  ULOP3.LUT UR46, UR26, UR46, UR19, 0x96, !UPT ;  /* 0x0000002e1a2e7292 */ /* 0x000fe4000f8e9613 */
[----:B------:R-:W-:Y:S02]  /*1a00*/  ULOP3.LUT UR77, UR77, UR64, URZ, 0x3c, !UPT ;  /* 0x000000404d4d7292 */ /* 0x000fe4000f8e3cff */
[----:B------:R-:W-:Y:S02]  /*1a10*/  USHF.L.W.U32.HI UR67, UR64, 0x1, UR67 ;  /* 0x0000000140437899 */ /* 0x000fe40008010e43 */
[----:B------:R-:W-:-:S02]  /*1a20*/  ULOP3.LUT UR63, UR63, UR65, URZ, 0x3c, !UPT ;  /* 0x000000413f3f7292 */ /* 0x000fc4000f8e3cff */
[----:B------:R-:W-:Y:S02]  /*1a30*/  USHF.L.W.U32.HI UR64, UR65, 0x1, UR71 ;  /* 0x0000000141407899 */ /* 0x000fe40008010e47 */
[----:B------:R-:W-:Y:S02]  /*1a40*/  ULOP3.LUT UR62, UR62, UR71, URZ, 0x3c, !UPT ;  /* 0x000000473e3e7292 */ /* 0x000fe4000f8e3cff */
[----:B------:R-:W-:Y:S02]  /*1a50*/  USHF.L.W.U32.HI UR65, UR71, 0x1, UR65 ;  /* 0x0000000147417899 */ /* 0x000fe40008010e41 */
[----:B------:R-:W-:Y:S02]  /*1a60*/  USHF.L.W.U32.HI UR69, UR46, 0x1, UR55 ;  /* 0x000000012e457899 */ /* 0x000fe40008010e37 */
[----:B------:R-:W-:Y:S02]  /*1a70*/  USHF.L.W.U32.HI UR68, UR55, 0x1, UR46 ;  /* 0x0000000137447899 */ /* 0x000fe40008010e2e */
        /* <DEDUP_REMOVED lines=16> */
[----:B------:R-:W-:Y:S02]  /*1b80*/  USHF.L.W.U32.HI UR75, UR14, 0xc, UR54 ;  /* 0x0000000c0e4b7899 */ /* 0x000fe40008010e36 */
[----:B------:R-:W-:Y:S02]  /*1b90*/  ULOP3.LUT UR56, UR56, UR20, URZ, 0x3c, !UPT ;  /* 0x0000001438387292 */ /* 0x000fe4000f8e3cff */
[----:B------:R-:W-:-:S02]  /*1ba0*/  ULOP3.LUT UR36, UR36, UR77, URZ, 0x3c, !UPT ;  /* 0x0000004d24247292 */ /* 0x000fc4000f8e3cff */
[----:B------:R-:W-:Y:S02]  /*1bb0*/  USHF.L.W.U32.HI UR54, UR54, 0xc, UR14 ;  /* 0x0000000c36367899 */ /* 0x000fe40008010e0e */
        /* <DEDUP_REMOVED lines=10> */
[----:B------:R-:W-:-:S02]  /*1c60*/  USHF.L.W.U32.HI UR14, UR8, 0x1c, UR22 ;  /* 0x0000001c080e7899 */ /* 0x000fc40008010e16 */
[----:B------:R-:W-:Y:S02]  /*1c70*/  USHF.L.W.U32.HI UR46, UR9, 0xd, UR18 ;  /* 0x0000000d092e7899 */ /* 0x000fe40008010e12 */
[----:B------:R-:W-:Y:S02]  /*1c80*/  USHF.L.W.U32.HI UR8, UR22, 0x1c, UR8 ;  /* 0x0000001c16087899 */ /* 0x000fe40008010e08 */
[----:B------:R-:W-:Y:S02]  /*1c90*/  ULOP3.LUT UR25, UR25, UR59, URZ, 0x3c, !UPT ;  /* 0x0000003b19197292 */ /* 0x000fe4000f8e3cff */
[----:B------:R-:W-:Y:S02]  /*1ca0*/  ULOP3.LUT UR19, UR19, UR58, URZ, 0x3c, !UPT ;  /* 0x0000003a13137292 */ /* 0x000fe4000f8e3cff */
[----:B------:R-:W-:Y:S02]  /*1cb0*/  ULOP3.LUT UR32, UR32, UR55, URZ, 0x3c, !UPT ;  /* 0x0000003720207292 */ /* 0x000fe4000f8e3cff */
[----:B------:R-:W-:-:S02]  /*1cc0*/  USHF.L.W.U32.HI UR18, UR18, 0xd, UR9 ;  /* 0x0000000d12127899 */ /* 0x000fc40008010e09 */
[----:B------:R-:W-:Y:S02]  /*1cd0*/  USHF.L.W.U32.HI UR22, UR21, 0x14, UR51 ;  /* 0x0000001415167899 */ /* 0x000fe40008010e33 */
[----:B------:R-:W-:Y:S01]  /*1ce0*/  USHF.L.W.U32.HI UR68, UR74, 0x17, UR28 ;  /* 0x000000174a447899 */ /* 0x000fe20008010e1c */
[----:B------:R-:W0:Y:S01]  /*1cf0*/  LDCU.128 UR4, c[0x3][0x10] ;  /* 0x00c00200ff0477ac */ /* 0x000e220008000c00 */
[----:B------:R-:W-:Y:S02]  /*1d00*/  ULOP3.LUT UR10, UR10, UR20, URZ, 0x3c, !UPT ;  /* 0x000000140a0a7292 */ /* 0x000fe4000f8e3cff */
[----:B------:R-:W-:Y:S02]  /*1d10*/  ULOP3.LUT UR45, UR45, UR77, URZ, 0x3c, !UPT ;  /* 0x0000004d2d2d7292 */ /* 0x000fe4000f8e3cff */
[----:B------:R-:W-:Y:S02]  /*1d20*/  ULOP3.LUT UR30, UR30, UR55, URZ, 0x3c, !UPT ;  /* 0x000000371e1e7292 */ /* 0x000fe4000f8e3cff */
[----:B------:R-:W-:-:S02]  /*1d30*/  USHF.L.W.U32.HI UR9, UR56, 0x3, UR36 ;  /* 0x0000000338097899 */ /* 0x000fc40008010e24 */
[----:B------:R-:W-:Y:S02]  /*1d40*/  USHF.L.W.U32.HI UR21, UR51, 0x14, UR21 ;  /* 0x0000001433157899 */ /* 0x000fe40008010e15 */
[----:B------:R-:W-:Y:S02]  /*1d50*/  USHF.L.W.U32.HI UR74, UR28, 0x17, UR74 ;  /* 0x000000171c4a7899 */ /* 0x000fe40008010e4a */
[----:B------:R-:W-:Y:S02]  /*1d60*/  USHF.L.W.U32.HI UR56, UR36, 0x3, UR56 ;  /* 0x0000000324387899 */ /* 0x000fe40008010e38 */
[----:B------:R-:W-:Y:S02]  /*1d70*/  USHF.L.W.U32.HI UR51, UR11, 0x1d, UR34 ;  /* 0x0000001d0b337899 */ /* 0x000fe40008010e22 */
[----:B------:R-:W-:Y:S02]  /*1d80*/  USHF.L.W.U32.HI UR67, UR40, 0x1e, UR76 ;  /* 0x0000001e28437899 */ /* 0x000fe40008010e4c */
[----:B------:R-:W-:-:S02]  /*1d90*/  USHF.L.W.U32.HI UR28, UR24, 0xb, UR49 ;  /* 0x0000000b181c7899 */ /* 0x000fc40008010e31 */
[----:B------:R-:W-:Y:S02]  /*1da0*/  ULOP3.LUT UR13, UR13, UR63, URZ, 0x3c, !UPT ;  /* 0x0000003f0d0d7292 */ /* 0x000fe4000f8e3cff */
[----:B------:R-:W-:Y:S02]  /*1db0*/  ULOP3.LUT UR17, UR17, UR62, URZ, 0x3c, !UPT ;  /* 0x0000003e11117292 */ /* 0x000fe4000f8e3cff */
[----:B------:R-:W-:Y:S02]  /*1dc0*/  ULOP3.LUT UR52, UR52, UR61, URZ, 0x3c, !UPT ;  /* 0x0000003d34347292 */ /* 0x000fe4000f8e3cff */
[----:B------:R-:W-:Y:S02]  /*1dd0*/  ULOP3.LUT UR48, UR48, UR60, URZ, 0x3c, !UPT ;  /* 0x0000003c30307292 */ /* 0x000fe4000f8e3cff */
[----:B------:R-:W-:Y:S02]  /*1de0*/  USHF.L.W.U32.HI UR34, UR34, 0x1d, UR11 ;  /* 0x0000001d22227899 */ /* 0x000fe40008010e0b */
[----:B------:R-:W-:-:S02]  /*1df0*/  USHF.L.W.U32.HI UR76, UR76, 0x1e, UR40 ;  /* 0x0000001e4c4c7899 */ /* 0x000fc40008010e28 */
[----:B------:R-:W-:Y:S02]  /*1e00*/  USHF.L.W.U32.HI UR49, UR49, 0xb, UR24 ;  /* 0x0000000b31317899 */ /* 0x000fe40008010e18 */
[----:B------:R-:W-:Y:S02]  /*1e10*/  USHF.L.W.U32.HI UR24, UR25, 0x15, UR19 ;  /* 0x0000001519187899 */ /* 0x000fe40008010e13 */
[----:B------:R-:W-:Y:S02]  /*1e20*/  USHF.L.W.U32.HI UR40, UR32, 0xe, UR16 ;  /* 0x0000000e20287899 */ /* 0x000fe40008010e10 */
[----:B------:R-:W-:Y:S02]  /*1e30*/  ULOP3.LUT UR15, UR15, UR63, URZ, 0x3c, !UPT ;  /* 0x0000003f0f0f7292 */ /* 0x000fe4000f8e3cff */
[----:B------:R-:W-:Y:S02]  /*1e40*/  ULOP3.LUT UR50, UR50, UR62, URZ, 0x3c, !UPT ;  /* 0x0000003e32327292 */ /* 0x000fe4000f8e3cff */
[----:B------:R-:W-:-:S02]  /*1e50*/  ULOP3.LUT UR47, UR47, UR59, URZ, 0x3c, !UPT ;  /* 0x0000003b2f2f7292 */ /* 0x000fc4000f8e3cff */
[----:B------:R-:W-:Y:S02]  /*1e60*/  ULOP3.LUT UR26, UR26, UR58, URZ, 0x3c, !UPT ;  /* 0x0000003a1a1a7292 */ /* 0x000fe4000f8e3cff */
[----:B------:R-:W-:Y:S02]  /*1e70*/  USHF.L.W.U32.HI UR36, UR45, 0x4, UR10 ;  /* 0x000000042d247899 */ /* 0x000fe40008010e0a */
[----:B------:R-:W-:Y:S02]  /*1e80*/  USHF.L.W.U32.HI UR11, UR30, 0x1b, UR38 ;  /* 0x0000001b1e0b7899 */ /* 0x000fe40008010e26 */
[----:B------:R-:W-:Y:S02]  /*1e90*/  USHF.L.W.U32.HI UR25, UR19, 0x15, UR25 ;  /* 0x0000001513197899 */ /* 0x000fe40008010e19 */
[----:B------:R-:W-:Y:S02]  /*1ea0*/  USHF.L.W.U32.HI UR32, UR16, 0xe, UR32 ;  /* 0x0000000e10207899 */ /* 0x000fe40008010e20 */
[----:B------:R-:W-:-:S02]  /*1eb0*/  USHF.L.W.U32.HI UR10, UR10, 0x4, UR45 ;  /* 0x000000040a0a7899 */ /* 0x000fc40008010e2d */
[----:B------:R-:W-:Y:S02]  /*1ec0*/  USHF.L.W.U32.HI UR30, UR38, 0x1b, UR30 ;  /* 0x0000001b261e7899 */ /* 0x000fe40008010e1e */
[----:B------:R-:W-:Y:S02]  /*1ed0*/  ULOP3.LUT UR16, UR8, UR56, UR21, 0xb4, !UPT ;  /* 0x0000003808107292 */ /* 0x000fe4000f8eb415 */
[----:B------:R-:W-:Y:S02]  /*1ee0*/  ULOP3.LUT UR19, UR21, UR18, UR56, 0xb4, !UPT ;  /* 0x0000001215137292 */ /* 0x000fe4000f8eb438 */
[----:B------:R-:W-:Y:S02]  /*1ef0*/  ULOP3.LUT UR31, UR31, UR20, URZ, 0x3c, !UPT ;  /* 0x000000141f1f7292 */ /* 0x000fe4000f8e3cff */
[----:B------:R-:W-:Y:S02]  /*1f00*/  ULOP3.LUT UR37, UR37, UR77, URZ, 0x3c, !UPT ;  /* 0x0000004d25257292 */ /* 0x000fe4000f8e3cff */
[----:B------:R-:W-:-:S02]  /*1f10*/  ULOP3.LUT UR35, UR35, UR61, URZ, 0x3c, !UPT ;  /* 0x0000003d23237292 */ /* 0x000fc4000f8e3cff */
[----:B------:R-:W-:Y:S02]  /*1f20*/  ULOP3.LUT UR33, UR33, UR60, URZ, 0x3c, !UPT ;  /* 0x0000003c21217292 */ /* 0x000fe4000f8e3cff */
[----:B------:R-:W-:Y:S02]  /*1f30*/  USHF.L.W.U32.HI UR45, UR13, 0xa, UR17 ;  /* 0x0000000a0d2d7899 */ /* 0x000fe40008010e11 */
[----:B------:R-:W-:Y:S02]  /*1f40*/  USHF.L.W.U32.HI UR38, UR52, 0xf, UR48 ;  /* 0x0000000f34267899 */ /* 0x000fe40008010e30 */
[----:B------:R-:W-:Y:S02]  /*1f50*/  ULOP3.LUT UR56, UR56, UR34, UR18, 0xb4, !UPT ;  /* 0x0000002238387292 */ /* 0x000fe4000f8eb412 */
[----:B------:R-:W-:Y:S02]  /*1f60*/  USHF.L.W.U32.HI UR13, UR17, 0xa, UR13 ;  /* 0x0000000a110d7899 */ /* 0x000fe40008010e0d */
[----:B------:R-:W-:-:S02]  /*1f70*/  USHF.L.W.U32.HI UR52, UR48, 0xf, UR52 ;  /* 0x0000000f30347899 */ /* 0x000fc40008010e34 */
[----:B------:R-:W-:Y:S02]  /*1f80*/  ULOP3.LUT UR18, UR18, UR8, UR34, 0xb4, !UPT ;  /* 0x0000000812127292 */ /* 0x000fe4000f8eb422 */
[----:B------:R-:W-:Y:S02]  /*1f90*/  ULOP3.LUT UR42, UR42, UR20, URZ, 0x3c, !UPT ;  /* 0x000000142a2a7292 */ /* 0x000fe4000f8e3cff */
[----:B------:R-:W-:Y:S02]  /*1fa0*/  ULOP3.LUT UR12, UR12, UR77, URZ, 0x3c, !UPT ;  /* 0x0000004d0c0c7292 */ /* 0x000fe4000f8e3cff */
[----:B------:R-:W-:Y:S02]  /*1fb0*/  ULOP3.LUT UR41, UR41, UR55, URZ, 0x3c, !UPT ;  /* 0x0000003729297292 */ /* 0x000fe4000f8e3cff */
[----:B------:R-:W-:Y:S02]  /*1fc0*/  USHF.L.W.U32.HI UR17, UR15, 0x1, UR50 ;  /* 0x000000010f117899 */ /* 0x000fe40008010e32 */
[----:B------:R-:W-:-:S02]  /*1fd0*/  USHF.L.W.U32.HI UR48, UR26, 0x18, UR47 ;  /* 0x000000181a307899 */ /* 0x000fc40008010e2f */
[----:B------:R-:W-:Y:S02]  /*1fe0*/  ULOP3.LUT UR8, UR34, UR21, UR8, 0xb4, !UPT ;  /* 0x0000001522087292 */ /* 0x000fe4000f8eb408 */
[----:B------:R-:W-:Y:S02]  /*1ff0*/  USHF.L.W.U32.HI UR15, UR50, 0x1, UR15 ;  /* 0x00000001320f7899 */ /* 0x000fe40008010e0f */
[----:B------:R-:W-:Y:S02]  /*2000*/  USHF.L.W.U32.HI UR47, UR47, 0x18, UR26 ;  /* 0x000000182f2f7899 */ /* 0x000fe40008010e1a */
[----:B------:R-:W-:Y:S02]  /*2010*/  ULOP3.LUT UR34, UR14, UR9, UR22, 0xb4, !UPT ;  /* 0x000000090e227292 */ /* 0x000fe4000f8eb416 */
[----:B------:R-:W-:Y:S02]  /*2020*/  ULOP3.LUT UR21, UR22, UR46, UR9, 0xb4, !UPT ;  /* 0x0000002e16157292 */ /* 0x000fe4000f8eb409 */
[----:B------:R-:W-:-:S02]  /*2030*/  ULOP3.LUT UR57, UR57, UR63, URZ, 0x3c, !UPT ;  /* 0x0000003f39397292 */ /* 0x000fc4000f8e3cff */
[----:B------:R-:W-:Y:S02]  /*2040*/  ULOP3.LUT UR53, UR53, UR62, URZ, 0x3c, !UPT ;  /* 0x0000003e35357292 */ /* 0x000fe4000f8e3cff */
[----:B------:R-:W-:Y:S02]  /*2050*/  ULOP3.LUT UR39, UR39, UR59, URZ, 0x3c, !UPT ;  /* 0x0000003b27277292 */ /* 0x000fe4000f8e3cff */
[----:B------:R-:W-:Y:S02]  /*2060*/  ULOP3.LUT UR43, UR43, UR58, URZ, 0x3c, !UPT ;  /* 0x0000003a2b2b7292 */ /* 0x000fe4000f8e3cff */
[----:B------:R-:W-:Y:S02]  /*2070*/  USHF.L.W.U32.HI UR50, UR31, 0x12, UR37 ;  /* 0x000000121f327899 */ /* 0x000fe40008010e25 */
[----:B------:R-:W-:Y:S02]  /*2080*/  USHF.L.W.U32.HI UR26, UR35, 0x6, UR33 ;  /* 0x00000006231a7899 */ /* 0x000fe40008010e21 */
[----:B------:R-:W-:-:S02]  /*2090*/  ULOP3.LUT UR9, UR9, UR51, UR46, 0xb4, !UPT ;  /* 0x0000003309097292 */ /* 0x000fc4000f8eb42e */
[----:B------:R-:W-:Y:S02]  /*20a0*/  USHF.L.W.U32.HI UR31, UR37, 0x12, UR31 ;  /* 0x00000012251f7899 */ /* 0x000fe40008010e1f */
[----:B------:R-:W-:Y:S02]  /*20b0*/  USHF.L.W.U32.HI UR35, UR33, 0x6, UR35 ;  /* 0x0000000621237899 */ /* 0x000fe40008010e23 */
[----:B------:R-:W-:Y:S02]  /*20c0*/  ULOP3.LUT UR46, UR46, UR14, UR51, 0xb4, !UPT ;  /* 0x0000000e2e2e7292 */ /* 0x000fe4000f8eb433 */
        /* <DEDUP_REMOVED lines=8> */
[----:B------:R-:W-:-:S02]  /*2150*/  USHF.L.W.U32.HI UR12, UR57, 0x2, UR53 ;  /* 0x00000002390c7899 */ /* 0x000fc40008010e35 */
[----:B------:R-:W-:Y:S02]  /*2160*/  USHF.L.W.U32.HI UR29, UR39, 0x19, UR43 ;  /* 0x00000019271d7899 */ /* 0x000fe40008010e2b */
[----:B------:R-:W-:Y:S02]  /*2170*/  ULOP3.LUT UR13, UR13, UR47, UR52, 0xb4, !UPT ;  /* 0x0000002f0d0d7292 */ /* 0x000fe4000f8eb434 */
[----:B------:R-:W-:Y:S02]  /*2180*/  USHF.L.W.U32.HI UR57, UR53, 0x2, UR57 ;  /* 0x0000000235397899 */ /* 0x000fe40008010e39 */
[----:B------:R-:W-:Y:S02]  /*2190*/  USHF.L.W.U32.HI UR39, UR43, 0x19, UR39 ;  /* 0x000000192b277899 */ /* 0x000fe40008010e27 */
[----:B------:R-:W-:Y:S02]  /*21a0*/  ULOP3.LUT UR52, UR52, UR30, UR47, 0xb4, !UPT ;  /* 0x0000001e34347292 */ /* 0x000fe4000f8eb42f */
[----:B------:R-:W-:-:S02]  /*21b0*/  ULOP3.LUT UR10, UR47, UR10, UR30, 0xb4, !UPT ;  /* 0x0000000a2f0a7292 */ /* 0x000fc4000f8eb41e */
[----:B------:R-:W-:Y:S02]  /*21c0*/  USHF.L.W.U32.HI UR53, UR27, 0x7, UR23 ;  /* 0x000000071b357899 */ /* 0x000fe40008010e17 */
[----:B------:R-:W-:Y:S02]  /*21d0*/  ULOP3.LUT UR30, UR11, UR45, UR36, 0xb4, !UPT ;  /* 0x0000002d0b1e7292 */ /* 0x000fe4000f8eb424 */
[----:B------:R-:W-:Y:S02]  /*21e0*/  ULOP3.LUT UR47, UR36, UR38, UR45, 0xb4, !UPT ;  /* 0x00000026242f7292 */ /* 0x000fe4000f8eb42d */
[----:B------:R-:W-:Y:S02]  /*21f0*/  USHF.L.W.U32.HI UR23, UR23, 0x7, UR27 ;  /* 0x0000000717177899 */ /* 0x000fe40008010e1b */
[----:B------:R-:W-:Y:S02]  /*2200*/  ULOP3.LUT UR45, UR45, UR48, UR38, 0xb4, !UPT ;  /* 0x000000302d2d7292 */ /* 0x000fe4000f8eb426 */
[----:B0-----:R-:W-:-:S02]  /*2210*/  ULOP3.LUT UR27, UR4, UR49, UR54, 0xb4, !UPT ;  /* 0x00000031041b7292 */ /* 0x001fc4000f8eb436 */
        /* <DEDUP_REMOVED lines=20> */
[----:B------:R-:W-:Y:S02]  /*2360*/  ULOP3.LUT UR25, UR35, UR25, URZ, 0x3c, !UPT ;  /* 0x0000001923197292 */ /* 0x000fe4000f8e3cff */
[----:B------:R-:W-:Y:S02]  /*2370*/  ULOP3.LUT UR24, UR55, UR24, URZ, 0x3c, !UPT ;  /* 0x0000001837187292 */ /* 0x000fe4000f8e3cff */
        /* <DEDUP_REMOVED lines=18> */
[----:B------:R-:W-:Y:S02]  /*24a0*/  ULOP3.LUT UR40, UR70, UR40, URZ, 0x3c, !UPT ;  /* 0x0000002846287292 */ /* 0x000fe4000f8e3cff */
        /* <DEDUP_REMOVED lines=14> */
[----:B------:R-:W-:Y:S02]  /*2590*/  ULOP3.LUT UR67, UR57, UR67, UR10, 0x96, !UPT ;  /* 0x0000004339437292 */ /* 0x000fe4000f8e960a */
[----:B------:R-:W-:Y:S02]  /*25a0*/  ULOP3.LUT UR68, UR12, UR68, UR36, 0x96, !UPT ;  /* 0x000000440c447292 */ /* 0x000fe4000f8e9624 */
[----:B------:R-:W-:Y:S02]  /*25b0*/  USHF.L.W.U32.HI UR69, UR20, 0x1, UR55 ;  /* 0x0000000114457899 */ /* 0x000fe40008010e37 */
[----:B------:R-:W-:Y:S02]  /*25c0*/  USHF.L.W.U32.HI UR55, UR55, 0x1, UR20 ;  /* 0x0000000137377899 */ /* 0x000fe40008010e14 */
[----:B------:R-:W-:-:S02]  /*25d0*/  USHF.L.W.U32.HI UR64, UR61, 0x1, UR62 ;  /* 0x000000013d407899 */ /* 0x000fc40008010e3e */
[----:B------:R-:W-:Y:S02]  /*25e0*/  ULOP3.LUT UR65, UR29, UR65, UR22, 0x96, !UPT ;  /* 0x000000411d417292 */ /* 0x000fe4000f8e9616 */
[----:B------:R-:W-:Y:S02]  /*25f0*/  ULOP3.LUT UR66, UR17, UR66, UR30, 0x96, !UPT ;  /* 0x0000004211427292 */ /* 0x000fe4000f8e961e */
[----:B------:R-:W-:Y:S02]  /*2600*/  USHF.L.W.U32.HI UR70, UR67, 0x1, UR68 ;  /* 0x0000000143467899 */ /* 0x000fe40008010e44 */
[----:B------:R-:W-:Y:S02]  /*2610*/  USHF.L.W.U32.HI UR74, UR68, 0x1, UR67 ;  /* 0x00000001444a7899 */ /* 0x000fe40008010e43 */
[----:B------:R-:W-:Y:S02]  /*2620*/  ULOP3.LUT UR55, UR55, UR67, URZ, 0x3c, !UPT ;  /* 0x0000004337377292 */ /* 0x000fe4000f8e3cff */
[----:B------:R-:W-:-:S02]  /*2630*/  ULOP3.LUT UR64, UR64, UR65, URZ, 0x3c, !UPT ;  /* 0x0000004140407292 */ /* 0x000fc4000f8e3cff */
[----:B------:R-:W-:Y:S02]  /*2640*/  USHF.L.W.U32.HI UR67, UR66, 0x1, UR65 ;  /* 0x0000000142437899 */ /* 0x000fe40008010e41 */
[----:B------:R-:W-:Y:S02]  /*2650*/  USHF.L.W.U32.HI UR63, UR62, 0x1, UR61 ;  /* 0x000000013e3f7899 */ /* 0x000fe40008010e3d */
        /* <DEDUP_REMOVED lines=20> */
[----:B------:R-:W-:Y:S02]  /*27a0*/  USHF.L.W.U32.HI UR52, UR38, 0x15, UR52 ;  /* 0x0000001526347899 */ /* 0x000fe40008010e34 */
[----:B------:R-:W-:-:S02]  /*27b0*/  ULOP3.LUT UR72, UR72, UR55, URZ, 0x3c, !UPT ;  /* 0x0000003748487292 */ /* 0x000fc4000f8e3cff */
[----:B------:R-:W-:Y:S02]  /*27c0*/  ULOP3.LUT UR39, UR39, UR20, URZ, 0x3c, !UPT ;  /* 0x0000001427277292 */ /* 0x000fe4000f8e3cff */
[----:B------:R-:W-:Y:S02]  /*27d0*/  USHF.L.W.U32.HI UR38, UR25, 0x1c, UR24 ;  /* 0x0000001c19267899 */ /* 0x000fe40008010e18 */
[----:B------:R-:W-:Y:S02]  /*27e0*/  USHF.L.W.U32.HI UR25, UR24, 0x1c, UR25 ;  /* 0x0000001c18197899 */ /* 0x000fe40008010e19 */
[----:B------:R-:W-:Y:S02]  /*27f0*/  ULOP3.LUT UR16, UR16, UR55, URZ, 0x3c, !UPT ;  /* 0x0000003710107292 */ /* 0x000fe4000f8e3cff */
        /* <DEDUP_REMOVED lines=21> */
[----:B------:R-:W-:Y:S02]  /*2950*/  ULOP3.LUT UR48, UR48, UR63, URZ, 0x3c, !UPT ;  /* 0x0000003f30307292 */ /* 0x000fe4000f8e3cff */
[----:B------:R-:W-:Y:S02]  /*2960*/  USHF.L.W.U32.HI UR15, UR46, 0x17, UR18 ;  /* 0x000000172e0f7899 */ /* 0x000fe40008010e12 */
[----:B------:R-:W-:Y:S02]  /*2970*/  USHF.L.W.U32.HI UR18, UR18, 0x17, UR46 ;  /* 0x0000001712127899 */ /* 0x000fe40008010e2e */
[----:B------:R-:W-:Y:S02]  /*2980*/  ULOP3.LUT UR54, UR54, UR64, URZ, 0x3c, !UPT ;  /* 0x0000004036367292 */ /* 0x000fe4000f8e3cff */
[----:B------:R-:W-:-:S02]  /*2990*/  ULOP3.LUT UR28, UR28, UR63, URZ, 0x3c, !UPT ;  /* 0x0000003f1c1c7292 */ /* 0x000fc4000f8e3cff */
[----:B------:R-:W-:Y:S02]  /*29a0*/  USHF.L.W.U32.HI UR46, UR30, 0x9, UR22 ;  /* 0x000000091e2e7899 */ /* 0x000fe40008010e16 */
[----:B------:R-:W-:Y:S02]  /*29b0*/  USHF.L.W.U32.HI UR22, UR22, 0x9, UR30 ;  /* 0x0000000916167899 */ /* 0x000fe40008010e1e */
        /* <DEDUP_REMOVED lines=33> */
[----:B------:R-:W-:-:S02]  /*2bd0*/  USHF.L.W.U32.HI UR13, UR45, 0xf, UR13 ;  /* 0x0000000f2d0d7899 */ /* 0x000fc40008010e0d */
[----:B------:R-:W-:Y:S02]  /*2be0*/  USHF.L.W.U32.HI UR27, UR4, 0xb, UR5 ;  /* 0x0000000b041b7899 */ /* 0x000fe40008010e05 */
[----:B------:R-:W-:Y:S02]  /*2bf0*/  USHF.L.W.U32.HI UR71, UR5, 0xb, UR4 ;  /* 0x0000000b05477899 */ /* 0x000fe40008010e04 */
[----:B------:R-:W-:Y:S02]  /*2c00*/  ULOP3.LUT UR10, UR10, UR58, URZ, 0x3c, !UPT ;  /* 0x0000003a0a0a7292 */ /* 0x000fe4000f8e3cff */
[----:B------:R-:W-:Y:S02]  /*2c10*/  USHF.L.W.U32.HI UR45, UR26, 0x1e, UR49 ;  /* 0x0000001e1a2d7899 */ /* 0x000fe40008010e31 */
[----:B------:R-:W-:Y:S02]  /*2c20*/  USHF.L.W.U32.HI UR58, UR29, 0x12, UR17 ;  /* 0x000000121d3a7899 */ /* 0x000fe40008010e11 */
[----:B------:R-:W-:-:S02]  /*2c30*/  USHF.L.W.U32.HI UR49, UR49, 0x1e, UR26 ;  /* 0x0000001e31317899 */ /* 0x000fc40008010e1a */
[----:B------:R-:W-:Y:S02]  /*2c40*/  USHF.L.W.U32.HI UR29, UR17, 0x12, UR29 ;  /* 0x00000012111d7899 */ /* 0x000fe40008010e1d */
[----:B------:R-:W-:Y:S02]  /*2c50*/  USHF.L.W.U32.HI UR26, UR50, 0x7, UR31 ;  /* 0x00000007321a7899 */ /* 0x000fe40008010e1f */
[----:B------:R-:W-:Y:S02]  /*2c60*/  ULOP3.LUT UR56, UR56, UR60, URZ, 0x3c, !UPT ;  /* 0x0000003c38387292 */ /* 0x000fe4000f8e3cff */
        /* <DEDUP_REMOVED lines=25> */
[----:B------:R-:W-:Y:S02]  /*2e00*/  ULOP3.LUT UR9, UR9, UR59, URZ, 0x3c, !UPT ;  /* 0x0000003b09097292 */ /* 0x000fe4000f8e3cff */
[----:B------:R-:W-:-:S02]  /*2e10*/  ULOP3.LUT UR42, UR42, UR16, UR32, 0xb4, !UPT ;  /* 0x000000102a2a7292 */ /* 0x000fc4000f8eb420 */
[----:B------:R-:W-:Y:S02]  /*2e20*/  ULOP3.LUT UR16, UR53, UR37, UR39, 0xb4, !UPT ;  /* 0x0000002535107292 */ /* 0x000fe4000f8eb427 */
[----:B------:R-:W-:Y:S02]  /*2e30*/  ULOP3.LUT UR32, UR39, UR40, UR37, 0xb4, !UPT ;  /* 0x0000002827207292 */ /* 0x000fe4000f8eb425 */
[----:B------:R-:W-:Y:S02]  /*2e40*/  ULOP3.LUT UR37, UR37, UR34, UR40, 0xb4, !UPT ;  /* 0x0000002225257292 */ /* 0x000fe4000f8eb428 */
[----:B------:R-:W-:Y:S02]  /*2e50*/  ULOP3.LUT UR40, UR40, UR53, UR34, 0xb4, !UPT ;  /* 0x0000003528287292 */ /* 0x000fe4000f8eb422 */
[----:B------:R-:W-:Y:S02]  /*2e60*/  ULOP3.LUT UR39, UR34, UR39, UR53, 0xb4, !UPT ;  /* 0x0000002722277292 */ /* 0x000fe4000f8eb435 */
[----:B------:R-:W-:-:S02]  /*2e70*/  USHF.L.W.U32.HI UR59, UR56, 0x6, UR9 ;  /* 0x00000006383b7899 */ /* 0x000fc40008010e09 */
[----:B------:R-:W-:Y:S02]  /*2e80*/  ULOP3.LUT UR34, UR49, UR31, UR18, 0xb4, !UPT ;  /* 0x0000001f31227292 */ /* 0x000fe4000f8eb412 */
[----:B------:R-:W-:Y:S02]  /*2e90*/  ULOP3.LUT UR53, UR18, UR22, UR31, 0xb4, !UPT ;  /* 0x0000001612357292 */ /* 0x000fe4000f8eb41f */
[----:B------:R-:W-:Y:S02]  /*2ea0*/  USHF.L.W.U32.HI UR56, UR9, 0x6, UR56 ;  /* 0x0000000609387899 */ /* 0x000fe40008010e38 */
[----:B------:R-:W-:Y:S02]  /*2eb0*/  ULOP3.LUT UR31, UR31, UR48, UR22, 0xb4, !UPT ;  /* 0x000000301f1f7292 */ /* 0x000fe4000f8eb416 */
[----:B------:R-:W-:Y:S02]  /*2ec0*/  USHF.L.W.U32.HI UR9, UR10, 0x8, UR36 ;  /* 0x000000080a097899 */ /* 0x000fe40008010e24 */
[----:B------:R-:W-:-:S02]  /*2ed0*/  ULOP3.LUT UR22, UR22, UR49, UR48, 0xb4, !UPT ;  /* 0x0000003116167292 */ /* 0x000fc4000f8eb430 */
[----:B------:R-:W-:Y:S02]  /*2ee0*/  USHF.L.W.U32.HI UR10, UR36, 0x8, UR10 ;  /* 0x00000008240a7899 */ /* 0x000fe40008010e0a */
        /* <DEDUP_REMOVED lines=14> */
[----:B------:R-:W-:Y:S02]  /*2fd0*/  ULOP3.LUT UR17, UR17, UR58, UR9, 0xb4, !UPT ;  /* 0x0000003a11117292 */ /* 0x000fe4000f8eb409 */
[----:B------:R-:W-:Y:S02]  /*2fe0*/  ULOP3.LUT UR54, UR54, UR43, UR20, 0x6, !UPT ;  /* 0x0000002b36367292 */ /* 0x000fe4000f8e0614 */
[----:B------:R-:W-:-:S02]  /*2ff0*/  ULOP3.LUT UR9, UR9, UR51, UR58, 0xb4, !UPT ;  /* 0x0000003309097292 */ /* 0x000fc4000f8eb43a */
[----:B------:R-:W-:Y:S02]  /*3000*/  ULOP3.LUT UR36, UR60, UR57, URZ, 0x3c, !UPT ;  /* 0x000000393c247292 */ /* 0x000fe4000f8e3cff */
[----:B------:R-:W-:Y:S01]  /*3010*/  ULOP3.LUT UR51, UR58, UR59, UR51, 0xb4, !UPT ;  /* 0x0000003b3a337292 */ /* 0x000fe2000f8eb433 */
[----:B------:R-:W-:Y:S01]  /*3020*/  UMOV UR77, UR7 ;  /* 0x00000007004d7c82 */ /* 0x000fe20008000000 */
[----:B------:R-:W-:Y:S02]  /*3030*/  ULOP3.LUT UR59, UR45, UR27, UR21, 0x96, !UPT ;  /* 0x0000001b2d3b7292 */ /* 0x000fe4000f8e9615 */
[----:B------:R-:W-:Y:S02]  /*3040*/  ULOP3.LUT UR58, UR29, UR23, UR71, 0x96, !UPT ;  /* 0x000000171d3a7292 */ /* 0x000fe4000f8e9647 */
[----:B------:R-:W-:Y:S02]  /*3050*/  ULOP3.LUT UR35, UR54, UR35, URZ, 0x3c, !UPT ;  /* 0x0000002336237292 */ /* 0x000fe4000f8e3cff */
[----:B------:R-:W-:Y:S01]  /*3060*/  ULOP3.LUT UR20, UR77, UR43, UR20, 0x96, !UPT ;  /* 0x0000002b4d147292 */ /* 0x000fe2000f8e9614 */
[----:B------:R-:W-:Y:S01]  /*3070*/  UMOV UR75, UR6 ;  /* 0x00000006004b7c82 */ /* 0x000fe20008000000 */
        /* <DEDUP_REMOVED lines=14> */
[----:B------:R-:W-:Y:S02]  /*3160*/  ULOP3.LUT UR66, UR56, UR8, UR20, 0x96, !UPT ;  /* 0x0000000838427292 */ /* 0x000fe4000f8e9614 */
[----:B------:R-:W-:Y:S02]  /*3170*/  USHF.L.W.U32.HI UR70, UR59, 0x1, UR58 ;  /* 0x000000013b467899 */ /* 0x000fe40008010e3a */
[----:B------:R-:W-:Y:S02]  /*3180*/  USHF.L.W.U32.HI UR75, UR58, 0x1, UR59 ;  /* 0x000000013a4b7899 */ /* 0x000fe40008010e3b */
[----:B------:R-:W-:Y:S02]  /*3190*/  USHF.L.W.U32.HI UR68, UR43, 0x1, UR54 ;  /* 0x000000012b447899 */ /* 0x000fe40008010e36 */
[----:B------:R-:W-:-:S02]  /*31a0*/  USHF.L.W.U32.HI UR69, UR54, 0x1, UR43 ;  /* 0x0000000136457899 */ /* 0x000fc40008010e2b */
[----:B------:R-:W-:Y:S02]  /*31b0*/  ULOP3.LUT UR57, UR10, UR73, UR52, 0x96, !UPT ;  /* 0x000000490a397292 */ /* 0x000fe4000f8e9634 */
[----:B------:R-:W-:Y:S02]  /*31c0*/  ULOP3.LUT UR44, UR9, UR24, UR35, 0x96, !UPT ;  /* 0x00000018092c7292 */ /* 0x000fe4000f8e9623 */
[----:B------:R-:W-:Y:S02]  /*31d0*/  USHF.L.W.U32.HI UR62, UR61, 0x1, UR60 ;  /* 0x000000013d3e7899 */ /* 0x000fe40008010e3c */
[----:B------:R-:W-:Y:S02]  /*31e0*/  USHF.L.W.U32.HI UR63, UR60, 0x1, UR61 ;  /* 0x000000013c3f7899 */ /* 0x000fe40008010e3d */
[----:B------:R-:W-:Y:S02]  /*31f0*/  ULOP3.LUT UR65, UR34, UR65, UR14, 0x96, !UPT ;  /* 0x0000004122417292 */ /* 0x000fe4000f8e960e */
[----:B------:R-:W-:-:S02]  /*3200*/  ULOP3.LUT UR66, UR18, UR66, UR16, 0x96, !UPT ;  /* 0x0000004212427292 */ /* 0x000fc4000f8e9610 */
[----:B------:R-:W-:Y:S02]  /*3210*/  ULOP3.LUT UR43, UR75, UR43, URZ, 0x3c, !UPT ;  /* 0x0000002b4b2b7292 */ /* 0x000fe4000f8e3cff */
[----:B------:R-:W-:Y:S02]  /*3220*/  ULOP3.LUT UR54, UR70, UR54, URZ, 0x3c, !UPT ;  /* 0x0000003646367292 */ /* 0x000fe4000f8e3cff */
[----:B------:R-:W-:Y:S02]  /*3230*/  ULOP3.LUT UR61, UR69, UR61, URZ, 0x3c, !UPT ;  /* 0x0000003d453d7292 */ /* 0x000fe4000f8e3cff */
[----:B------:R-:W-:Y:S02]  /*3240*/  ULOP3.LUT UR60, UR68, UR60, URZ, 0x3c, !UPT ;  /* 0x0000003c443c7292 */ /* 0x000fe4000f8e3cff */
[----:B------:R-:W-:Y:S02]  /*3250*/  ULOP3.LUT UR57, UR22, UR57, UR13, 0x96, !UPT ;  /* 0x0000003916397292 */ /* 0x000fe4000f8e960d */
[----:B------:R-:W-:-:S02]  /*3260*/  ULOP3.LUT UR44, UR46, UR44, UR40, 0x96, !UPT ;  /* 0x0000002c2e2c7292 */ /* 0x000fc4000f8e9628 */
[----:B------:R-:W-:Y:S02]  /*3270*/  ULOP3.LUT UR63, UR63, UR65, URZ, 0x3c, !UPT ;  /* 0x000000413f3f7292 */ /* 0x000fe4000f8e3cff */
[----:B------:R-:W-:Y:S02]  /*3280*/  ULOP3.LUT UR62, UR62, UR66, URZ, 0x3c, !UPT ;  /* 0x000000423e3e7292 */ /* 0x000fe4000f8e3cff */
[----:B------:R-:W-:Y:S02]  /*3290*/  ULOP3.LUT UR19, UR19, UR43, URZ, 0x3c, !UPT ;  /* 0x0000002b13137292 */ /* 0x000fe4000f8e3cff */
[----:B------:R-:W-:Y:S01]  /*32a0*/  ULOP3.LUT UR8, UR8, UR54, URZ, 0x3c, !UPT ;  /* 0x0000003608087292 */ /* 0x000fe2000f8e3cff */
[----:B------:R-:W0:Y:S01]  /*32b0*/  LDCU.128 UR4, c[0x3][0x20] ;  /* 0x00c00400ff0477ac */ /* 0x000e220008000c00 */
[----:B------:R-:W-:Y:S02]  /*32c0*/  USHF.L.W.U32.HI UR68, UR65, 0x1, UR66 ;  /* 0x0000000141447899 */ /* 0x000fe40008010e42 */
[----:B------:R-:W-:-:S02]  /*32d0*/  ULOP3.LUT UR22, UR22, UR61, URZ, 0x3c, !UPT ;  /* 0x0000003d16167292 */ /* 0x000fc4000f8e3cff */
[----:B------:R-:W-:Y:S02]  /*32e0*/  ULOP3.LUT UR46, UR46, UR60, URZ, 0x3c, !UPT ;  /* 0x0000003c2e2e7292 */ /* 0x000fe4000f8e3cff */
[----:B------:R-:W-:Y:S02]  /*32f0*/  USHF.L.W.U32.HI UR67, UR44, 0x1, UR57 ;  /* 0x000000012c437899 */ /* 0x000fe40008010e39 */
[----:B------:R-:W-:Y:S02]  /*3300*/  USHF.L.W.U32.HI UR64, UR57, 0x1, UR44 ;  /* 0x0000000139407899 */ /* 0x000fe40008010e2c */
[----:B------:R-:W-:Y:S02]  /*3310*/  USHF.L.W.U32.HI UR65, UR66, 0x1, UR65 ;  /* 0x0000000142417899 */ /* 0x000fe40008010e41 */
[----:B------:R-:W-:Y:S02]  /*3320*/  ULOP3.LUT UR45, UR45, UR63, URZ, 0x3c, !UPT ;  /* 0x0000003f2d2d7292 */ /* 0x000fe4000f8e3cff */
[----:B------:R-:W-:-:S02]  /*3330*/  ULOP3.LUT UR29, UR29, UR62, URZ, 0x3c, !UPT ;  /* 0x0000003e1d1d7292 */ /* 0x000fc4000f8e3cff */
[----:B------:R-:W-:Y:S02]  /*3340*/  USHF.L.W.U32.HI UR76, UR8, 0x4, UR19 ;  /* 0x00000004084c7899 */ /* 0x000fe40008010e13 */
[----:B------:R-:W-:Y:S02]  /*3350*/  ULOP3.LUT UR21, UR21, UR63, URZ, 0x3c, !UPT ;  /* 0x0000003f15157292 */ /* 0x000fe4000f8e3cff */
[----:B------:R-:W-:Y:S02]  /*3360*/  ULOP3.LUT UR71, UR71, UR62, URZ, 0x3c, !UPT ;  /* 0x0000003e47477292 */ /* 0x000fe4000f8e3cff */
[----:B------:R-:W-:Y:S02]  /*3370*/  USHF.L.W.U32.HI UR19, UR19, 0x4, UR8 ;  /* 0x0000000413137899 */ /* 0x000fe40008010e08 */
[----:B------:R-:W-:Y:S02]  /*3380*/  ULOP3.LUT UR44, UR68, UR44, URZ, 0x3c, !UPT ;  /* 0x0000002c442c7292 */ /* 0x000fe4000f8e3cff */
[----:B------:R-:W-:-:S02]  /*3390*/  ULOP3.LUT UR73, UR73, UR61, URZ, 0x3c, !UPT ;  /* 0x0000003d49497292 */ /* 0x000fc4000f8e3cff */
[----:B------:R-:W-:Y:S02]  /*33a0*/  ULOP3.LUT UR24, UR24, UR60, URZ, 0x3c, !UPT ;  /* 0x0000003c18187292 */ /* 0x000fe4000f8e3cff */
[----:B------:R-:W-:Y:S02]  /*33b0*/  USHF.L.W.U32.HI UR8, UR46, 0x18, UR22 ;  /* 0x000000182e087899 */ /* 0x000fe40008010e16 */
[----:B------:R-:W-:Y:S02]  /*33c0*/  ULOP3.LUT UR59, UR67, UR59, URZ, 0x3c, !UPT ;  /* 0x0000003b433b7292 */ /* 0x000fe4000f8e3cff */
[----:B------:R-:W-:Y:S02]  /*33d0*/  ULOP3.LUT UR58, UR64, UR58, URZ, 0x3c, !UPT ;  /* 0x0000003a403a7292 */ /* 0x000fe4000f8e3cff */
[----:B------:R-:W-:Y:S02]  /*33e0*/  ULOP3.LUT UR27, UR27, UR63, URZ, 0x3c, !UPT ;  /* 0x0000003f1b1b7292 */ /* 0x000fe4000f8e3cff */
[----:B------:R-:W-:-:S02]  /*33f0*/  ULOP3.LUT UR23, UR23, UR62, URZ, 0x3c, !UPT ;  /* 0x0000003e17177292 */ /* 0x000fc4000f8e3cff */
[----:B------:R-:W-:Y:S02]  /*3400*/  ULOP3.LUT UR34, UR34, UR43, URZ, 0x3c, !UPT ;  /* 0x0000002b22227292 */ /* 0x000fe4000f8e3cff */
[----:B------:R-:W-:Y:S02]  /*3410*/  ULOP3.LUT UR18, UR18, UR54, URZ, 0x3c, !UPT ;  /* 0x0000003612127292 */ /* 0x000fe4000f8e3cff */
[----:B------:R-:W-:Y:S02]  /*3420*/  USHF.L.W.U32.HI UR22, UR22, 0x18, UR46 ;  /* 0x0000001816167899 */ /* 0x000fe40008010e2e */
[----:B------:R-:W-:Y:S02]  /*3430*/  ULOP3.LUT UR57, UR65, UR57, URZ, 0x3c, !UPT ;  /* 0x0000003941397292 */ /* 0x000fe4000f8e3cff */
[----:B------:R-:W-:Y:S02]  /*3440*/  ULOP3.LUT UR14, UR14, UR43, URZ, 0x3c, !UPT ;  /* 0x0000002b0e0e7292 */ /* 0x000fe4000f8e3cff */
[----:B------:R-:W-:-:S02]  /*3450*/  ULOP3.LUT UR16, UR16, UR54, URZ, 0x3c, !UPT ;  /* 0x0000003610107292 */ /* 0x000fc4000f8e3cff */
[----:B------:R-:W-:Y:S02]  /*3460*/  USHF.L.W.U32.HI UR46, UR45, 0xa, UR29 ;  /* 0x0000000a2d2e7899 */ /* 0x000fe40008010e1d */
[----:B------:R-:W-:Y:S02]  /*3470*/  ULOP3.LUT UR10, UR10, UR61, URZ, 0x3c, !UPT ;  /* 0x0000003d0a0a7292 */ /* 0x000fe4000f8e3cff */
[----:B------:R-:W-:Y:S02]  /*3480*/  ULOP3.LUT UR13, UR13, UR61, URZ, 0x3c, !UPT ;  /* 0x0000003d0d0d7292 */ /* 0x000fe4000f8e3cff */
[----:B------:R-:W-:Y:S02]  /*3490*/  ULOP3.LUT UR9, UR9, UR60, URZ, 0x3c, !UPT ;  /* 0x0000003c09097292 */ /* 0x000fe4000f8e3cff */
[----:B------:R-:W-:Y:S02]  /*34a0*/  ULOP3.LUT UR40, UR40, UR60, URZ, 0x3c, !UPT ;  /* 0x0000003c28287292 */ /* 0x000fe4000f8e3cff */
[----:B------:R-:W-:-:S02]  /*34b0*/  USHF.L.W.U32.HI UR45, UR29, 0xa, UR45 ;  /* 0x0000000a1d2d7899 */ /* 0x000fc40008010e2d */
        /* <DEDUP_REMOVED lines=8> */
[----:B------:R-:W-:Y:S02]  /*3540*/  USHF.L.W.U32.HI UR29, UR24, 0x17, UR73 ;  /* 0x00000017181d7899 */ /* 0x000fe40008010e49 */
[----:B------:R-:W-:Y:S02]  /*3550*/  USHF.L.W.U32.HI UR71, UR71, 0x1, UR21 ;  /* 0x0000000147477899 */ /* 0x000fe40008010e15 */
[----:B------:R-:W-:Y:S02]  /*3560*/  ULOP3.LUT UR52, UR52, UR61, URZ, 0x3c, !UPT ;  /* 0x0000003d34347292 */ /* 0x000fe4000f8e3cff */
[----:B------:R-:W-:-:S02]  /*3570*/  ULOP3.LUT UR35, UR35, UR60, URZ, 0x3c, !UPT ;  /* 0x0000003c23237292 */ /* 0x000fc4000f8e3cff */
[----:B------:R-:W-:Y:S02]  /*3580*/  ULOP3.LUT UR41, UR41, UR59, URZ, 0x3c, !UPT ;  /* 0x0000003b29297292 */ /* 0x000fe4000f8e3cff */
[----:B------:R-:W-:Y:S02]  /*3590*/  ULOP3.LUT UR17, UR17, UR58, URZ, 0x3c, !UPT ;  /* 0x0000003a11117292 */ /* 0x000fe4000f8e3cff */
[----:B------:R-:W-:Y:S02]  /*35a0*/  USHF.L.W.U32.HI UR44, UR23, 0xc, UR27 ;  /* 0x0000000c172c7899 */ /* 0x000fe40008010e1b */
[----:B------:R-:W-:Y:S02]  /*35b0*/  USHF.L.W.U32.HI UR73, UR73, 0x17, UR24 ;  /* 0x0000001749497899 */ /* 0x000fe40008010e18 */
[----:B------:R-:W-:Y:S02]  /*35c0*/  USHF.L.W.U32.HI UR21, UR34, 0x12, UR18 ;  /* 0x0000001222157899 */ /* 0x000fe40008010e12 */
[----:B------:R-:W-:-:S02]  /*35d0*/  ULOP3.LUT UR48, UR48, UR57, URZ, 0x3c, !UPT ;  /* 0x0000003930307292 */ /* 0x000fc4000f8e3cff */
[----:B------:R-:W-:Y:S02]  /*35e0*/  USHF.L.W.U32.HI UR27, UR27, 0xc, UR23 ;  /* 0x0000000c1b1b7899 */ /* 0x000fe40008010e17 */
        /* <DEDUP_REMOVED lines=11> */
[----:B------:R-:W-:Y:S02]  /*36a0*/  ULOP3.LUT UR30, UR30, UR43, URZ, 0x3c, !UPT ;  /* 0x0000002b1e1e7292 */ /* 0x000fe4000f8e3cff */
[----:B------:R-:W-:Y:S02]  /*36b0*/  ULOP3.LUT UR56, UR56, UR54, URZ, 0x3c, !UPT ;  /* 0x0000003638387292 */ /* 0x000fe4000f8e3cff */
[----:B------:R-:W-:Y:S02]  /*36c0*/  USHF.L.W.U32.HI UR40, UR52, 0x1c, UR35 ;  /* 0x0000001c34287899 */ /* 0x000fe40008010e23 */
[----:B------:R-:W-:Y:S02]  /*36d0*/  USHF.L.W.U32.HI UR53, UR49, 0x2, UR53 ;  /* 0x0000000231357899 */ /* 0x000fe40008010e35 */
[----:B------:R-:W-:Y:S02]  /*36e0*/  USHF.L.W.U32.HI UR9, UR17, 0xb, UR41 ;  /* 0x0000000b11097899 */ /* 0x000fe40008010e29 */
[----:B------:R-:W-:-:S02]  /*36f0*/  ULOP3.LUT UR31, UR31, UR59, URZ, 0x3c, !UPT ;  /* 0x0000003b1f1f7292 */ /* 0x000fc4000f8e3cff */
[----:B------:R-:W-:Y:S02]  /*3700*/  ULOP3.LUT UR26, UR26, UR58, URZ, 0x3c, !UPT ;  /* 0x0000003a1a1a7292 */ /* 0x000fe4000f8e3cff */
[----:B------:R-:W-:Y:S02]  /*3710*/  USHF.L.W.U32.HI UR52, UR35, 0x1c, UR52 ;  /* 0x0000001c23347899 */ /* 0x000fe40008010e34 */
[----:B------:R-:W-:Y:S02]  /*3720*/  USHF.L.W.U32.HI UR41, UR41, 0xb, UR17 ;  /* 0x0000000b29297899 */ /* 0x000fe40008010e11 */
[----:B------:R-:W-:Y:S02]  /*3730*/  USHF.L.W.U32.HI UR49, UR48, 0xe, UR15 ;  /* 0x0000000e30317899 */ /* 0x000fe40008010e0f */
[----:B------:R-:W-:Y:S02]  /*3740*/  ULOP3.LUT UR42, UR42, UR57, URZ, 0x3c, !UPT ;  /* 0x000000392a2a7292 */ /* 0x000fe4000f8e3cff */
[----:B------:R-:W-:-:S02]  /*3750*/  USHF.L.W.U32.HI UR35, UR32, 0xd, UR12 ;  /* 0x0000000d20237899 */ /* 0x000fc40008010e0c */
[----:B------:R-:W-:Y:S02]  /*3760*/  USHF.L.W.U32.HI UR48, UR15, 0xe, UR48 ;  /* 0x0000000e0f307899 */ /* 0x000fe40008010e30 */
[----:B------:R-:W-:Y:S02]  /*3770*/  USHF.L.W.U32.HI UR12, UR12, 0xd, UR32 ;  /* 0x0000000d0c0c7899 */ /* 0x000fe40008010e20 */
[----:B------:R-:W-:Y:S02]  /*3780*/  USHF.L.W.U32.HI UR15, UR25, 0x14, UR38 ;  /* 0x00000014190f7899 */ /* 0x000fe40008010e26 */
[----:B------:R-:W-:Y:S02]  /*3790*/  ULOP3.LUT UR36, UR36, UR57, URZ, 0x3c, !UPT ;  /* 0x0000003924247292 */ /* 0x000fe4000f8e3cff */
[----:B------:R-:W-:Y:S02]  /*37a0*/  ULOP3.LUT UR28, UR28, UR57, URZ, 0x3c, !UPT ;  /* 0x000000391c1c7292 */ /* 0x000fe4000f8e3cff */
[----:B------:R-:W-:-:S02]  /*37b0*/  USHF.L.W.U32.HI UR32, UR30, 0x3, UR56 ;  /* 0x000000031e207899 */ /* 0x000fc40008010e38 */
[----:B------:R-:W-:Y:S02]  /*37c0*/  ULOP3.LUT UR17, UR27, UR55, UR43, 0x90, !UPT ;  /* 0x000000371b117292 */ /* 0x000fe4000f8e902b */
[----:B------:R-:W-:Y:S02]  /*37d0*/  USHF.L.W.U32.HI UR25, UR38, 0x14, UR25 ;  /* 0x0000001426197899 */ /* 0x000fe40008010e19 */
[----:B------:R-:W-:Y:S02]  /*37e0*/  USHF.L.W.U32.HI UR30, UR56, 0x3, UR30 ;  /* 0x00000003381e7899 */ /* 0x000fe40008010e1e */
[----:B------:R-:W-:Y:S02]  /*37f0*/  USHF.L.W.U32.HI UR38, UR26, 0x1d, UR31 ;  /* 0x0000001d1a267899 */ /* 0x000fe40008010e1f */
[----:B0-----:R-:W-:Y:S02]  /*3800*/  ULOP3.LUT UR57, UR4, UR41, UR27, 0xb4, !UPT ;  /* 0x0000002904397292 */ /* 0x001fe4000f8eb41b */
[----:B------:R-:W-:-:S02]  /*3810*/  ULOP3.LUT UR50, UR50, UR58, URZ, 0x3c, !UPT ;  /* 0x0000003a32327292 */ /* 0x000fc4000f8e3cff */
[----:B------:R-:W-:Y:S02]  /*3820*/  ULOP3.LUT UR47, UR47, UR58, URZ, 0x3c, !UPT ;  /* 0x0000003a2f2f7292 */ /* 0x000fe4000f8e3cff */
[----:B------:R-:W-:Y:S02]  /*3830*/  ULOP3.LUT UR37, UR37, UR58, URZ, 0x3c, !UPT ;  /* 0x0000003a25257292 */ /* 0x000fe4000f8e3cff */
[----:B------:R-:W-:Y:S02]  /*3840*/  USHF.L.W.U32.HI UR31, UR31, 0x1d, UR26 ;  /* 0x0000001d1f1f7899 */ /* 0x000fe40008010e1a */
[----:B------:R-:W-:Y:S02]  /*3850*/  USHF.L.W.U32.HI UR56, UR42, 0x8, UR39 ;  /* 0x000000082a387899 */ /* 0x000fe40008010e27 */
[----:B------:R-:W-:Y:S02]  /*3860*/  ULOP3.LUT UR27, UR27, UR13, UR41, 0xb4, !UPT ;  /* 0x0000000d1b1b7292 */ /* 0x000fe4000f8eb429 */
[----:B------:R-:W-:-:S02]  /*3870*/  ULOP3.LUT UR75, UR44, UR20, UR54, 0x90, !UPT ;  /* 0x000000142c4b7292 */ /* 0x000fc4000f8e9036 */
[----:B------:R-:W-:Y:S02]  /*3880*/  USHF.L.W.U32.HI UR39, UR39, 0x8, UR42 ;  /* 0x0000000827277899 */ /* 0x000fe40008010e2a */
[----:B------:R-:W-:Y:S02]  /*3890*/  ULOP3.LUT UR58, UR5, UR9, UR44, 0xb4, !UPT ;  /* 0x00000009053a7292 */ /* 0x000fe4000f8eb42c */
[----:B------:R-:W-:Y:S02]  /*38a0*/  ULOP3.LUT UR41, UR41, UR48, UR13, 0xb4, !UPT ;  /* 0x0000003029297292 */ /* 0x000fe4000f8eb40d */
[----:B------:R-:W-:Y:S02]  /*38b0*/  ULOP3.LUT UR60, UR48, UR55, UR43, 0x6, !UPT ;  /* 0x00000037303c7292 */ /* 0x000fe4000f8e062b */
[----:B------:R-:W-:Y:S02]  /*38c0*/  ULOP3.LUT UR11, UR11, UR59, URZ, 0x3c, !UPT ;  /* 0x0000003b0b0b7292 */ /* 0x000fe4000f8e3cff */
[----:B------:R-:W-:-:S02]  /*38d0*/  ULOP3.LUT UR48, UR17, UR48, URZ, 0x3c, !UPT ;  /* 0x0000003011307292 */ /* 0x000fc4000f8e3cff */
[----:B------:R-:W-:Y:S02]  /*38e0*/  ULOP3.LUT UR42, UR9, UR49, UR23, 0xb4, !UPT ;  /* 0x00000031092a7292 */ /* 0x000fe4000f8eb417 */
[----:B------:R-:W-:Y:S02]  /*38f0*/  ULOP3.LUT UR44, UR44, UR23, UR9, 0xb4, !UPT ;  /* 0x000000172c2c7292 */ /* 0x000fe4000f8eb409 */
[----:B------:R-:W-:Y:S02]  /*3900*/  ULOP3.LUT UR17, UR52, UR30, UR25, 0xb4, !UPT ;  /* 0x0000001e34117292 */ /* 0x000fe4000f8eb419 */
[----:B------:R-:W-:Y:S02]  /*3910*/  ULOP3.LUT UR9, UR25, UR12, UR30, 0xb4, !UPT ;  /* 0x0000000c19097292 */ /* 0x000fe4000f8eb41e */
[----:B------:R-:W-:Y:S02]  /*3920*/  USHF.L.W.U32.HI UR26, UR36, 0x1b, UR33 ;  /* 0x0000001b241a7899 */ /* 0x000fe40008010e21 */
[----:B------:R-:W-:-:S02]  /*3930*/  ULOP3.LUT UR30, UR30, UR31, UR12, 0xb4, !UPT ;  /* 0x0000001f1e1e7292 */ /* 0x000fc4000f8eb40c */
[----:B------:R-:W-:Y:S02]  /*3940*/  USHF.L.W.U32.HI UR36, UR33, 0x1b, UR36 ;  /* 0x0000001b21247899 */ /* 0x000fe40008010e24 */
[----:B------:R-:W-:Y:S02]  /*3950*/  ULOP3.LUT UR12, UR12, UR52, UR31, 0xb4, !UPT ;  /* 0x000000340c0c7292 */ /* 0x000fe4000f8eb41f */
[----:B------:R-:W-:Y:S02]  /*3960*/  USHF.L.W.U32.HI UR33, UR11, 0xf, UR37 ;  /* 0x0000000f0b217899 */ /* 0x000fe40008010e25 */
[----:B------:R-:W-:Y:S02]  /*3970*/  ULOP3.LUT UR52, UR31, UR25, UR52, 0xb4, !UPT ;  /* 0x000000191f347292 */ /* 0x000fe4000f8eb434 */
[----:B------:R-:W-:Y:S02]  /*3980*/  USHF.L.W.U32.HI UR11, UR37, 0xf, UR11 ;  /* 0x0000000f250b7899 */ /* 0x000fe40008010e0b */
[----:B------:R-:W-:-:S02]  /*3990*/  ULOP3.LUT UR31, UR40, UR32, UR15, 0xb4, !UPT ;  /* 0x00000020281f7292 */ /* 0x000fc4000f8eb40f */
[----:B------:R-:W-:Y:S02]  /*39a0*/  ULOP3.LUT UR25, UR15, UR35, UR32, 0xb4, !UPT ;  /* 0x000000230f197292 */ /* 0x000fe4000f8eb420 */
[----:B------:R-:W-:Y:S02]  /*39b0*/  ULOP3.LUT UR72, UR72, UR59, URZ, 0x3c, !UPT ;  /* 0x0000003b48487292 */ /* 0x000fe4000f8e3cff */
[----:B------:R-:W-:Y:S02]  /*39c0*/  ULOP3.LUT UR32, UR32, UR38, UR35, 0xb4, !UPT ;  /* 0x0000002620207292 */ /* 0x000fe4000f8eb423 */
[----:B------:R-:W-:Y:S02]  /*39d0*/  ULOP3.LUT UR35, UR35, UR40, UR38, 0xb4, !UPT ;  /* 0x0000002823237292 */ /* 0x000fe4000f8eb426 */
[----:B------:R-:W-:Y:S02]  /*39e0*/  ULOP3.LUT UR74, UR74, UR59, URZ, 0x3c, !UPT ;  /* 0x0000003b4a4a7292 */ /* 0x000fe4000f8e3cff */
[----:B------:R-:W-:-:S02]  /*39f0*/  ULOP3.LUT UR40, UR38, UR15, UR40, 0xb4, !UPT ;  /* 0x0000000f26287292 */ /* 0x000fc4000f8eb428 */
[----:B------:R-:W-:Y:S02]  /*3a00*/  ULOP3.LUT UR15, UR36, UR45, UR19, 0xb4, !UPT ;  /* 0x0000002d240f7292 */ /* 0x000fe4000f8eb413 */
[----:B------:R-:W-:Y:S02]  /*3a10*/  ULOP3.LUT UR4, UR19, UR11, UR45, 0xb4, !UPT ;  /* 0x0000000b13047292 */ /* 0x000fe4000f8eb42d */
[----:B------:R-:W-:Y:S02]  /*3a20*/  USHF.L.W.U32.HI UR68, UR72, 0x6, UR47 ;  /* 0x0000000648447899 */ /* 0x000fe40008010e2f */
[----:B------:R-:W-:Y:S02]  /*3a30*/  ULOP3.LUT UR45, UR45, UR22, UR11, 0xb4, !UPT ;  /* 0x000000162d2d7292 */ /* 0x000fe4000f8eb40b */
[----:B------:R-:W-:Y:S02]  /*3a40*/  USHF.L.W.U32.HI UR72, UR47, 0x6, UR72 ;  /* 0x000000062f487899 */ /* 0x000fe40008010e48 */
[----:B------:R-:W-:-:S02]  /*3a50*/  ULOP3.LUT UR11, UR11, UR36, UR22, 0xb4, !UPT ;  /* 0x000000240b0b7292 */ /* 0x000fc4000f8eb416 */
[----:B------:R-:W-:Y:S02]  /*3a60*/  ULOP3.LUT UR5, UR22, UR19, UR36, 0xb4, !UPT ;  /* 0x0000001316057292 */ /* 0x000fe4000f8eb424 */
[----:B------:R-:W-:Y:S02]  /*3a70*/  USHF.L.W.U32.HI UR37, UR50, 0x1e, UR74 ;  /* 0x0000001e32257899 */ /* 0x000fe40008010e4a */
[----:B------:R-:W-:Y:S02]  /*3a80*/  ULOP3.LUT UR22, UR26, UR46, UR76, 0xb4, !UPT ;  /* 0x0000002e1a167292 */ /* 0x000fe4000f8eb44c */
[----:B------:R-:W-:Y:S02]  /*3a90*/  ULOP3.LUT UR19, UR76, UR33, UR46, 0xb4, !UPT ;  /* 0x000000214c137292 */ /* 0x000fe4000f8eb42e */
[----:B------:R-:W-:Y:S02]  /*3aa0*/  USHF.L.W.U32.HI UR74, UR74, 0x1e, UR50 ;  /* 0x0000001e4a4a7899 */ /* 0x000fe40008010e32 */
[----:B------:R-:W-:-:S02]  /*3ab0*/  ULOP3.LUT UR46, UR46, UR8, UR33, 0xb4, !UPT ;  /* 0x000000082e2e7292 */ /* 0x000fc4000f8eb421 */
[----:B------:R-:W-:Y:S02]  /*3ac0*/  USHF.L.W.U32.HI UR50, UR51, 0x7, UR28 ;  /* 0x0000000733327899 */ /* 0x000fe40008010e1c */
[----:B------:R-:W-:Y:S02]  /*3ad0*/  ULOP3.LUT UR33, UR33, UR26, UR8, 0xb4, !UPT ;  /* 0x0000001a21217292 */ /* 0x000fe4000f8eb408 */
[----:B------:R-:W-:Y:S02]  /*3ae0*/  ULOP3.LUT UR76, UR8, UR76, UR26, 0xb4, !UPT ;  /* 0x0000004c084c7292 */ /* 0x000fe4000f8eb41a */
[----:B------:R-:W-:Y:S02]  /*3af0*/  USHF.L.W.U32.HI UR28, UR28, 0x7, UR51 ;  /* 0x000000071c1c7899 */ /* 0x000fe40008010e33 */
        /* <DEDUP_REMOVED lines=23> */
[----:B------:R-:W-:Y:S02]  /*3c70*/  USHF.L.W.U32.HI UR61, UR60, 0x1, UR59 ;  /* 0x000000013c3d7899 */ /* 0x000fe40008010e3b */
[----:B------:R-:W-:Y:S02]  /*3c80*/  USHF.L.W.U32.HI UR63, UR59, 0x1, UR60 ;  /* 0x000000013b3f7899 */ /* 0x000fe40008010e3c */
[----:B------:R-:W-:-:S02]  /*3c90*/  ULOP3.LUT UR65, UR36, UR65, UR15, 0x96, !UPT ;  /* 0x0000004124417292 */ /* 0x000fc4000f8e960f */
[----:B------:R-:W-:Y:S02]  /*3ca0*/  ULOP3.LUT UR66, UR51, UR66, UR22, 0x96, !UPT ;  /* 0x0000004233427292 */ /* 0x000fe4000f8e9616 */
        /* <DEDUP_REMOVED lines=14> */
[----:B------:R-:W-:Y:S01]  /*3d90*/  USHF.L.W.U32.HI UR9, UR25, 0xc, UR57 ;  /* 0x0000000c19097899 */ /* 0x000fe20008010e39 */
[----:B------:R-:W-:Y:S01]  /*3da0*/  MOV.SPILL R0, UR15 ;  /* 0x0000000f00007c02 */ /* 0x000fe20009000f00 */
[----:B------:R-:W-:Y:S01]  /*3db0*/  USHF.L.W.U32.HI UR25, UR57, 0xc, UR25 ;  /* 0x0000000c39197899 */ /* 0x000fe20008010e19 */
[----:B------:R-:W-:Y:S01]  /*3dc0*/  MOV.SPILL R2, UR14 ;  /* 0x0000000e00027c02 */ /* 0x000fe20009000f00 */
[----:B------:R-:W-:Y:S01]  /*3dd0*/  ULOP3.LUT UR69, UR38, UR69, UR4, 0x96, !UPT ;  /* 0x0000004526457292 */ /* 0x000fe2000f8e9604 */
[----:B------:R-:W-:Y:S01]  /*3de0*/  MOV.SPILL R3, UR13 ;  /* 0x0000000d00037c02 */ /* 0x000fe20009000f00 */
[----:B------:R-:W-:Y:S01]  /*3df0*/  USHF.L.W.U32.HI UR58, UR55, 0x1, UR54 ;  /* 0x00000001373a7899 */ /* 0x000fe20008010e36 */
[----:B------:R-:W-:Y:S01]  /*3e00*/  MOV.SPILL R4, UR12 ;  /* 0x0000000c00047c02 */ /* 0x000fe20009000f00 */
[----:B------:R-:W-:-:S02]  /*3e10*/  ULOP3.LUT UR70, UR47, UR70, UR19, 0x96, !UPT ;  /* 0x000000462f467292 */ /* 0x000fc4000f8e9613 */
[----:B------:R-:W-:Y:S01]  /*3e20*/  USHF.L.W.U32.HI UR57, UR54, 0x1, UR55 ;  /* 0x0000000136397899 */ /* 0x000fe20008010e37 */
[----:B------:R-:W0:Y:S01]  /*3e30*/  LDCU.128 UR12, c[0x3][0x30] ;  /* 0x00c00600ff0c77ac */ /* 0x000e220008000c00 */
[----:B------:R-:W-:Y:S02]  /*3e40*/  ULOP3.LUT UR58, UR58, UR69, URZ, 0x3c, !UPT ;  /* 0x000000453a3a7292 */ /* 0x000fe4000f8e3cff */
[----:B------:R-:W-:Y:S02]  /*3e50*/  ULOP3.LUT UR57, UR57, UR70, URZ, 0x3c, !UPT ;  /* 0x0000004639397292 */ /* 0x000fe4000f8e3cff */
[----:B------:R-:W-:Y:S02]  /*3e60*/  ULOP3.LUT UR10, UR10, UR58, URZ, 0x3c, !UPT ;  /* 0x0000003a0a0a7292 */ /* 0x000fe4000f8e3cff */
[----:B------:R-:W-:Y:S02]  /*3e70*/  ULOP3.LUT UR77, UR18, UR57, URZ, 0x3c, !UPT ;  /* 0x00000039124d7292 */ /* 0x000fe4000f8e3cff */
[----:B------:R-:W-:-:S02]  /*3e80*/  ULOP3.LUT UR49, UR75, UR49, URZ, 0x3c, !UPT ;  /* 0x000000314b317292 */ /* 0x000fc4000f8e3cff */
[----:B------:R-:W-:Y:S02]  /*3e90*/  ULOP3.LUT UR34, UR34, UR72, UR71, 0xb4, !UPT ;  /* 0x0000004822227292 */ /* 0x000fe4000f8eb447 */
[----:B------:R-:W-:Y:S02]  /*3ea0*/  ULOP3.LUT UR21, UR21, UR68, UR67, 0xb4, !UPT ;  /* 0x0000004415157292 */ /* 0x000fe4000f8eb443 */
[----:B------:R-:W-:Y:S02]  /*3eb0*/  ULOP3.LUT UR29, UR16, UR29, UR37, 0xb4, !UPT ;  /* 0x0000001d101d7292 */ /* 0x000fe4000f8eb425 */
[----:B------:R-:W-:Y:S02]  /*3ec0*/  USHF.L.W.U32.HI UR18, UR10, 0xb, UR77 ;  /* 0x0000000b0a127899 */ /* 0x000fe40008010e4d */
[----:B------:R-:W-:Y:S02]  /*3ed0*/  ULOP3.LUT UR53, UR53, UR73, UR74, 0xb4, !UPT ;  /* 0x0000004935357292 */ /* 0x000fe4000f8eb44a */
[----:B------:R-:W-:-:S02]  /*3ee0*/  ULOP3.LUT UR37, UR34, UR52, UR48, 0x96, !UPT ;  /* 0x0000003422257292 */ /* 0x000fc4000f8e9630 */
[----:B------:R-:W-:Y:S02]  /*3ef0*/  ULOP3.LUT UR16, UR21, UR40, UR49, 0x96, !UPT ;  /* 0x0000002815107292 */ /* 0x000fe4000f8e9631 */
[----:B------:R-:W-:Y:S02]  /*3f00*/  USHF.L.W.U32.HI UR10, UR77, 0xb, UR10 ;  /* 0x0000000b4d0a7899 */ /* 0x000fe40008010e0a */
[----:B------:R-:W-:Y:S02]  /*3f10*/  ULOP3.LUT UR77, UR6, UR18, UR25, 0xb4, !UPT ;  /* 0x00000012064d7292 */ /* 0x000fe4000f8eb419 */
[----:B------:R-:W-:Y:S02]  /*3f20*/  ULOP3.LUT UR37, UR53, UR37, UR5, 0x96, !UPT ;  /* 0x0000002535257292 */ /* 0x000fe4000f8e9605 */
[----:B------:R-:W-:Y:S02]  /*3f30*/  ULOP3.LUT UR16, UR29, UR16, UR76, 0x96, !UPT ;  /* 0x000000101d107292 */ /* 0x000fe4000f8e964c */
[----:B------:R-:W-:-:S02]  /*3f40*/  USHF.L.W.U32.HI UR6, UR69, 0x1, UR70 ;  /* 0x0000000145067899 */ /* 0x000fc40008010e46 */
[----:B------:R-:W-:Y:S01]  /*3f50*/  ULOP3.LUT UR75, UR7, UR10, UR9, 0xb4, !UPT ;  /* 0x0000000a074b7292 */ /* 0x000fe2000f8eb409 */
[----:B0-----:R-:W-:Y:S01]  /*3f60*/  UMOV UR73, UR13 ;  /* 0x0000000d00497c82 */ /* 0x001fe20008000000 */
[----:B------:R-:W-:Y:S01]  /*3f70*/  R2UR.FILL UR13, R3 ;  /* 0x00000000030d72ca */ /* 0x000fe200004e0000 */
[----:B------:R-:W-:Y:S02]  /*3f80*/  USHF.L.W.U32.HI UR7, UR37, 0x1, UR16 ;  /* 0x0000000125077899 */ /* 0x000fe40008010e10 */
[----:B------:R-:W-:Y:S02]  /*3f90*/  USHF.L.W.U32.HI UR67, UR16, 0x1, UR37 ;  /* 0x0000000110437899 */ /* 0x000fe40008010e25 */
[----:B------:R-:W-:Y:S02]  /*3fa0*/  ULOP3.LUT UR16, UR6, UR16, URZ, 0x3c, !UPT ;  /* 0x0000001006107292 */ /* 0x000fe4000f8e3cff */
[----:B------:R-:W-:Y:S02]  /*3fb0*/  USHF.L.W.U32.HI UR6, UR66, 0x1, UR65 ;  /* 0x0000000142067899 */ /* 0x000fe40008010e41 */
[----:B------:R-:W-:-:S02]  /*3fc0*/  USHF.L.W.U32.HI UR65, UR65, 0x1, UR66 ;  /* 0x0000000141417899 */ /* 0x000fc40008010e42 */
[----:B------:R-:W-:Y:S01]  /*3fd0*/  ULOP3.LUT UR54, UR6, UR54, URZ, 0x3c, !UPT ;  /* 0x0000003606367292 */ /* 0x000fe2000f8e3cff */
[----:B------:R-:W-:Y:S01]  /*3fe0*/  UMOV UR72, UR14 ;  /* 0x0000000e00487c82 */ /* 0x000fe20008000000 */
[----:B------:R-:W-:Y:S01]  /*3ff0*/  ULOP3.LUT UR60, UR67, UR60, URZ, 0x3c, !UPT ;  /* 0x0000003c433c7292 */ /* 0x000fe2000f8e3cff */
[----:B------:R-:W-:Y:S01]  /*4000*/  R2UR.FILL UR14, R2 ;  /* 0x00000000020e72ca */ /* 0x000fe200004e0000 */
[----:B------:R-:W-:Y:S02]  /*4010*/  ULOP3.LUT UR59, UR7, UR59, URZ, 0x3c, !UPT ;  /* 0x0000003b073b7292 */ /* 0x000fe4000f8e3cff */
[----:B------:R-:W-:Y:S02]  /*4020*/  ULOP3.LUT UR55, UR65, UR55, URZ, 0x3c, !UPT ;  /* 0x0000003741377292 */ /* 0x000fe4000f8e3cff */
[----:B------:R-:W-:Y:S02]  /*4030*/  USHF.L.W.U32.HI UR69, UR70, 0x1, UR69 ;  /* 0x0000000146457899 */ /* 0x000fe40008010e45 */
[----:B------:R-:W-:-:S02]  /*4040*/  ULOP3.LUT UR48, UR48, UR54, URZ, 0x3c, !UPT ;  /* 0x0000003630307292 */ /* 0x000fc4000f8e3cff */
[----:B------:R-:W-:Y:S02]  /*4050*/  ULOP3.LUT UR52, UR52, UR54, URZ, 0x3c, !UPT ;  /* 0x0000003634347292 */ /* 0x000fe4000f8e3cff */
[----:B------:R-:W-:Y:S02]  /*4060*/  ULOP3.LUT UR34, UR34, UR54, URZ, 0x3c, !UPT ;  /* 0x0000003622227292 */ /* 0x000fe4000f8e3cff */
[----:B------:R-:W-:Y:S02]  /*4070*/  ULOP3.LUT UR5, UR5, UR54, URZ, 0x3c, !UPT ;  /* 0x0000003605057292 */ /* 0x000fe4000f8e3cff */
[----:B------:R-:W-:Y:S01]  /*4080*/  ULOP3.LUT UR53, UR53, UR54, URZ, 0x3c, !UPT ;  /* 0x0000003635357292 */ /* 0x000fe2000f8e3cff */
[----:B------:R-:W-:Y:S01]  /*4090*/  UMOV UR74, UR12 ;  /* 0x0000000c004a7c82 */ /* 0x000fe20008000000 */
[----:B------:R-:W-:Y:S01]  /*40a0*/  ULOP3.LUT UR11, UR11, UR60, URZ, 0x3c, !UPT ;  /* 0x0000003c0b0b7292 */ /* 0x000fe2000f8e3cff */
[----:B------:R-:W-:Y:S01]  /*40b0*/  R2UR.FILL UR12, R4 ;  /* 0x00000000040c72ca */ /* 0x000fe200004e0000 */
[----:B------:R-:W-:-:S02]  /*40c0*/  ULOP3.LUT UR33, UR33, UR59, URZ, 0x3c, !UPT ;  /* 0x0000003b21217292 */ /* 0x000fc4000f8e3cff */
[----:B------:R-:W-:Y:S01]  /*40d0*/  ULOP3.LUT UR54, UR40, UR55, URZ, 0x3c, !UPT ;  /* 0x0000003728367292 */ /* 0x000fe2000f8e3cff */
[----:B------:R-:W-:Y:S01]  /*40e0*/  IMAD.U32 R5, RZ, RZ, UR15 ;  /* 0x0000000fff057e24 */ /* 0x000fe2000f8e00ff */
[----:B------:R-:W-:Y:S01]  /*40f0*/  ULOP3.LUT UR40, UR21, UR55, URZ, 0x3c, !UPT ;  /* 0x0000003715287292 */ /* 0x000fe2000f8e3cff */
[----:B------:R-:W-:Y:S01]  /*4100*/  R2UR.FILL UR15, R0 ;  /* 0x00000000000f72ca */ /* 0x000fe200004e0000 */
        /* <DEDUP_REMOVED lines=72> */
[----:B------:R-:W-:Y:S02]  /*4590*/  USHF.L.W.U32.HI UR53, UR42, 0x1e, UR41 ;  /* 0x0000001e2a357899 */ /* 0x000fe40008010e29 */
[----:B------:R-:W-:Y:S02]  /*45a0*/  USHF.L.W.U32.HI UR52, UR41, 0x1e, UR42 ;  /* 0x0000001e29347899 */ /* 0x000fe40008010e2a */
[----:B------:R-:W-:Y:S02]  /*45b0*/  ULOP3.LUT UR21, UR18, UR61, UR33, 0xb4, !UPT ;  /* 0x0000003d12157292 */ /* 0x000fe4000f8eb421 */
        /* <DEDUP_REMOVED lines=57> */
[----:B------:R-:W-:Y:S02]  /*4950*/  ULOP3.LUT UR61, UR61, UR33, URZ, 0x3c, !UPT ;  /* 0x000000213d3d7292 */ /* 0x000fe4000f8e3cff */
        /* <DEDUP_REMOVED lines=17> */
[----:B------:R-:W-:Y:S02]  /*4a70*/  USHF.L.W.U32.HI UR68, UR29, 0x1, UR16 ;  /* 0x000000011d447899 */ /* 0x000fe40008010e10 */
[----:B------:R-:W-:Y:S02]  /*4a80*/  USHF.L.W.U32.HI UR33, UR60, 0x1, UR63 ;  /* 0x000000013c217899 */ /* 0x000fe40008010e3f */
[----:B------:R-:W-:Y:S02]  /*4a90*/  ULOP3.LUT UR53, UR55, UR53, UR13, 0x96, !UPT ;  /* 0x0000003537357292 */ /* 0x000fe4000f8e960d */
[----:B------:R-:W-:-:S02]  /*4aa0*/  ULOP3.LUT UR66, UR52, UR66, UR24, 0x96, !UPT ;  /* 0x0000004234427292 */ /* 0x000fc4000f8e9618 */
        /* <DEDUP_REMOVED lines=68> */
[----:B------:R-:W-:Y:S02]  /*4ef0*/  USHF.L.W.U32.HI UR25, UR22, 0x3, UR27 ;  /* 0x0000000316197899 */ /* 0x000fe40008010e1b */
[----:B------:R-:W-:Y:S02]  /*4f00*/  USHF.L.W.U32.HI UR27, UR27, 0x3, UR22 ;  /* 0x000000031b1b7899 */ /* 0x000fe40008010e16 */
        /* <DEDUP_REMOVED lines=40> */
[----:B------:R-:W-:Y:S02]  /*5190*/  ULOP3.LUT UR76, UR6, UR20, UR16, 0x90, !UPT ;  /* 0x00000014064c7292 */ /* 0x000fe4000f8e9010 */
[----:B------:R-:W-:Y:S02]  /*51a0*/  USHF.L.W.U32.HI UR54, UR32, 0x6, UR34 ;  /* 0x0000000620367899 */ /* 0x000fe40008010e22 */
[----:B------:R-:W-:Y:S02]  /*51b0*/  USHF.L.W.U32.HI UR56, UR34, 0x6, UR32 ;  /* 0x0000000622387899 */ /* 0x000fe40008010e20 */
        /* <DEDUP_REMOVED lines=21> */
[----:B------:R-:W-:Y:S02]  /*5310*/  USHF.L.W.U32.HI UR21, UR38, 0x7, UR36 ;  /* 0x0000000726157899 */ /* 0x000fe40008010e24 */
        /* <DEDUP_REMOVED lines=41> */
[----:B------:R-:W-:Y:S02]  /*55b0*/  USHF.L.W.U32.HI UR60, UR66, 0x1, UR65 ;  /* 0x00000001423c7899 */ /* 0x000fe40008010e41 */
[----:B------:R-:W-:Y:S02]  /*55c0*/  ULOP3.LUT UR62, UR36, UR62, UR15, 0x96, !UPT ;  /* 0x0000003e243e7292 */ /* 0x000fe4000f8e960f */
[----:B------:R-:W-:Y:S01]  /*55d0*/  ULOP3.LUT UR67, UR51, UR67, UR17, 0x96, !UPT ;  /* 0x0000004333437292 */ /* 0x000fe2000f8e9611 */
[----:B------:R-:W-:Y:S01]  /*55e0*/  UMOV UR77, UR72 ;  /* 0x00000048004d7c82 */ /* 0x000fe20008000000 */
[----:B------:R-:W-:-:S02]  /*55f0*/  ULOP3.LUT UR70, UR4, UR6, UR30, 0x96, !UPT ;  /* 0x0000000604467292 */ /* 0x000fc4000f8e961e */
[----:B------:R-:W-:Y:S02]  /*5600*/  ULOP3.LUT UR72, UR5, UR12, UR44, 0x96, !UPT ;  /* 0x0000000c05487292 */ /* 0x000fe4000f8e962c */
[----:B------:R-:W-:Y:S02]  /*5610*/  ULOP3.LUT UR68, UR13, UR68, UR10, 0x96, !UPT ;  /* 0x000000440d447292 */ /* 0x000fe4000f8e960a */
[----:B------:R-:W-:Y:S02]  /*5620*/  ULOP3.LUT UR69, UR21, UR69, UR35, 0x96, !UPT ;  /* 0x0000004515457292 */ /* 0x000fe4000f8e9623 */
[----:B------:R-:W-:Y:S02]  /*5630*/  ULOP3.LUT UR60, UR60, UR62, URZ, 0x3c, !UPT ;  /* 0x0000003e3c3c7292 */ /* 0x000fe4000f8e3cff */
[----:B------:R-:W-:Y:S02]  /*5640*/  ULOP3.LUT UR59, UR59, UR67, URZ, 0x3c, !UPT ;  /* 0x000000433b3b7292 */ /* 0x000fe4000f8e3cff */
[----:B------:R-:W-:-:S02]  /*5650*/  ULOP3.LUT UR70, UR38, UR70, UR7, 0x96, !UPT ;  /* 0x0000004626467292 */ /* 0x000fc4000f8e9607 */
[----:B------:R-:W-:Y:S02]  /*5660*/  USHF.L.W.U32.HI UR42, UR69, 0x1, UR68 ;  /* 0x00000001452a7899 */ /* 0x000fe40008010e44 */
[----:B------:R-:W-:Y:S02]  /*5670*/  ULOP3.LUT UR72, UR47, UR72, UR25, 0x96, !UPT ;  /* 0x000000482f487292 */ /* 0x000fe4000f8e9619 */
[----:B------:R-:W-:Y:S01]  /*5680*/  USHF.L.W.U32.HI UR48, UR68, 0x1, UR69 ;  /* 0x0000000144307899 */ /* 0x000fe20008010e45 */
[----:B------:R-:W-:Y:S01]  /*5690*/  MOV.SPILL R0, UR23 ;  /* 0x0000001700007c02 */ /* 0x000fe20009000f00 */
[----:B------:R-:W-:Y:S02]  /*56a0*/  ULOP3.LUT UR6, UR6, UR60, URZ, 0x3c, !UPT ;  /* 0x0000003c06067292 */ /* 0x000fe4000f8e3cff */
[----:B------:R-:W-:Y:S01]  /*56b0*/  ULOP3.LUT UR29, UR12, UR59, URZ, 0x3c, !UPT ;  /* 0x0000003b0c1d7292 */ /* 0x000fe2000f8e3cff */
[----:B------:R-:W-:Y:S01]  /*56c0*/  R2UR UR23, R5 ;  /* 0x00000000051772ca */ /* 0x000fe200000e0000 */
[----:B------:R-:W-:-:S02]  /*56d0*/  ULOP3.LUT UR42, UR42, UR70, URZ, 0x3c, !UPT ;  /* 0x000000462a2a7292 */ /* 0x000fc4000f8e3cff */
[----:B------:R-:W-:Y:S02]  /*56e0*/  ULOP3.LUT UR48, UR48, UR72, URZ, 0x3c, !UPT ;  /* 0x0000004830307292 */ /* 0x000fe4000f8e3cff */
[----:B------:R-:W-:Y:S02]  /*56f0*/  USHF.L.W.U32.HI UR12, UR29, 0xc, UR6 ;  /* 0x0000000c1d0c7899 */ /* 0x000fe40008010e06 */
[----:B------:R-:W-:Y:S02]  /*5700*/  USHF.L.W.U32.HI UR29, UR6, 0xc, UR29 ;  /* 0x0000000c061d7899 */ /* 0x000fe40008010e1d */
[----:B------:R-:W-:Y:S02]  /*5710*/  ULOP3.LUT UR6, UR63, UR42, URZ, 0x3c, !UPT ;  /* 0x0000002a3f067292 */ /* 0x000fe4000f8e3cff */
[----:B------:R-:W-:-:S04]  /*5720*/  ULOP3.LUT UR64, UR64, UR48, URZ, 0x3c, !UPT ;  /* 0x0000003040407292 */ /* 0x000fc8000f8e3cff */
[----:B------:R-:W-:Y:S02]  /*5730*/  USHF.L.W.U32.HI UR16, UR6, 0xb, UR64 ;  /* 0x0000000b06107899 */ /* 0x000fe40008010e40 */
[----:B------:R-:W-:Y:S01]  /*5740*/  USHF.L.W.U32.HI UR6, UR64, 0xb, UR6 ;  /* 0x0000000b40067899 */ /* 0x000fe20008010e06 */
[----:B------:R-:W-:Y:S01]  /*5750*/  MOV.SPILL R2, UR22 ;  /* 0x0000001600027c02 */ /* 0x000fe20009000f00 */
[----:B------:R-:W-:Y:S01]  /*5760*/  ULOP3.LUT UR39, UR76, UR39, URZ, 0x3c, !UPT ;  /* 0x000000274c277292 */ /* 0x000fe2000f8e3cff */
[----:B------:R-:W-:Y:S01]  /*5770*/  MOV.SPILL R3, UR21 ;  /* 0x0000001500037c02 */ /* 0x000fe20009000f00 */
[----:B------:R-:W-:Y:S01]  /*5780*/  ULOP3.LUT UR76, UR23, UR6, UR12, 0xb4, !UPT ;  /* 0x00000006174c7292 */ /* 0x000fe2000f8eb40c */
[----:B------:R-:W-:Y:S01]  /*5790*/  MOV.SPILL R4, UR20 ;  /* 0x0000001400047c02 */ /* 0x000fe20009000f00 */
[----:B------:R-:W0:Y:S01]  /*57a0*/  LDCU.128 UR20, c[0x3][0x40] ;  /* 0x00c00800ff1477ac */ /* 0x000e220008000c00 */
[----:B------:R-:W-:Y:S02]  /*57b0*/  ULOP3.LUT UR37, UR55, UR56, UR37, 0xb4, !UPT ;  /* 0x0000003837257292 */ /* 0x000fe4000f8eb425 */
[----:B------:R-:W-:-:S02]  /*57c0*/  ULOP3.LUT UR8, UR53, UR54, UR8, 0xb4, !UPT ;  /* 0x0000003635087292 */ /* 0x000fc4000f8eb408 */
[----:B------:R-:W-:Y:S02]  /*57d0*/  ULOP3.LUT UR33, UR24, UR33, UR19, 0xb4, !UPT ;  /* 0x0000002118217292 */ /* 0x000fe4000f8eb413 */
[----:B------:R-:W-:Y:S02]  /*57e0*/  ULOP3.LUT UR49, UR57, UR49, UR58, 0xb4, !UPT ;  /* 0x0000003139317292 */ /* 0x000fe4000f8eb43a */
[----:B------:R-:W-:Y:S02]  /*57f0*/  ULOP3.LUT UR24, UR37, UR73, UR75, 0x96, !UPT ;  /* 0x0000004925187292 */ /* 0x000fe4000f8e964b */
[----:B------:R-:W-:Y:S02]  /*5800*/  ULOP3.LUT UR19, UR8, UR71, UR39, 0x96, !UPT ;  /* 0x0000004708137292 */ /* 0x000fe4000f8e9627 */
[----:B------:R-:W-:Y:S02]  /*5810*/  ULOP3.LUT UR24, UR49, UR24, UR9, 0x96, !UPT ;  /* 0x0000001831187292 */ /* 0x000fe4000f8e9609 */
[----:B------:R-:W-:Y:S01]  /*5820*/  ULOP3.LUT UR19, UR33, UR19, UR61, 0x96, !UPT ;  /* 0x0000001321137292 */ /* 0x000fe2000f8e963d */
[----:B0-----:R-:W-:Y:S01]  /*5830*/  UMOV UR54, UR22 ;  /* 0x0000001600367c82 */ /* 0x001fe20008000000 */
[----:B------:R-:W-:Y:S01]  /*5840*/  USHF.L.W.U32.HI UR53, UR70, 0x1, UR72 ;  /* 0x0000000146357899 */ /* 0x000fe20008010e48 */
[----:B------:R-:W-:Y:S01]  /*5850*/  IMAD.U32 R5, RZ, RZ, UR23 ;  /* 0x00000017ff057e24 */ /* 0x000fe2000f8e00ff */
[----:B------:R-:W-:Y:S01]  /*5860*/  USHF.L.W.U32.HI UR70, UR72, 0x1, UR70 ;  /* 0x0000000148467899 */ /* 0x000fe20008010e46 */
[----:B------:R-:W-:Y:S01]  /*5870*/  R2UR.FILL UR23, R0 ;  /* 0x00000000001772ca */ /* 0x000fe200004e0000 */
[----:B------:R-:W-:Y:S01]  /*5880*/  UMOV UR58, UR21 ;  /* 0x00000015003a7c82 */ /* 0x000fe20008000000 */
[----:B------:R-:W-:Y:S01]  /*5890*/  UMOV UR72, UR54 ;  /* 0x0000003600487c82 */ /* 0x000fe20008000000 */
[----:B------:R-:W-:Y:S01]  /*58a0*/  R2UR.FILL UR21, R3 ;  /* 0x00000000031572ca */ /* 0x000fe200004e0000 */
[----:B------:R-:W-:-:S02]  /*58b0*/  USHF.L.W.U32.HI UR54, UR24, 0x1, UR19 ;  /* 0x0000000118367899 */ /* 0x000fc40008010e13 */
[----:B------:R-:W-:Y:S02]  /*58c0*/  USHF.L.W.U32.HI UR56, UR19, 0x1, UR24 ;  /* 0x0000000113387899 */ /* 0x000fe40008010e18 */
[----:B------:R-:W-:Y:S02]  /*58d0*/  ULOP3.LUT UR19, UR53, UR19, URZ, 0x3c, !UPT ;  /* 0x0000001335137292 */ /* 0x000fe4000f8e3cff */
[----:B------:R-:W-:Y:S01]  /*58e0*/  USHF.L.W.U32.HI UR53, UR67, 0x1, UR62 ;  /* 0x0000000143357899 */ /* 0x000fe20008010e3e */
[----:B------:R-:W-:Y:S01]  /*58f0*/  R2UR.FILL UR22, R2 ;  /* 0x00000000021672ca */ /* 0x000fe200004e0000 */
[----:B------:R-:W-:Y:S02]  /*5900*/  ULOP3.LUT UR56, UR56, UR65, URZ, 0x3c, !UPT ;  /* 0x0000004138387292 */ /* 0x000fe4000f8e3cff */
        /* <DEDUP_REMOVED lines=64> */
[----:B------:R-:W-:Y:S01]  /*5d10*/  USHF.L.W.U32.HI UR15, UR15, 0x9, UR17 ;  /* 0x000000090f0f7899 */ /* 0x000fe20008010e11 */
[----:B------:R-:W-:Y:S01]  /*5d20*/  UMOV UR57, UR20 ;  /* 0x0000001400397c82 */ /* 0x000fe20008000000 */
[----:B------:R-:W-:Y:S01]  /*5d30*/  ULOP3.LUT UR36, UR36, UR24, URZ, 0x3c, !UPT ;  /* 0x0000001824247292 */ /* 0x000fe2000f8e3cff */
[----:B------:R-:W-:Y:S01]  /*5d40*/  R2UR.FILL UR20, R4 ;  /* 0x00000000041472ca */ /* 0x000fe200004e0000 */
        /* <DEDUP_REMOVED lines=8> */
[----:B------:R-:W-:Y:S01]  /*5dd0*/  USHF.L.W.U32.HI UR40, UR56, 0x19, UR40 ;  /* 0x0000001938287899 */ /* 0x000fe20008010e28 */
[----:B------:R-:W-:Y:S01]  /*5de0*/  UMOV UR74, UR58 ;  /* 0x0000003a004a7c82 */ /* 0x000fe20008000000 */
        /* <DEDUP_REMOVED lines=10> */
[----:B------:R-:W-:-:S02]  /*5e90*/  USHF.L.W.U32.HI UR55, UR52, 0x14, UR54 ;  /* 0x0000001434377899 */ /* 0x000fc40008010e36 */
[----:B------:R-:W-:Y:S01]  /*5ea0*/  ULOP3.LUT UR8, UR16, UR61, UR35, 0xb4, !UPT ;  /* 0x0000003d10087292 */ /* 0x000fe2000f8eb423 */
[----:B------:R-:W-:Y:S01]  /*5eb0*/  UMOV UR75, UR57 ;  /* 0x00000039004b7c82 */ /* 0x000fe20008000000 */
        /* <DEDUP_REMOVED lines=48> */
[----:B------:R-:W-:Y:S02]  /*61c0*/  ULOP3.LUT UR62, UR62, UR61, URZ, 0x3c, !UPT ;  /* 0x0000003d3e3e7292 */ /* 0x000fe4000f8e3cff */
        /* <DEDUP_REMOVED lines=9> */
[----:B------:R-:W-:-:S02]  /*6260*/  ULOP3.LUT UR61, UR61, UR35, URZ, 0x3c, !UPT ;  /* 0x000000233d3d7292 */ /* 0x000fc4000f8e3cff */
        /* <DEDUP_REMOVED lines=22> */
[----:B------:R-:W-:Y:S02]  /*63d0*/  ULOP3.LUT UR48, UR22, UR48, UR10, 0x96, !UPT ;  /* 0x0000003016307292 */ /* 0x000fe4000f8e960a */
[----:B------:R-:W-:-:S02]  /*63e0*/  ULOP3.LUT UR45, UR11, UR45, UR21, 0x96, !UPT ;  /* 0x0000002d0b2d7292 */ /* 0x000fc4000f8e9615 */
[----:B------:R-:W-:Y:S02]  /*63f0*/  USHF.L.W.U32.HI UR64, UR63, 0x1, UR60 ;  /* 0x000000013f407899 */ /* 0x000fe40008010e3c */
[----:B------:R-:W-:Y:S02]  /*6400*/  USHF.L.W.U32.HI UR35, UR44, 0x1, UR50 ;  /* 0x000000012c237899 */ /* 0x000fe40008010e32 */
[----:B------:R-:W-:Y:S02]  /*6410*/  ULOP3.LUT UR60, UR68, UR60, URZ, 0x3c, !UPT ;  /* 0x0000003c443c7292 */ /* 0x000fe4000f8e3cff */
[----:B------:R-:W-:Y:S02]  /*6420*/  ULOP3.LUT UR33, UR33, UR53, URZ, 0x3c, !UPT ;  /* 0x0000003521217292 */ /* 0x000fe4000f8e3cff */
[----:B------:R-:W-:Y:S02]  /*6430*/  USHF.L.W.U32.HI UR68, UR53, 0x1, UR66 ;  /* 0x0000000135447899 */ /* 0x000fe40008010e42 */
[----:B------:R-:W-:-:S02]  /*6440*/  USHF.L.W.U32.HI UR67, UR50, 0x1, UR44 ;  /* 0x0000000132437899 */ /* 0x000fc40008010e2c */
        /* <DEDUP_REMOVED lines=102> */
[----:B------:R-:W-:Y:S02]  /*6ab0*/  ULOP3.LUT UR76, UR5, UR20, UR19, 0x90, !UPT ;  /* 0x00000014054c7292 */ /* 0x000fe4000f8e9013 */
[----:B------:R-:W-:Y:S02]  /*6ac0*/  USHF.L.W.U32.HI UR54, UR32, 0x6, UR34 ;  /* 0x0000000620367899 */ /* 0x000fe40008010e22 */
[----:B------:R-:W-:Y:S02]  /*6ad0*/  USHF.L.W.U32.HI UR56, UR34, 0x6, UR32 ;  /* 0x0000000622387899 */ /* 0x000fe40008010e20 */
[----:B------:R-:W-:Y:S02]  /*6ae0*/  USHF.L.W.U32.HI UR60, UR25, 0x8, UR31 ;  /* 0x00000008193c7899 */ /* 0x000fe40008010e1f */
        /* <DEDUP_REMOVED lines=17> */
[----:B------:R-:W-:Y:S02]  /*6c00*/  ULOP3.LUT UR15, UR46, UR12, UR6, 0xb4, !UPT ;  /* 0x0000000c2e0f7292 */ /* 0x000fe4000f8eb406 */
[----:B------:R-:W-:Y:S02]  /*6c10*/  ULOP3.LUT UR4, UR6, UR63, UR12, 0xb4, !UPT ;  /* 0x0000003f06047292 */ /* 0x000fe4000f8eb40c */
        /* <DEDUP_REMOVED lines=42> */
[----:B------:R-:W-:-:S02]  /*6ec0*/  USHF.L.W.U32.HI UR59, UR62, 0x1, UR65 ;  /* 0x000000013e3b7899 */ /* 0x000fc40008010e41 */
[----:B------:R-:W-:Y:S02]  /*6ed0*/  USHF.L.W.U32.HI UR60, UR65, 0x1, UR62 ;  /* 0x00000001413c7899 */ /* 0x000fe40008010e3e */
[----:B------:R-:W-:Y:S02]  /*6ee0*/  ULOP3.LUT UR68, UR36, UR68, UR15, 0x96, !UPT ;  /* 0x0000004424447292 */ /* 0x000fe4000f8e960f */
[----:B------:R-:W-:Y:S01]  /*6ef0*/  ULOP3.LUT UR67, UR51, UR67, UR27, 0x96, !UPT ;  /* 0x0000004333437292 */ /* 0x000fe2000f8e961b */
[----:B------:R-:W-:Y:S01]  /*6f00*/  UMOV UR77, UR72 ;  /* 0x00000048004d7c82 */ /* 0x000fe20008000000 */
[----:B------:R-:W-:Y:S02]  /*6f10*/  ULOP3.LUT UR70, UR7, UR5, UR25, 0x96, !UPT ;  /* 0x0000000507467292 */ /* 0x000fe4000f8e9619 */
[----:B------:R-:W-:Y:S02]  /*6f20*/  ULOP3.LUT UR72, UR9, UR11, UR44, 0x96, !UPT ;  /* 0x0000000b09487292 */ /* 0x000fe4000f8e962c */
[----:B------:R-:W-:-:S02]  /*6f30*/  ULOP3.LUT UR66, UR14, UR66, UR12, 0x96, !UPT ;  /* 0x000000420e427292 */ /* 0x000fc4000f8e960c */
[----:B------:R-:W-:Y:S02]  /*6f40*/  ULOP3.LUT UR69, UR17, UR69, UR21, 0x96, !UPT ;  /* 0x0000004511457292 */ /* 0x000fe4000f8e9615 */
[----:B------:R-:W-:Y:S02]  /*6f50*/  ULOP3.LUT UR60, UR60, UR68, URZ, 0x3c, !UPT ;  /* 0x000000443c3c7292 */ /* 0x000fe4000f8e3cff */
[----:B------:R-:W-:Y:S02]  /*6f60*/  ULOP3.LUT UR59, UR59, UR67, URZ, 0x3c, !UPT ;  /* 0x000000433b3b7292 */ /* 0x000fe4000f8e3cff */
[----:B------:R-:W-:Y:S02]  /*6f70*/  ULOP3.LUT UR70, UR38, UR70, UR4, 0x96, !UPT ;  /* 0x0000004626467292 */ /* 0x000fe4000f8e9604 */
[----:B------:R-:W-:Y:S02]  /*6f80*/  USHF.L.W.U32.HI UR42, UR69, 0x1, UR66 ;  /* 0x00000001452a7899 */ /* 0x000fe40008010e42 */
[----:B------:R-:W-:-:S02]  /*6f90*/  ULOP3.LUT UR72, UR47, UR72, UR29, 0x96, !UPT ;  /* 0x000000482f487292 */ /* 0x000fc4000f8e961d */
[----:B------:R-:W-:Y:S01]  /*6fa0*/  USHF.L.W.U32.HI UR48, UR66, 0x1, UR69 ;  /* 0x0000000142307899 */ /* 0x000fe20008010e45 */
[----:B------:R-:W-:Y:S01]  /*6fb0*/  MOV.SPILL R0, UR15 ;  /* 0x0000000f00007c02 */ /* 0x000fe20009000f00 */
[----:B------:R-:W-:Y:S02]  /*6fc0*/  ULOP3.LUT UR19, UR5, UR60, URZ, 0x3c, !UPT ;  /* 0x0000003c05137292 */ /* 0x000fe4000f8e3cff */
[----:B------:R-:W-:Y:S01]  /*6fd0*/  ULOP3.LUT UR11, UR11, UR59, URZ, 0x3c, !UPT ;  /* 0x0000003b0b0b7292 */ /* 0x000fe2000f8e3cff */
[----:B------:R-:W-:Y:S01]  /*6fe0*/  R2UR UR15, R5 ;  /* 0x00000000050f72ca */ /* 0x000fe200000e0000 */
[----:B------:R-:W-:Y:S02]  /*6ff0*/  ULOP3.LUT UR42, UR42, UR70, URZ, 0x3c, !UPT ;  /* 0x000000462a2a7292 */ /* 0x000fe4000f8e3cff */
[----:B------:R-:W-:Y:S02]  /*7000*/  ULOP3.LUT UR48, UR48, UR72, URZ, 0x3c, !UPT ;  /* 0x0000004830307292 */ /* 0x000fe4000f8e3cff */
[----:B------:R-:W-:-:S02]  /*7010*/  USHF.L.W.U32.HI UR5, UR11, 0xc, UR19 ;  /* 0x0000000c0b057899 */ /* 0x000fc40008010e13 */
        /* <DEDUP_REMOVED lines=17> */
[----:B------:R-:W-:Y:S01]  /*7130*/  ULOP3.LUT UR33, UR49, UR33, UR6, 0x96, !UPT ;  /* 0x0000002131217292 */ /* 0x000fe2000f8e9606 */
[----:B0-----:R-:W-:Y:S01]  /*7140*/  UMOV UR54, UR14 ;  /* 0x0000000e00367c82 */ /* 0x001fe20008000000 */
[----:B------:R-:W-:Y:S01]  /*7150*/  UMOV UR58, UR13 ;  /* 0x0000000d003a7c82 */ /* 0x000fe20008000000 */
[----:B------:R-:W-:Y:S01]  /*7160*/  UMOV UR57, UR12 ;  /* 0x0000000c00397c82 */ /* 0x000fe20008000000 */
[----:B------:R-:W-:Y:S01]  /*7170*/  R2UR.FILL UR14, R2 ;  /* 0x00000000020e72ca */ /* 0x000fe200004e0000 */
[----:B------:R-:W-:Y:S01]  /*7180*/  ULOP3.LUT UR18, UR37, UR18, UR61, 0x96, !UPT ;  /* 0x0000001225127292 */ /* 0x000fe2000f8e963d */
[----:B------:R-:W-:-:S02]  /*7190*/  R2UR.FILL UR13, R3 ;  /* 0x00000000030d72ca */ /* 0x000fc400004e0000 */
[----:B------:R-:W-:Y:S01]  /*71a0*/  R2UR.FILL UR12, R4 ;  /* 0x00000000040c72ca */ /* 0x000fe200004e0000 */
[----:B------:R-:W-:Y:S02]  /*71b0*/  USHF.L.W.U32.HI UR53, UR70, 0x1, UR72 ;  /* 0x0000000146357899 */ /* 0x000fe40008010e48 */
[----:B------:R-:W-:Y:S02]  /*71c0*/  USHF.L.W.U32.HI UR70, UR72, 0x1, UR70 ;  /* 0x0000000148467899 */ /* 0x000fe40008010e46 */
[----:B------:R-:W-:Y:S01]  /*71d0*/  USHF.L.W.U32.HI UR56, UR18, 0x1, UR33 ;  /* 0x0000000112387899 */ /* 0x000fe20008010e21 */
[----:B------:R-:W-:Y:S01]  /*71e0*/  UMOV UR72, UR54 ;  /* 0x0000003600487c82 */ /* 0x000fe20008000000 */
[----:B------:R-:W-:Y:S02]  /*71f0*/  USHF.L.W.U32.HI UR54, UR33, 0x1, UR18 ;  /* 0x0000000121367899 */ /* 0x000fe40008010e12 */
[----:B------:R-:W-:Y:S02]  /*7200*/  ULOP3.LUT UR18, UR53, UR18, URZ, 0x3c, !UPT ;  /* 0x0000001235127292 */ /* 0x000fe4000f8e3cff */
[----:B------:R-:W-:-:S02]  /*7210*/  USHF.L.W.U32.HI UR53, UR67, 0x1, UR68 ;  /* 0x0000000143357899 */ /* 0x000fc40008010e44 */
        /* <DEDUP_REMOVED lines=25> */
[----:B------:R-:W-:Y:S01]  /*73b0*/  ULOP3.LUT UR49, UR40, UR55, URZ, 0x3c, !UPT ;  /* 0x0000003728317292 */ /* 0x000fe2000f8e3cff */
[----:B------:R-:W-:Y:S01]  /*73c0*/  IMAD.U32 R5, RZ, RZ, UR15 ;  /* 0x0000000fff057e24 */ /* 0x000fe2000f8e00ff */
[----:B------:R-:W-:Y:S02]  /*73d0*/  ULOP3.LUT UR23, UR23, UR54, URZ, 0x3c, !UPT ;  /* 0x0000003617177292 */ /* 0x000fe4000f8e3cff */
[----:B------:R-:W-:Y:S02]  /*73e0*/  ULOP3.LUT UR30, UR30, UR54, URZ, 0x3c, !UPT ;  /* 0x000000361e1e7292 */ /* 0x000fe4000f8e3cff */
[----:B------:R-:W-:Y:S02]  /*73f0*/  ULOP3.LUT UR17, UR17, UR54, URZ, 0x3c, !UPT ;  /* 0x0000003611117292 */ /* 0x000fe4000f8e3cff */
[----:B------:R-:W-:Y:S01]  /*7400*/  ULOP3.LUT UR40, UR22, UR55, URZ, 0x3c, !UPT ;  /* 0x0000003716287292 */ /* 0x000fe2000f8e3cff */
[----:B------:R-:W-:Y:S01]  /*7410*/  R2UR.FILL UR15, R0 ;  /* 0x00000000000f72ca */ /* 0x000fe200004e0000 */
        /* <DEDUP_REMOVED lines=44> */
[----:B------:R-:W-:Y:S02]  /*76e0*/  USHF.L.W.U32.HI UR51, UR39, 0x19, UR56 ;  /* 0x0000001927337899 */ /* 0x000fe40008010e38 */
[----:B------:R-:W-:Y:S01]  /*76f0*/  USHF.L.W.U32.HI UR39, UR56, 0x19, UR39 ;  /* 0x0000001938277899 */ /* 0x000fe20008010e27 */
[----:B------:R-:W-:Y:S01]  /*7700*/  UMOV UR74, UR58 ;  /* 0x0000003a004a7c82 */ /* 0x000fe20008000000 */
        /* <DEDUP_REMOVED lines=16> */
[----:B------:R-:W-:Y:S02]  /*7810*/  USHF.L.W.U32.HI UR60, UR46, 0xf, UR45 ;  /* 0x0000000f2e3c7899 */ /* 0x000fe40008010e2d */
[----:B------:R-:W-:Y:S02]  /*7820*/  USHF.L.W.U32.HI UR42, UR40, 0x7, UR35 ;  /* 0x00000007282a7899 */ /* 0x000fe40008010e23 */
[----:B------:R-:W-:Y:S02]  /*7830*/  USHF.L.W.U32.HI UR57, UR35, 0x7, UR40 ;  /* 0x0000000723397899 */ /* 0x000fe40008010e28 */
[----:B------:R-:W-:Y:S02]  /*7840*/  ULOP3.LUT UR22, UR24, UR61, UR21, 0xb4, !UPT ;  /* 0x0000003d18167292 */ /* 0x000fe4000f8eb415 */
        /* <DEDUP_REMOVED lines=40> */
[----:B------:R-:W-:Y:S02]  /*7ad0*/  ULOP3.LUT UR6, UR6, UR25, UR36, 0xb4, !UPT ;  /* 0x0000001906067292 */ /* 0x000fe4000f8eb424 */
[----:B------:R-:W-:Y:S02]  /*7ae0*/  ULOP3.LUT UR61, UR61, UR43, UR33, 0x6, !UPT ;  /* 0x0000002b3d3d7292 */ /* 0x000fe4000f8e0621 */
[----:B------:R-:W-:Y:S02]  /*7af0*/  ULOP3.LUT UR36, UR36, UR50, UR25, 0xb4, !UPT ;  /* 0x0000003224247292 */ /* 0x000fe4000f8eb419 */
[----:B------:R-:W-:-:S02]  /*7b00*/  ULOP3.LUT UR65, UR65, UR59, URZ, 0x3c, !UPT ;  /* 0x0000003b41417292 */ /* 0x000fc4000f8e3cff */
        /* <DEDUP_REMOVED lines=149> */
[----:B------:R-:W-:-:S02]  /*8460*/  USHF.L.W.U32.HI UR6, UR54, 0x19, UR6 ;  /* 0x0000001936067899 */ /* 0x000fc40008010e06 */
[----:B------:R-:W-:Y:S02]  /*8470*/  ULOP3.LUT UR27, UR27, UR45, UR12, 0xb4, !UPT ;  /* 0x0000002d1b1b7292 */ /* 0x000fe4000f8eb40c */
[----:B------:R-:W-:Y:S02]  /*8480*/  USHF.L.W.U32.HI UR54, UR32, 0x6, UR34 ;  /* 0x0000000620367899 */ /* 0x000fe40008010e22 */
        /* <DEDUP_REMOVED lines=88> */
[----:B------:R-:W-:Y:S01]  /*8a10*/  ULOP3.LUT UR8, UR53, UR54, UR8, 0xb4, !UPT ;  /* 0x0000003635087292 */ /* 0x000fe2000f8eb408 */
[----:B0-----:R-:W-:Y:S01]  /*8a20*/  UMOV UR58, UR5 ;  /* 0x00000005003a7c82 */ /* 0x001fe20008000000 */
[----:B------:R-:W-:Y:S01]  /*8a30*/  R2UR.FILL UR5, R3 ;  /* 0x00000000030572ca */ /* 0x000fe200004e0000 */
[----:B------:R-:W-:Y:S02]  /*8a40*/  ULOP3.LUT UR37, UR13, UR37, UR35, 0xb4, !UPT ;  /* 0x000000250d257292 */ /* 0x000fe4000f8eb423 */
[----:B------:R-:W-:Y:S02]  /*8a50*/  ULOP3.LUT UR35, UR33, UR73, UR75, 0x96, !UPT ;  /* 0x0000004921237292 */ /* 0x000fe4000f8e964b */
[----:B------:R-:W-:Y:S01]  /*8a60*/  ULOP3.LUT UR13, UR8, UR71, UR39, 0x96, !UPT ;  /* 0x00000047080d7292 */ /* 0x000fe2000f8e9627 */
[----:B------:R-:W-:Y:S01]  /*8a70*/  UMOV UR54, UR6 ;  /* 0x0000000600367c82 */ /* 0x000fe20008000000 */
[----:B------:R-:W-:Y:S02]  /*8a80*/  USHF.L.W.U32.HI UR53, UR70, 0x1, UR72 ;  /* 0x0000000146357899 */ /* 0x000fe40008010e48 */
[----:B------:R-:W-:-:S04]  /*8a90*/  ULOP3.LUT UR13, UR37, UR13, UR61, 0x96, !UPT ;  /* 0x0000000d250d7292 */ /* 0x000fc8000f8e963d */
[----:B------:R-:W-:Y:S02]  /*8aa0*/  ULOP3.LUT UR35, UR49, UR35, UR5, 0x96, !UPT ;  /* 0x0000002331237292 */ /* 0x000fe4000f8e9605 */
[----:B------:R-:W-:Y:S02]  /*8ab0*/  USHF.L.W.U32.HI UR70, UR72, 0x1, UR70 ;  /* 0x0000000148467899 */ /* 0x000fe40008010e46 */
[----:B------:R-:W-:Y:S01]  /*8ac0*/  USHF.L.W.U32.HI UR56, UR13, 0x1, UR35 ;  /* 0x000000010d387899 */ /* 0x000fe20008010e23 */
[----:B------:R-:W-:Y:S01]  /*8ad0*/  UMOV UR72, UR54 ;  /* 0x0000003600487c82 */ /* 0x000fe20008000000 */
[----:B------:R-:W-:Y:S01]  /*8ae0*/  USHF.L.W.U32.HI UR54, UR35, 0x1, UR13 ;  /* 0x0000000123367899 */ /* 0x000fe20008010e0d */
[----:B------:R-:W-:Y:S01]  /*8af0*/  IMAD.U32 R5, RZ, RZ, UR7 ;  /* 0x00000007ff057e24 */ /* 0x000fe2000f8e00ff */
[----:B------:R-:W-:Y:S01]  /*8b00*/  ULOP3.LUT UR13, UR53, UR13, URZ, 0x3c, !UPT ;  /* 0x0000000d350d7292 */ /* 0x000fe2000f8e3cff */
[----:B------:R-:W-:Y:S01]  /*8b10*/  R2UR.FILL UR7, R0 ;  /* 0x00000000000772ca */ /* 0x000fe200004e0000 */
        /* <DEDUP_REMOVED lines=19> */
[----:B------:R-:W-:Y:S01]  /*8c50*/  ULOP3.LUT UR50, UR50, UR48, URZ, 0x3c, !UPT ;  /* 0x0000003032327292 */ /* 0x000fe2000f8e3cff */
[----:B------:R-:W-:Y:S01]  /*8c60*/  R2UR.FILL UR6, R2 ;  /* 0x00000000020672ca */ /* 0x000fe200004e0000 */
[----:B------:R-:W-:Y:S01]  /*8c70*/  UMOV UR57, UR4 ;  /* 0x0000000400397c82 */ /* 0x000fe20008000000 */
        /* <DEDUP_REMOVED lines=54> */
[----:B------:R-:W-:Y:S02]  /*8fe0*/  USHF.L.W.U32.HI UR44, UR36, 0x12, UR51 ;  /* 0x00000012242c7899 */ /* 0x000fe40008010e33 */
[----:B------:R-:W-:Y:S02]  /*8ff0*/  USHF.L.W.U32.HI UR36, UR51, 0x12, UR36 ;  /* 0x0000001233247899 */ /* 0x000fe40008010e24 */
[----:B------:R-:W-:Y:S02]  /*9000*/  USHF.L.W.U32.HI UR51, UR40, 0x19, UR56 ;  /* 0x0000001928337899 */ /* 0x000fe40008010e38 */
[----:B------:R-:W-:Y:S01]  /*9010*/  USHF.L.W.U32.HI UR40, UR56, 0x19, UR40 ;  /* 0x0000001938287899 */ /* 0x000fe20008010e28 */
[----:B------:R-:W-:Y:S01]  /*9020*/  UMOV UR74, UR58 ;  /* 0x0000003a004a7c82 */ /* 0x000fe20008000000 */
        /* <DEDUP_REMOVED lines=9> */
[----:B------:R-:W-:Y:S02]  /*90c0*/  ULOP3.LUT UR62, UR18, UR43, UR35, 0x90, !UPT ;  /* 0x0000002b123e7292 */ /* 0x000fe4000f8e9023 */
[----:B------:R-:W-:Y:S02]  /*90d0*/  USHF.L.W.U32.HI UR55, UR52, 0x14, UR54 ;  /* 0x0000001434377899 */ /* 0x000fe40008010e36 */
[----:B------:R-:W-:Y:S01]  /*90e0*/  USHF.L.W.U32.HI UR5, UR8, 0x8, UR5 ;  /* 0x0000000808057899 */ /* 0x000fe20008010e05 */
[----:B------:R-:W-:Y:S01]  /*90f0*/  UMOV UR75, UR57 ;  /* 0x00000039004b7c82 */ /* 0x000fe20008000000 */
[----:B------:R-:W-:Y:S02]  /*9100*/  USHF.L.W.U32.HI UR54, UR45, 0xf, UR46 ;  /* 0x0000000f2d367899 */ /* 0x000fe40008010e2e */
[----:B------:R-:W-:-:S02]  /*9110*/  USHF.L.W.U32.HI UR60, UR46, 0xf, UR45 ;  /* 0x0000000f2e3c7899 */ /* 0x000fc40008010e2d */
[----:B------:R-:W-:Y:S02]  /*9120*/  USHF.L.W.U32.HI UR53, UR42, 0x1e, UR41 ;  /* 0x0000001e2a357899 */ /* 0x000fe40008010e29 */
[----:B------:R-:W-:Y:S02]  /*9130*/  USHF.L.W.U32.HI UR52, UR41, 0x1e, UR42 ;  /* 0x0000001e29347899 */ /* 0x000fe40008010e2a */
[----:B------:R-:W-:Y:S02]  /*9140*/  ULOP3.LUT UR8, UR21, UR61, UR30, 0xb4, !UPT ;  /* 0x0000003d15087292 */ /* 0x000fe4000f8eb41e */
[----:B------:R-:W-:Y:S02]  /*9150*/  ULOP3.LUT UR18, UR18, UR30, UR21, 0xb4, !UPT ;  /* 0x0000001e12127292 */ /* 0x000fe4000f8eb415 */
[----:B------:R-:W-:Y:S02]  /*9160*/  ULOP3.LUT UR65, UR10, UR20, UR13, 0x90, !UPT ;  /* 0x000000140a417292 */ /* 0x000fe4000f8e900d */
[----:B------:R-:W-:-:S02]  /*9170*/  USHF.L.W.U32.HI UR42, UR39, 0x7, UR33 ;  /* 0x00000007272a7899 */ /* 0x000fc40008010e21 */
[----:B------:R-:W-:Y:S02]  /*9180*/  USHF.L.W.U32.HI UR57, UR33, 0x7, UR39 ;  /* 0x0000000721397899 */ /* 0x000fe40008010e27 */
        /* <DEDUP_REMOVED lines=190> */
[----:B------:R-:W-:-:S02]  /*9d70*/  ULOP3.LUT UR6, UR65, UR11, UR31, 0xb4, !UPT ;  /* 0x0000000b41067292 */ /* 0x000fc4000f8eb41f */
        /* <DEDUP_REMOVED lines=55> */
[----:B------:R-:W-:Y:S01]  /*a0f0*/  ULOP3.LUT UR67, UR24, UR29, UR20, 0x96, !UPT ;  /* 0x0000001d18437292 */ /* 0x000fe2000f8e9614 */
[----:B------:R-:W-:Y:S01]  /*a100*/  UMOV UR77, UR72 ;  /* 0x00000048004d7c82 */ /* 0x000fe20008000000 */
        /* <DEDUP_REMOVED lines=9> */
[----:B------:R-:W-:-:S02]  /*a1a0*/  USHF.L.W.U32.HI UR42, UR69, 0x1, UR66 ;  /* 0x00000001452a7899 */ /* 0x000fc40008010e42 */
[----:B------:R-:W-:Y:S02]  /*a1b0*/  ULOP3.LUT UR72, UR47, UR72, UR21, 0x96, !UPT ;  /* 0x000000482f487292 */ /* 0x000fe4000f8e9615 */
[----:B------:R-:W-:Y:S01]  /*a1c0*/  USHF.L.W.U32.HI UR48, UR66, 0x1, UR69 ;  /* 0x0000000142307899 */ /* 0x000fe20008010e45 */
[----:B------:R-:W-:Y:S01]  /*a1d0*/  MOV.SPILL R0, UR19 ;  /* 0x0000001300007c02 */ /* 0x000fe20009000f00 */
[----:B------:R-:W-:Y:S02]  /*a1e0*/  ULOP3.LUT UR60, UR60, UR65, URZ, 0x3c, !UPT ;  /* 0x000000413c3c7292 */ /* 0x000fe4000f8e3cff */
[----:B------:R-:W-:Y:S01]  /*a1f0*/  ULOP3.LUT UR59, UR59, UR67, URZ, 0x3c, !UPT ;  /* 0x000000433b3b7292 */ /* 0x000fe2000f8e3cff */
[----:B------:R-:W-:Y:S01]  /*a200*/  R2UR UR19, R5 ;  /* 0x00000000051372ca */ /* 0x000fe200000e0000 */
        /* <DEDUP_REMOVED lines=24> */
[----:B------:R-:W-:Y:S01]  /*a390*/  R2UR.FILL UR17, R3 ;  /* 0x00000000031172ca */ /* 0x000fe200004e0000 */
[----:B------:R-:W-:-:S02]  /*a3a0*/  ULOP3.LUT UR15, UR35, UR15, UR61, 0x96, !UPT ;  /* 0x0000000f230f7292 */ /* 0x000fc4000f8e963d */
[----:B------:R-:W-:Y:S01]  /*a3b0*/  USHF.L.W.U32.HI UR53, UR70, 0x1, UR72 ;  /* 0x0000000146357899 */ /* 0x000fe20008010e48 */
[----:B------:R-:W-:Y:S01]  /*a3c0*/  IMAD.U32 R6, RZ, RZ, UR19 ;  /* 0x00000013ff067e24 */ /* 0x000fe2000f8e00ff */
[----:B------:R-:W-:Y:S01]  /*a3d0*/  USHF.L.W.U32.HI UR70, UR72, 0x1, UR70 ;  /* 0x0000000148467899 */ /* 0x000fe20008010e46 */
[----:B------:R-:W-:Y:S01]  /*a3e0*/  R2UR.FILL UR19, R0 ;  /* 0x00000000001372ca */ /* 0x000fe200004e0000 */
[----:B------:R-:W-:Y:S01]  /*a3f0*/  USHF.L.W.U32.HI UR56, UR15, 0x1, UR27 ;  /* 0x000000010f387899 */ /* 0x000fe20008010e1b */
[----:B------:R-:W-:Y:S01]  /*a400*/  UMOV UR72, UR54 ;  /* 0x0000003600487c82 */ /* 0x000fe20008000000 */
[----:B------:R-:W-:Y:S02]  /*a410*/  USHF.L.W.U32.HI UR54, UR27, 0x1, UR15 ;  /* 0x000000011b367899 */ /* 0x000fe40008010e0f */
[----:B------:R-:W-:Y:S02]  /*a420*/  ULOP3.LUT UR15, UR53, UR15, URZ, 0x3c, !UPT ;  /* 0x0000000f350f7292 */ /* 0x000fe4000f8e3cff */
[----:B------:R-:W-:-:S02]  /*a430*/  USHF.L.W.U32.HI UR53, UR67, 0x1, UR65 ;  /* 0x0000000143357899 */ /* 0x000fc40008010e41 */
[----:B------:R-:W-:Y:S02]  /*a440*/  ULOP3.LUT UR56, UR56, UR68, URZ, 0x3c, !UPT ;  /* 0x0000004438387292 */ /* 0x000fe4000f8e3cff */
[----:B------:R-:W-:Y:S01]  /*a450*/  USHF.L.W.U32.HI UR55, UR65, 0x1, UR67 ;  /* 0x0000000141377899 */ /* 0x000fe20008010e43 */
[----:B------:R-:W-:Y:S01]  /*a460*/  IMAD.U32 R5, RZ, RZ, UR18 ;  /* 0x00000012ff057e24 */ /* 0x000fe2000f8e00ff */
[----:B------:R-:W-:Y:S01]  /*a470*/  ULOP3.LUT UR54, UR54, UR62, URZ, 0x3c, !UPT ;  /* 0x0000003e36367292 */ /* 0x000fe2000f8e3cff */
[----:B------:R-:W-:Y:S01]  /*a480*/  R2UR.FILL UR18, R2 ;  /* 0x00000000021272ca */ /* 0x000fe200004e0000 */
        /* <DEDUP_REMOVED lines=87> */
[----:B------:R-:W-:Y:S02]  /*aa00*/  USHF.L.W.U32.HI UR53, UR42, 0x1e, UR41 ;  /* 0x0000001e2a357899 */ /* 0x000fe40008010e29 */
[----:B------:R-:W-:Y:S02]  /*aa10*/  USHF.L.W.U32.HI UR52, UR41, 0x1e, UR42 ;  /* 0x0000001e29347899 */ /* 0x000fe40008010e2a */
[----:B------:R-:W-:Y:S02]  /*aa20*/  ULOP3.LUT UR22, UR12, UR61, UR36, 0xb4, !UPT ;  /* 0x0000003d0c167292 */ /* 0x000fe4000f8eb424 */
[----:B------:R-:W-:Y:S02]  /*aa30*/  ULOP3.LUT UR62, UR30, UR43, UR27, 0x90, !UPT ;  /* 0x0000002b1e3e7292 */ /* 0x000fe4000f8e901b */
[----:B------:R-:W-:-:S02]  /*aa40*/  USHF.L.W.U32.HI UR54, UR45, 0xf, UR46 ;  /* 0x0000000f2d367899 */ /* 0x000fc40008010e2e */
[----:B------:R-:W-:Y:S02]  /*aa50*/  USHF.L.W.U32.HI UR60, UR46, 0xf, UR45 ;  /* 0x0000000f2e3c7899 */ /* 0x000fe40008010e2d */
[----:B------:R-:W-:Y:S02]  /*aa60*/  USHF.L.W.U32.HI UR42, UR40, 0x7, UR37 ;  /* 0x00000007282a7899 */ /* 0x000fe40008010e25 */
[----:B------:R-:W-:Y:S02]  /*aa70*/  USHF.L.W.U32.HI UR57, UR37, 0x7, UR40 ;  /* 0x0000000725397899 */ /* 0x000fe40008010e28 */
[----:B------:R-:W-:Y:S02]  /*aa80*/  ULOP3.LUT UR12, UR30, UR36, UR12, 0xb4, !UPT ;  /* 0x000000241e0c7292 */ /* 0x000fe4000f8eb40c */
        /* <DEDUP_REMOVED lines=72> */
[----:B------:R-:W-:Y:S02]  /*af10*/  ULOP3.LUT UR66, UR52, UR66, UR37, 0x96, !UPT ;  /* 0x0000004234427292 */ /* 0x000fe4000f8e9625 */
[----:B------:R-:W-:-:S02]  /*af20*/  ULOP3.LUT UR48, UR8, UR48, UR10, 0x96, !UPT ;  /* 0x0000003008307292 */ /* 0x000fc4000f8e960a */
[----:B------:R-:W-:Y:S02]  /*af30*/  ULOP3.LUT UR45, UR11, UR45, UR18, 0x96, !UPT ;  /* 0x0000002d0b2d7292 */ /* 0x000fe4000f8e9612 */
        /* <DEDUP_REMOVED lines=102> */
[----:B------:R-:W-:Y:S02]  /*b5a0*/  USHF.L.W.U32.HI UR8, UR53, 0x1, UR35 ;  /* 0x0000000135087899 */ /* 0x000fe40008010e23 */
[----:B------:R-:W-:Y:S02]  /*b5b0*/  USHF.L.W.U32.HI UR22, UR38, 0x7, UR34 ;  /* 0x0000000726167899 */ /* 0x000fe40008010e22 */
[----:B------:R-:W-:Y:S02]  /*b5c0*/  USHF.L.W.U32.HI UR41, UR34, 0x7, UR38 ;  /* 0x0000000722297899 */ /* 0x000fe40008010e26 */
[----:B------:R-:W-:Y:S02]  /*b5d0*/  USHF.L.W.U32.HI UR35, UR35, 0x1, UR53 ;  /* 0x0000000123237899 */ /* 0x000fe40008010e35 */
[----:B------:R-:W-:-:S02]  /*b5e0*/  ULOP3.LUT UR76, UR5, UR20, UR15, 0x90, !UPT ;  /* 0x00000014054c7292 */ /* 0x000fc4000f8e900f */
[----:B------:R-:W-:Y:S02]  /*b5f0*/  USHF.L.W.U32.HI UR60, UR25, 0x8, UR29 ;  /* 0x00000008193c7899 */ /* 0x000fe40008010e1d */
[----:B------:R-:W-:Y:S02]  /*b600*/  USHF.L.W.U32.HI UR38, UR29, 0x8, UR25 ;  /* 0x000000081d267899 */ /* 0x000fe40008010e19 */
        /* <DEDUP_REMOVED lines=69> */
[----:B------:R-:W-:-:S02]  /*ba60*/  USHF.L.W.U32.HI UR60, UR66, 0x1, UR65 ;  /* 0x00000001423c7899 */ /* 0x000fc40008010e41 */
[----:B------:R-:W-:Y:S02]  /*ba70*/  ULOP3.LUT UR62, UR32, UR62, UR18, 0x96, !UPT ;  /* 0x0000003e203e7292 */ /* 0x000fe4000f8e9612 */
[----:B------:R-:W-:Y:S02]  /*ba80*/  ULOP3.LUT UR67, UR51, UR67, UR16, 0x96, !UPT ;  /* 0x0000004333437292 */ /* 0x000fe4000f8e9610 */
[----:B------:R-:W-:Y:S02]  /*ba90*/  ULOP3.LUT UR70, UR33, UR70, UR7, 0x96, !UPT ;  /* 0x0000004621467292 */ /* 0x000fe4000f8e9607 */
[----:B------:R-:W-:Y:S02]  /*baa0*/  USHF.L.W.U32.HI UR45, UR69, 0x1, UR68 ;  /* 0x00000001452d7899 */ /* 0x000fe40008010e44 */
[----:B------:R-:W-:Y:S02]  /*bab0*/  ULOP3.LUT UR72, UR41, UR72, UR31, 0x96, !UPT ;  /* 0x0000004829487292 */ /* 0x000fe4000f8e961f */
[----:B------:R-:W-:Y:S01]  /*bac0*/  USHF.L.W.U32.HI UR48, UR68, 0x1, UR69 ;  /* 0x0000000144307899 */ /* 0x000fe20008010e45 */
[----:B------:R-:W-:Y:S01]  /*bad0*/  MOV.SPILL R0, UR19 ;  /* 0x0000001300007c02 */ /* 0x000fe20009000f00 */
[----:B------:R-:W-:Y:S01]  /*bae0*/  ULOP3.LUT UR60, UR60, UR62, URZ, 0x3c, !UPT ;  /* 0x0000003e3c3c7292 */ /* 0x000fe2000f8e3cff */
[----:B------:R-:W-:Y:S01]  /*baf0*/  R2UR UR19, R5 ;  /* 0x00000000051372ca */ /* 0x000fe200000e0000 */
        /* <DEDUP_REMOVED lines=16> */
[----:B------:R-:W-:Y:S01]  /*bc00*/  R2UR UR77, R6 ;  /* 0x00000000064d72ca */ /* 0x000fe200000e0000 */
[----:B------:R-:W-:-:S02]  /*bc10*/  ULOP3.LUT UR35, UR55, UR56, UR35, 0xb4, !UPT ;  /* 0x0000003837237292 */ /* 0x000fc4000f8eb423 */
[----:B------:R-:W-:Y:S02]  /*bc20*/  ULOP3.LUT UR8, UR53, UR54, UR8, 0xb4, !UPT ;  /* 0x0000003635087292 */ /* 0x000fe4000f8eb408 */
[----:B------:R-:W-:Y:S02]  /*bc30*/  USHF.L.W.U32.HI UR15, UR64, 0xb, UR15 ;  /* 0x0000000b400f7899 */ /* 0x000fe40008010e0f */
[----:B------:R-:W-:Y:S02]  /*bc40*/  ULOP3.LUT UR37, UR37, UR36, UR21, 0xb4, !UPT ;  /* 0x0000002425257292 */ /* 0x000fe4000f8eb415 */
[----:B------:R-:W-:Y:S02]  /*bc50*/  ULOP3.LUT UR49, UR57, UR49, UR58, 0xb4, !UPT ;  /* 0x0000003139317292 */ /* 0x000fe4000f8eb43a */
[----:B------:R-:W-:Y:S02]  /*bc60*/  ULOP3.LUT UR36, UR35, UR73, UR75, 0x96, !UPT ;  /* 0x0000004923247292 */ /* 0x000fe4000f8e964b */
[----:B------:R-:W-:-:S02]  /*bc70*/  ULOP3.LUT UR21, UR8, UR71, UR39, 0x96, !UPT ;  /* 0x0000004708157292 */ /* 0x000fc4000f8e9627 */
[----:B------:R-:W-:-:S03]  /*bc80*/  ULOP3.LUT UR64, UR77, UR15, UR5, 0xb4, !UPT ;  /* 0x0000000f4d407292 */ /* 0x000fc6000f8eb405 */
[----:B0-----:R-:W-:Y:S01]  /*bc90*/  UMOV UR77, UR19 ;  /* 0x00000013004d7c82 */ /* 0x001fe20008000000 */
[----:B------:R-:W-:Y:S01]  /*bca0*/  R2UR.FILL UR19, R0 ;  /* 0x00000000001372ca */ /* 0x000fe200004e0000 */
[----:B------:R-:W-:Y:S02]  /*bcb0*/  ULOP3.LUT UR36, UR49, UR36, UR6, 0x96, !UPT ;  /* 0x0000002431247292 */ /* 0x000fe4000f8e9606 */
[----:B------:R-:W-:Y:S01]  /*bcc0*/  ULOP3.LUT UR21, UR37, UR21, UR61, 0x96, !UPT ;  /* 0x0000001525157292 */ /* 0x000fe2000f8e963d */
[----:B------:R-:W-:Y:S01]  /*bcd0*/  UMOV UR54, UR17 ;  /* 0x0000001100367c82 */ /* 0x000fe20008000000 */
[----:B------:R-:W-:Y:S02]  /*bce0*/  USHF.L.W.U32.HI UR53, UR70, 0x1, UR72 ;  /* 0x0000000146357899 */ /* 0x000fe40008010e48 */
[----:B------:R-:W-:Y:S01]  /*bcf0*/  USHF.L.W.U32.HI UR70, UR72, 0x1, UR70 ;  /* 0x0000000148467899 */ /* 0x000fe20008010e46 */
[----:B------:R-:W-:Y:S01]  /*bd00*/  R2UR.FILL UR17, R3 ;  /* 0x00000000031172ca */ /* 0x000fe200004e0000 */
[----:B------:R-:W-:Y:S01]  /*bd10*/  USHF.L.W.U32.HI UR56, UR21, 0x1, UR36 ;  /* 0x0000000115387899 */ /* 0x000fe20008010e24 */
[----:B------:R-:W-:Y:S01]  /*bd20*/  UMOV UR72, UR54 ;  /* 0x0000003600487c82 */ /* 0x000fe20008000000 */
[----:B------:R-:W-:-:S02]  /*bd30*/  USHF.L.W.U32.HI UR54, UR36, 0x1, UR21 ;  /* 0x0000000124367899 */ /* 0x000fc40008010e15 */
[----:B------:R-:W-:Y:S02]  /*bd40*/  ULOP3.LUT UR21, UR53, UR21, URZ, 0x3c, !UPT ;  /* 0x0000001535157292 */ /* 0x000fe4000f8e3cff */
[----:B------:R-:W-:Y:S02]  /*bd50*/  USHF.L.W.U32.HI UR53, UR67, 0x1, UR62 ;  /* 0x0000000143357899 */ /* 0x000fe40008010e3e */
[----:B------:R-:W-:Y:S02]  /*bd60*/  ULOP3.LUT UR56, UR56, UR65, URZ, 0x3c, !UPT ;  /* 0x0000004138387292 */ /* 0x000fe4000f8e3cff */
        /* <DEDUP_REMOVED lines=24> */
[----:B------:R-:W-:Y:S01]  /*bef0*/  ULOP3.LUT UR49, UR39, UR55, URZ, 0x3c, !UPT ;  /* 0x0000003727317292 */ /* 0x000fe2000f8e3cff */
[----:B------:R-:W-:Y:S01]  /*bf00*/  IMAD.U32 R5, RZ, RZ, UR18 ;  /* 0x00000012ff057e24 */ /* 0x000fe2000f8e00ff */
[----:B------:R-:W-:Y:S02]  /*bf10*/  ULOP3.LUT UR17, UR17, UR54, URZ, 0x3c, !UPT ;  /* 0x0000003611117292 */ /* 0x000fe4000f8e3cff */
[----:B------:R-:W-:-:S02]  /*bf20*/  ULOP3.LUT UR30, UR30, UR54, URZ, 0x3c, !UPT ;  /* 0x000000361e1e7292 */ /* 0x000fc4000f8e3cff */
[----:B------:R-:W-:Y:S02]  /*bf30*/  ULOP3.LUT UR23, UR23, UR54, URZ, 0x3c, !UPT ;  /* 0x0000003617177292 */ /* 0x000fe4000f8e3cff */
[----:B------:R-:W-:Y:S01]  /*bf40*/  ULOP3.LUT UR39, UR8, UR55, URZ, 0x3c, !UPT ;  /* 0x0000003708277292 */ /* 0x000fe2000f8e3cff */
[----:B------:R-:W-:Y:S01]  /*bf50*/  R2UR.FILL UR18, R2 ;  /* 0x00000000021272ca */ /* 0x000fe200004e0000 */
[----:B------:R-:W-:Y:S01]  /*bf60*/  UMOV UR57, UR16 ;  /* 0x0000001000397c82 */ /* 0x000fe20008000000 */
[----:B------:R-:W-:Y:S01]  /*bf70*/  ULOP3.LUT UR36, UR70, UR36, URZ, 0x3c, !UPT ;  /* 0x0000002446247292 */ /* 0x000fe2000f8e3cff */
[----:B------:R-:W-:Y:S01]  /*bf80*/  R2UR.FILL UR16, R4 ;  /* 0x00000000041072ca */ /* 0x000fe200004e0000 */
        /* <DEDUP_REMOVED lines=61> */
[----:B------:R-:W-:Y:S02]  /*c360*/  USHF.L.W.U32.HI UR47, UR29, 0x6, UR34 ;  /* 0x000000061d2f7899 */ /* 0x000fe40008010e22 */
        /* <DEDUP_REMOVED lines=11> */
[----:B------:R-:W-:Y:S01]  /*c420*/  ULOP3.LUT UR24, UR55, UR14, UR31, 0xb4, !UPT ;  /* 0x0000000e37187292 */ /* 0x000fe2000f8eb41f */
[----:B------:R-:W-:Y:S01]  /*c430*/  UMOV UR74, UR57 ;  /* 0x00000039004a7c82 */ /* 0x000fe20008000000 */
        /* <DEDUP_REMOVED lines=64> */
[----:B------:R-:W-:Y:S02]  /*c840*/  ULOP3.LUT UR44, UR10, UR44, UR19, 0x96, !UPT ;  /* 0x0000002c0a2c7292 */ /* 0x000fe4000f8e9613 */
        /* <DEDUP_REMOVED lines=134> */
[----:B------:R-:W-:Y:S02]  /*d0b0*/  ULOP3.LUT UR29, UR59, UR65, UR23, 0xb4, !UPT ;  /* 0x000000413b1d7292 */ /* 0x000fe4000f8eb417 */
[----:B------:R-:W-:Y:S02]  /*d0c0*/  ULOP3.LUT UR75, UR49, UR65, URZ, 0x3c, !UPT ;  /* 0x00000041314b7292 */ /* 0x000fe4000f8e3cff */
        /* <DEDUP_REMOVED lines=46> */
[----:B------:R-:W-:Y:S02]  /*d3b0*/  USHF.L.W.U32.HI UR42, UR69, 0x1, UR68 ;  /* 0x00000001452a7899 */ /* 0x000fe40008010e44 */
[----:B------:R-:W-:Y:S02]  /*d3c0*/  ULOP3.LUT UR72, UR33, UR72, UR27, 0x96, !UPT ;  /* 0x0000004821487292 */ /* 0x000fe4000f8e961b */
[----:B------:R-:W-:Y:S01]  /*d3d0*/  USHF.L.W.U32.HI UR49, UR68, 0x1, UR69 ;  /* 0x0000000144317899 */ /* 0x000fe20008010e45 */
[----:B------:R-:W-:Y:S01]  /*d3e0*/  MOV.SPILL R0, UR31 ;  /* 0x0000001f00007c02 */ /* 0x000fe20009000f00 */
        /* <DEDUP_REMOVED lines=20> */
[----:B------:R-:W-:Y:S02]  /*d530*/  USHF.L.W.U32.HI UR21, UR64, 0xb, UR21 ;  /* 0x0000000b40157899 */ /* 0x000fe40008010e15 */
[----:B------:R-:W-:Y:S02]  /*d540*/  ULOP3.LUT UR46, UR46, UR43, UR35, 0xb4, !UPT ;  /* 0x0000002b2e2e7292 */ /* 0x000fe4000f8eb423 */
[----:B------:R-:W-:Y:S02]  /*d550*/  ULOP3.LUT UR50, UR57, UR50, UR58, 0xb4, !UPT ;  /* 0x0000003239327292 */ /* 0x000fe4000f8eb43a */
[----:B------:R-:W-:Y:S02]  /*d560*/  ULOP3.LUT UR43, UR36, UR73, UR75, 0x96, !UPT ;  /* 0x00000049242b7292 */ /* 0x000fe4000f8e964b */
[----:B------:R-:W-:Y:S02]  /*d570*/  ULOP3.LUT UR35, UR22, UR71, UR38, 0x96, !UPT ;  /* 0x0000004716237292 */ /* 0x000fe4000f8e9626 */
[----:B------:R-:W-:Y:S01]  /*d580*/  ULOP3.LUT UR64, UR77, UR21, UR4, 0xb4, !UPT ;  /* 0x000000154d407292 */ /* 0x000fe2000f8eb404 */
[----:B0-----:R-:W-:-:S02]  /*d590*/  UMOV UR57, UR29 ;  /* 0x0000001d00397c82 */ /* 0x001fc40008000000 */
[----:B------:R-:W-:Y:S01]  /*d5a0*/  UMOV UR77, UR31 ;  /* 0x0000001f004d7c82 */ /* 0x000fe20008000000 */
[----:B------:R-:W-:Y:S01]  /*d5b0*/  ULOP3.LUT UR43, UR50, UR43, UR18, 0x96, !UPT ;  /* 0x0000002b322b7292 */ /* 0x000fe2000f8e9612 */
[----:B------:R-:W-:Y:S01]  /*d5c0*/  R2UR.FILL UR31, R0 ;  /* 0x00000000001f72ca */ /* 0x000fe200004e0000 */
[----:B------:R-:W-:Y:S01]  /*d5d0*/  ULOP3.LUT UR35, UR46, UR35, UR61, 0x96, !UPT ;  /* 0x000000232e237292 */ /* 0x000fe2000f8e963d */
[----:B------:R-:W-:Y:S01]  /*d5e0*/  R2UR.FILL UR29, R3 ;  /* 0x00000000031d72ca */ /* 0x000fe200004e0000 */
[----:B------:R-:W-:Y:S01]  /*d5f0*/  UMOV UR54, UR28 ;  /* 0x0000001c00367c82 */ /* 0x000fe20008000000 */
[----:B------:R-:W-:Y:S02]  /*d600*/  USHF.L.W.U32.HI UR53, UR70, 0x1, UR72 ;  /* 0x0000000146357899 */ /* 0x000fe40008010e48 */
[----:B------:R-:W-:Y:S02]  /*d610*/  USHF.L.W.U32.HI UR70, UR72, 0x1, UR70 ;  /* 0x0000000148467899 */ /* 0x000fe40008010e46 */
[----:B------:R-:W-:Y:S01]  /*d620*/  USHF.L.W.U32.HI UR56, UR35, 0x1, UR43 ;  /* 0x0000000123387899 */ /* 0x000fe20008010e2b */
[----:B------:R-:W-:Y:S01]  /*d630*/  R2UR.FILL UR28, R4 ;  /* 0x00000000041c72ca */ /* 0x000fe200004e0000 */
[----:B------:R-:W-:Y:S01]  /*d640*/  UMOV UR72, UR54 ;  /* 0x0000003600487c82 */ /* 0x000fe20008000000 */
[----:B------:R-:W-:Y:S01]  /*d650*/  USHF.L.W.U32.HI UR54, UR43, 0x1, UR35 ;  /* 0x000000012b367899 */ /* 0x000fe20008010e23 */
[----:B------:R-:W-:Y:S01]  /*d660*/  UMOV UR55, UR30 ;  /* 0x0000001e00377c82 */ /* 0x000fe20008000000 */
[----:B------:R-:W-:-:S02]  /*d670*/  ULOP3.LUT UR35, UR53, UR35, URZ, 0x3c, !UPT ;  /* 0x0000002335237292 */ /* 0x000fc4000f8e3cff */
[----:B------:R-:W-:Y:S02]  /*d680*/  ULOP3.LUT UR56, UR56, UR65, URZ, 0x3c, !UPT ;  /* 0x0000004138387292 */ /* 0x000fe4000f8e3cff */
[----:B------:R-:W-:Y:S01]  /*d690*/  USHF.L.W.U32.HI UR53, UR62, 0x1, UR67 ;  /* 0x000000013e357899 */ /* 0x000fe20008010e43 */
[----:B------:R-:W-:Y:S01]  /*d6a0*/  UMOV UR65, UR55 ;  /* 0x0000003700417c82 */ /* 0x000fe20008000000 */
[----:B------:R-:W-:Y:S02]  /*d6b0*/  USHF.L.W.U32.HI UR55, UR67, 0x1, UR62 ;  /* 0x0000000143377899 */ /* 0x000fe40008010e3e */
        /* <DEDUP_REMOVED lines=38> */
[----:B------:R-:W-:-:S02]  /*d920*/  USHF.L.W.U32.HI UR11, UR23, 0x1c, UR24 ;  /* 0x0000001c170b7899 */ /* 0x000fc40008010e18 */
[----:B------:R-:W-:Y:S01]  /*d930*/  USHF.L.W.U32.HI UR24, UR24, 0x1c, UR23 ;  /* 0x0000001c18187899 */ /* 0x000fe20008010e17 */
[----:B------:R-:W-:Y:S01]  /*d940*/  R2UR.FILL UR30, R2 ;  /* 0x00000000021e72ca */ /* 0x000fe200004e0000 */
[----:B------:R-:W-:Y:S02]  /*d950*/  ULOP3.LUT UR5, UR5, UR43, URZ, 0x3c, !UPT ;  /* 0x0000002b05057292 */ /* 0x000fe4000f8e3cff */
        /* <DEDUP_REMOVED lines=43> */
[----:B------:R-:W-:Y:S02]  /*dc10*/  ULOP3.LUT UR60, UR20, UR47, UR43, 0x90, !UPT ;  /* 0x0000002f143c7292 */ /* 0x000fe4000f8e902b */
[----:B------:R-:W-:Y:S02]  /*dc20*/  USHF.L.W.U32.HI UR53, UR42, 0x1e, UR29 ;  /* 0x0000001e2a357899 */ /* 0x000fe40008010e1d */
[----:B------:R-:W-:Y:S02]  /*dc30*/  USHF.L.W.U32.HI UR52, UR29, 0x1e, UR42 ;  /* 0x0000001e1d347899 */ /* 0x000fe40008010e2a */
[----:B------:R-:W-:-:S02]  /*dc40*/  ULOP3.LUT UR19, UR20, UR40, UR19, 0xb4, !UPT ;  /* 0x0000002814137292 */ /* 0x000fc4000f8eb413 */
[----:B------:R-:W-:Y:S02]  /*dc50*/  USHF.L.W.U32.HI UR39, UR41, 0x19, UR56 ;  /* 0x0000001929277899 */ /* 0x000fe40008010e38 */
[----:B------:R-:W-:Y:S02]  /*dc60*/  ULOP3.LUT UR63, UR4, UR37, UR35, 0x90, !UPT ;  /* 0x00000025043f7292 */ /* 0x000fe4000f8e9023 */
        /* <DEDUP_REMOVED lines=53> */
[----:B------:R-:W-:Y:S02]  /*dfc0*/  ULOP3.LUT UR61, UR59, UR40, URZ, 0x3c, !UPT ;  /* 0x000000283b3d7292 */ /* 0x000fe4000f8e3cff */
[----:B------:R-:W-:Y:S01]  /*dfd0*/  ULOP3.LUT UR58, UR58, UR46, URZ, 0x3c, !UPT ;  /* 0x0000002e3a3a7292 */ /* 0x000fe2000f8e3cff */
[----:B------:R-:W-:Y:S01]  /*dfe0*/  UMOV UR74, UR70 ;  /* 0x00000046004a7c82 */ /* 0x000fe20008000000 */
        /* <DEDUP_REMOVED lines=118> */
[----:B------:R-:W-:Y:S02]  /*e750*/  ULOP3.LUT UR57, UR4, UR47, UR50, 0x90, !UPT ;  /* 0x0000002f04397292 */ /* 0x000fe4000f8e9032 */
[----:B------:R-:W-:Y:S02]  /*e760*/  USHF.L.W.U32.HI UR29, UR23, 0xf, UR26 ;  /* 0x0000000f171d7899 */ /* 0x000fe40008010e1a */
[----:B------:R-:W-:Y:S02]  /*e770*/  ULOP3.LUT UR34, UR34, UR50, URZ, 0x3c, !UPT ;  /* 0x0000003222227292 */ /* 0x000fe4000f8e3cff */
[----:B------:R-:W-:Y:S02]  /*e780*/  ULOP3.LUT UR56, UR56, UR49, URZ, 0x3c, !UPT ;  /* 0x0000003138387292 */ /* 0x000fe4000f8e3cff */
[----:B------:R-:W-:Y:S02]  /*e790*/  USHF.L.W.U32.HI UR19, UR24, 0xa, UR19 ;  /* 0x0000000a18137899 */ /* 0x000fe40008010e13 */
[----:B------:R-:W-:-:S02]  /*e7a0*/  USHF.L.W.U32.HI UR51, UR42, 0x19, UR44 ;  /* 0x000000192a337899 */ /* 0x000fc40008010e2c */
[----:B------:R-:W-:Y:S02]  /*e7b0*/  USHF.L.W.U32.HI UR23, UR26, 0xf, UR23 ;  /* 0x0000000f1a177899 */ /* 0x000fe40008010e17 */
[----:B------:R-:W-:Y:S01]  /*e7c0*/  USHF.L.W.U32.HI UR42, UR44, 0x19, UR42 ;  /* 0x000000192c2a7899 */ /* 0x000fe20008010e2a */
[----:B------:R-:W-:Y:S01]  /*e7d0*/  UMOV UR67, UR74 ;  /* 0x0000004a00437c82 */ /* 0x000fe20008000000 */
[----:B------:R-:W-:Y:S01]  /*e7e0*/  UMOV UR64, UR72 ;  /* 0x0000004800407c82 */ /* 0x000fe20008000000 */
        /* <DEDUP_REMOVED lines=11> */
[----:B------:R-:W-:Y:S02]  /*e8a0*/  ULOP3.LUT UR6, UR57, UR53, URZ, 0x3c, !UPT ;  /* 0x0000003539067292 */ /* 0x000fe4000f8e3cff */
        /* <DEDUP_REMOVED lines=82> */
[----:B------:R-:W-:Y:S02]  /*edd0*/  USHF.L.W.U32.HI UR61, UR57, 0x1, UR56 ;  /* 0x00000001393d7899 */ /* 0x000fe40008010e38 */
[----:B------:R-:W-:Y:S02]  /*ede0*/  ULOP3.LUT UR60, UR36, UR60, UR23, 0x96, !UPT ;  /* 0x0000003c243c7292 */ /* 0x000fe4000f8e9617 */
[----:B------:R-:W-:Y:S02]  /*edf0*/  USHF.L.W.U32.HI UR62, UR56, 0x1, UR57 ;  /* 0x00000001383e7899 */ /* 0x000fe40008010e39 */
[----:B------:R-:W-:Y:S02]  /*ee00*/  ULOP3.LUT UR73, UR74, UR73, UR21, 0x96, !UPT ;  /* 0x000000494a497292 */ /* 0x000fe4000f8e9615 */
[----:B------:R-:W-:Y:S02]  /*ee10*/  ULOP3.LUT UR70, UR71, UR70, UR30, 0x96, !UPT ;  /* 0x0000004647467292 */ /* 0x000fe4000f8e961e */
        /* <DEDUP_REMOVED lines=86> */
[----:B------:R-:W-:Y:S02]  /*f380*/  ULOP3.LUT UR55, UR45, UR42, UR12, 0xb4, !UPT ;  /* 0x0000002a2d377292 */ /* 0x000fe4000f8eb40c */
[----:B------:R-:W-:Y:S02]  /*f390*/  ULOP3.LUT UR57, UR12, UR23, UR42, 0xb4, !UPT ;  /* 0x000000170c397292 */ /* 0x000fe4000f8eb42a */
[----:B------:R-:W-:Y:S02]  /*f3a0*/  USHF.L.W.U32.HI UR33, UR6, 0x1b, UR65 ;  /* 0x0000001b06217899 */ /* 0x000fe40008010e41 */
[----:B------:R-:W-:Y:S02]  /*f3b0*/  ULOP3.LUT UR42, UR42, UR37, UR23, 0xb4, !UPT ;  /* 0x000000252a2a7292 */ /* 0x000fe4000f8eb417 */
[----:B------:R-:W-:-:S02]  /*f3c0*/  USHF.L.W.U32.HI UR65, UR65, 0x1b, UR6 ;  /* 0x0000001b41417899 */ /* 0x000fc40008010e06 */
[----:B------:R-:W-:Y:S02]  /*f3d0*/  ULOP3.LUT UR23, UR23, UR45, UR37, 0xb4, !UPT ;  /* 0x0000002d17177292 */ /* 0x000fe4000f8eb425 */
[----:B------:R-:W-:Y:S02]  /*f3e0*/  USHF.L.W.U32.HI UR6, UR19, 0xf, UR28 ;  /* 0x0000000f13067899 */ /* 0x000fe40008010e1c */
[----:B------:R-:W-:Y:S02]  /*f3f0*/  ULOP3.LUT UR37, UR37, UR12, UR45, 0xb4, !UPT ;  /* 0x0000000c25257292 */ /* 0x000fe4000f8eb42d */
[----:B------:R-:W-:Y:S02]  /*f400*/  USHF.L.W.U32.HI UR28, UR28, 0xf, UR19 ;  /* 0x0000000f1c1c7899 */ /* 0x000fe40008010e13 */
        /* <DEDUP_REMOVED lines=25> */
[----:B------:R-:W-:-:S02]  /*f5a0*/  USHF.L.W.U32.HI UR53, UR10, 0x6, UR14 ;  /* 0x000000060a357899 */ /* 0x000fc40008010e0e */
[----:B------:R-:W-:Y:S02]  /*f5b0*/  ULOP3.LUT UR68, UR68, UR32, UR22, 0xb4, !UPT ;  /* 0x0000002044447292 */ /* 0x000fe4000f8eb416 */
[----:B------:R-:W-:Y:S02]  /*f5c0*/  ULOP3.LUT UR67, UR63, UR61, URZ, 0x3c, !UPT ;  /* 0x0000003d3f437292 */ /* 0x000fe4000f8e3cff */
[----:B------:R-:W-:Y:S02]  /*f5d0*/  ULOP3.LUT UR64, UR64, UR62, URZ, 0x3c, !UPT ;  /* 0x0000003e40407292 */ /* 0x000fe4000f8e3cff */
        /* <DEDUP_REMOVED lines=59> */
[----:B------:R-:W-:Y:S02]  /*f990*/  ULOP3.LUT UR70, UR15, UR70, UR13, 0x96, !UPT ;  /* 0x000000460f467292 */ /* 0x000fe4000f8e960d */
[----:B------:R-:W-:Y:S02]  /*f9a0*/  USHF.L.W.U32.HI UR53, UR36, 0x1, UR20 ;  /* 0x0000000124357899 */ /* 0x000fe40008010e14 */
[----:B------:R-:W-:Y:S02]  /*f9b0*/  USHF.L.W.U32.HI UR75, UR20, 0x1, UR36 ;  /* 0x00000001144b7899 */ /* 0x000fe40008010e24 */
[----:B------:R-:W-:-:S02]  /*f9c0*/  USHF.L.W.U32.HI UR72, UR49, 0x1, UR74 ;  /* 0x0000000131487899 */ /* 0x000fc40008010e4a */
[----:B------:R-:W-:Y:S02]  /*f9d0*/  USHF.L.W.U32.HI UR64, UR47, 0x1, UR60 ;  /* 0x000000012f407899 */ /* 0x000fe40008010e3c */
[----:B------:R-:W-:Y:S02]  /*f9e0*/  ULOP3.LUT UR63, UR63, UR69, URZ, 0x3c, !UPT ;  /* 0x000000453f3f7292 */ /* 0x000fe4000f8e3cff */
[----:B------:R-:W-:Y:S02]  /*f9f0*/  ULOP3.LUT UR62, UR62, UR70, URZ, 0x3c, !UPT ;  /* 0x000000463e3e7292 */ /* 0x000fe4000f8e3cff */
[----:B------:R-:W-:Y:S02]  /*fa00*/  USHF.L.W.U32.HI UR73, UR74, 0x1, UR49 ;  /* 0x000000014a497899 */ /* 0x000fe40008010e31 */
[----:B------:R-:W-:Y:S02]  /*fa10*/  ULOP3.LUT UR49, UR75, UR49, URZ, 0x3c, !UPT ;  /* 0x000000314b317292 */ /* 0x000fe4000f8e3cff */
[----:B------:R-:W-:-:S02]  /*fa20*/  ULOP3.LUT UR53, UR53, UR74, URZ, 0x3c, !UPT ;  /* 0x0000004a35357292 */ /* 0x000fc4000f8e3cff */
[----:B------:R-:W-:Y:S02]  /*fa30*/  ULOP3.LUT UR61, UR72, UR61, URZ, 0x3c, !UPT ;  /* 0x0000003d483d7292 */ /* 0x000fe4000f8e3cff */
[----:B------:R-:W-:Y:S01]  /*fa40*/  ULOP3.LUT UR20, UR64, UR20, URZ, 0x3c, !UPT ;  /* 0x0000001440147292 */ /* 0x000fe2000f8e3cff */
[----:B------:R-:W0:Y:S01]  /*fa50*/  LDCU.128 UR24, c[0x3][0xa0] ;  /* 0x00c01400ff1877ac */ /* 0x000e220008000c00 */
[----:B------:R-:W-:Y:S02]  /*fa60*/  USHF.L.W.U32.HI UR71, UR60, 0x1, UR47 ;  /* 0x000000013c477899 */ /* 0x000fe40008010e2f */
        /* <DEDUP_REMOVED lines=92> */
[----:B0-----:R-:W-:-:S02]  /*10030*/  ULOP3.LUT UR24, UR24, UR41, UR57, 0xb4, !UPT ;  /* 0x0000002918187292 */ /* 0x001fc4000f8eb439 */
        /* <DEDUP_REMOVED lines=91> */
[----:B------:R-:W-:Y:S02]  /*105f0*/  ULOP3.LUT UR63, UR70, UR63, URZ, 0x3c, !UPT ;  /* 0x0000003f463f7292 */ /* 0x000fe4000f8e3cff */
[----:B------:R-:W-:Y:S02]  /*10600*/  ULOP3.LUT UR62, UR69, UR62, URZ, 0x3c, !UPT ;  /* 0x0000003e453e7292 */ /* 0x000fe4000f8e3cff */
[----:B------:R-:W-:Y:S02]  /*10610*/  ULOP3.LUT UR59, UR68, UR59, URZ, 0x3c, !UPT ;  /* 0x0000003b443b7292 */ /* 0x000fe4000f8e3cff */
[----:B------:R-:W-:Y:S02]  /*10620*/  ULOP3.LUT UR53, UR53, UR65, URZ, 0x3c, !UPT ;  /* 0x0000004135357292 */ /* 0x000fe4000f8e3cff */
        /* <DEDUP_REMOVED lines=23> */
[----:B------:R-:W-:Y:S01]  /*107a0*/  ULOP3.LUT UR5, UR5, UR25, URZ, 0x3c, !UPT ;  /* 0x0000001905057292 */ /* 0x000fe2000f8e3cff */
[----:B------:R-:W0:Y:S01]  /*107b0*/  LDC.64 R2, c[0x0][0x390] ;  /* 0x0000e400ff027b82 */ /* 0x000e220000000a00 */
        /* <DEDUP_REMOVED lines=72> */
[----:B------:R-:W-:-:S02]  /*10c40*/  ULOP3.LUT UR56, UR44, UR24, UR64, 0x90, !UPT ;  /* 0x000000182c387292 */ /* 0x000fc4000f8e9040 */
[----:B------:R-:W-:Y:S02]  /*10c50*/  USHF.L.W.U32.HI UR48, UR5, 0x1b, UR50 ;  /* 0x0000001b05307899 */ /* 0x000fe40008010e32 */
[----:B------:R-:W-:Y:S02]  /*10c60*/  USHF.L.W.U32.HI UR53, UR51, 0x8, UR7 ;  /* 0x0000000833357899 */ /* 0x000fe40008010e07 */
[----:B------:R-:W-:Y:S02]  /*10c70*/  ULOP3.LUT UR25, UR61, UR67, UR63, 0x90, !UPT ;  /* 0x000000433d197292 */ /* 0x000fe4000f8e903f */
[----:B------:R-:W-:Y:S02]  /*10c80*/  USHF.L.W.U32.HI UR50, UR50, 0x1b, UR5 ;  /* 0x0000001b32327899 */ /* 0x000fe40008010e05 */
[----:B------:R-:W-:Y:S02]  /*10c90*/  USHF.L.W.U32.HI UR7, UR7, 0x8, UR51 ;  /* 0x0000000807077899 */ /* 0x000fe40008010e33 */
        /* <DEDUP_REMOVED lines=10> */
[----:B------:R-:W-:Y:S02]  /*10d40*/  ULOP3.LUT UR56, UR56, UR58, URZ, 0x3c, !UPT ;  /* 0x0000003a38387292 */ /* 0x000fe4000f8e3cff */
[----:B------:R-:W-:Y:S02]  /*10d50*/  ULOP3.LUT UR61, UR61, UR47, UR33, 0xb4, !UPT ;  /* 0x0000002f3d3d7292 */ /* 0x000fe4000f8eb421 */
[----:B------:R-:W-:-:S02]  /*10d60*/  USHF.L.W.U32.HI UR23, UR62, 0x18, UR23 ;  /* 0x000000183e177899 */ /* 0x000fc40008010e17 */
[----:B------:R-:W-:Y:S02]  /*10d70*/  ULOP3.LUT UR33, UR33, UR52, UR47, 0xb4, !UPT ;  /* 0x0000003421217292 */ /* 0x000fe4000f8eb42f */
        /* <DEDUP_REMOVED lines=68> */
[----:B------:R-:W-:Y:S02]  /*111c0*/  ULOP3.LUT UR54, UR72, UR54, URZ, 0x3c, !UPT ;  /* 0x0000003648367292 */ /* 0x000fe4000f8e3cff */
[----:B------:R-:W-:Y:S02]  /*111d0*/  ULOP3.LUT UR66, UR66, UR69, URZ, 0x3c, !UPT ;  /* 0x0000004542427292 */ /* 0x000fe4000f8e3cff */
[----:B------:R-:W-:-:S02]  /*111e0*/  USHF.L.W.U32.HI UR72, UR69, 0x1, UR70 ;  /* 0x0000000145487899 */ /* 0x000fc40008010e46 */
[----:B------:R-:W-:Y:S02]  /*111f0*/  ULOP3.LUT UR63, UR22, UR63, UR35, 0x96, !UPT ;  /* 0x0000003f163f7292 */ /* 0x000fe4000f8e9623 */
[----:B------:R-:W-:Y:S02]  /*11200*/  ULOP3.LUT UR27, UR41, UR27, UR39, 0x96, !UPT ;  /* 0x0000001b291b7292 */ /* 0x000fe4000f8e9627 */
[----:B------:R-:W-:Y:S02]  /*11210*/  ULOP3.LUT UR43, UR73, UR43, URZ, 0x3c, !UPT ;  /* 0x0000002b492b7292 */ /* 0x000fe4000f8e3cff */
[----:B------:R-:W-:Y:S02]  /*11220*/  USHF.L.W.U32.HI UR69, UR70, 0x1, UR69 ;  /* 0x0000000146457899 */ /* 0x000fe40008010e45 */
        /* <DEDUP_REMOVED lines=14> */
[----:B------:R-:W1:Y:S01]  /*11310*/  LDCU.128 UR12, c[0x3][0xb0] ;  /* 0x00c01600ff0c77ac */ /* 0x000e620008000c00 */
        /* <DEDUP_REMOVED lines=85> */
[----:B-1----:R-:W-:Y:S02]  /*11870*/  ULOP3.LUT UR61, UR13, UR31, UR18, 0xb4, !UPT ;  /* 0x0000001f0d3d7292 */ /* 0x002fe4000f8eb412 */
        /* <DEDUP_REMOVED lines=9> */
[----:B------:R-:W-:Y:S02]  /*11910*/  USHF.L.W.U32.HI UR51, UR9, 0xb, UR51 ;  /* 0x0000000b09337899 */ /* 0x000fe40008010e33 */
[----:B------:R-:W-:-:S02]  /*11920*/  ULOP3.LUT UR56, UR56, UR30, UR24, 0xb4, !UPT ;  /* 0x0000001e38387292 */ /* 0x000fc4000f8eb418 */
[----:B------:R-:W-:Y:S02]  /*11930*/  USHF.L.W.U32.HI UR9, UR50, 0x8, UR48 ;  /* 0x0000000832097899 */ /* 0x000fe40008010e30 */
[----:B------:R-:W-:Y:S02]  /*11940*/  ULOP3.LUT UR30, UR24, UR16, UR30, 0xb4, !UPT ;  /* 0x00000010181e7292 */ /* 0x000fe4000f8eb41e */
[----:B------:R-:W-:Y:S02]  /*11950*/  USHF.L.W.U32.HI UR48, UR48, 0x8, UR50 ;  /* 0x0000000830307899 */ /* 0x000fe40008010e32 */
[----:B------:R-:W-:Y:S02]  /*11960*/  ULOP3.LUT UR24, UR10, UR38, UR11, 0xb4, !UPT ;  /* 0x000000260a187292 */ /* 0x000fe4000f8eb40b */
[----:B------:R-:W-:Y:S02]  /*11970*/  ULOP3.LUT UR16, UR11, UR28, UR38, 0xb4, !UPT ;  /* 0x0000001c0b107292 */ /* 0x000fe4000f8eb426 */
[----:B------:R-:W-:-:S02]  /*11980*/  USHF.L.W.U32.HI UR50, UR27, 0x1d, UR42 ;  /* 0x0000001d1b327899 */ /* 0x000fc40008010e2a */
[----:B------:R-:W-:Y:S02]  /*11990*/  ULOP3.LUT UR38, UR38, UR41, UR28, 0xb4, !UPT ;  /* 0x0000002926267292 */ /* 0x000fe4000f8eb41c */
[----:B------:R-:W-:Y:S02]  /*119a0*/  USHF.L.W.U32.HI UR42, UR42, 0x1d, UR27 ;  /* 0x0000001d2a2a7899 */ /* 0x000fe40008010e1b */
        /* <DEDUP_REMOVED lines=14> */
[----:B------:R-:W-:Y:S02]  /*11a90*/  ULOP3.LUT UR63, UR55, UR17, URZ, 0x30, !UPT ;  /* 0x00000011373f7292 */ /* 0x000fe4000f8e30ff */
[----:B------:R-:W-:-:S02]  /*11aa0*/  ULOP3.LUT UR53, UR53, UR49, UR48, 0xb4, !UPT ;  /* 0x0000003135357292 */ /* 0x000fc4000f8eb430 */
[----:B------:R-:W-:Y:S02]  /*11ab0*/  ULOP3.LUT UR66, UR9, UR55, URZ, 0x30, !UPT ;  /* 0x0000003709427292 */ /* 0x000fe4000f8e30ff */
        /* <DEDUP_REMOVED lines=79> */
[----:B------:R-:W-:Y:S02]  /*11fb0*/  USHF.L.W.U32.HI UR7, UR9, 0xe, UR8 ;  /* 0x0000000e09077899 */ /* 0x000fe40008010e08 */
[----:B------:R-:W-:Y:S02]  /*11fc0*/  ULOP3.LUT UR13, UR13, UR6, UR17, 0xb4, !UPT ;  /* 0x000000060d0d7292 */ /* 0x000fe4000f8eb411 */
[----:B------:R-:W-:Y:S02]  /*11fd0*/  ULOP3.LUT UR15, UR15, UR16, UR11, 0xb4, !UPT ;  /* 0x000000100f0f7292 */ /* 0x000fe4000f8eb40b */
[----:B------:R-:W-:-:S02]  /*11fe0*/  ULOP3.LUT UR18, UR11, UR5, UR16, 0xb4, !UPT ;  /* 0x000000050b127292 */ /* 0x000fc4000f8eb410 */
[----:B------:R-:W-:Y:S02]  /*11ff0*/  ULOP3.LUT UR4, UR61, UR4, UR20, 0x96, !UPT ;  /* 0x000000043d047292 */ /* 0x000fe4000f8e9614 */
[----:B------:R-:W-:Y:S02]  /*12000*/  USHF.L.W.U32.HI UR8, UR8, 0xe, UR9 ;  /* 0x0000000e08087899 */ /* 0x000fe40008010e09 */
[----:B------:R-:W-:Y:S02]  /*12010*/  ULOP3.LUT UR16, UR16, UR7, UR5, 0xb4, !UPT ;  /* 0x0000000710107292 */ /* 0x000fe4000f8eb405 */
[----:B------:R-:W-:Y:S02]  /*12020*/  UPRMT UR9, UR13, 0x7610, UR9 ;  /* 0x000076100d097896 */ /* 0x000fe40008000009 */
[----:B------:R-:W-:Y:S02]  /*12030*/  ULOP3.LUT UR12, UR5, UR4, UR7, 0xb4, !UPT ;  /* 0x00000004050c7292 */ /* 0x000fe4000f8eb407 */
[----:B------:R-:W-:-:S02]  /*12040*/  ULOP3.LUT UR17, UR17, UR8, UR6, 0xb4, !UPT ;  /* 0x0000000811117292 */ /* 0x000fc4000f8eb406 */
[----:B------:R-:W-:Y:S01]  /*12050*/  UPRMT UR5, UR16, 0x7610, UR5 ;  /* 0x0000761010057896 */ /* 0x000fe20008000005 */
[----:B------:R-:W-:Y:S01]  /*12060*/  IMAD.U32 R5, RZ, RZ, UR9 ;  /* 0x00000009ff057e24 */ /* 0x000fe2000f8e00ff */
[----:B------:R-:W0:Y:S01]  /*12070*/  LDCU.64 UR76, c[0x0][0x358] ;  /* 0x00006b00ff4c77ac */ /* 0x000e220008000a00 */
[----:B------:R-:W-:-:S03]  /*12080*/  UPRMT UR10, UR18, 0x7610, UR10 ;  /* 0x00007610120a7896 */ /* 0x000fc6000800000a */
[----:B------:R-:W-:Y:S01]  /*12090*/  IMAD.U32 R11, RZ, RZ, UR5 ;  /* 0x00000005ff0b7e24 */ /* 0x000fe2000f8e00ff */
[----:B------:R-:W-:Y:S02]  /*120a0*/  UPRMT UR9, UR17, 0x7610, UR9 ;  /* 0x0000761011097896 */ /* 0x000fe40008000009 */
[----:B------:R-:W-:Y:S01]  /*120b0*/  UPRMT UR5, UR12, 0x7610, UR5 ;  /* 0x000076100c057896 */ /* 0x000fe20008000005 */
[----:B------:R-:W-:Y:S01]  /*120c0*/  IMAD.U32 R7, RZ, RZ, UR10 ;  /* 0x0000000aff077e24 */ /* 0x000fe2000f8e00ff */
[----:B------:R-:W-:Y:S02]  /*120d0*/  ULOP3.LUT UR10, UR14, UR19, URZ, 0x3c, !UPT ;  /* 0x000000130e0a7292 */ /* 0x000fe4000f8e3cff */
[----:B------:R-:W-:Y:S01]  /*120e0*/  IMAD.U32 R9, RZ, RZ, UR9 ;  /* 0x00000009ff097e24 */ /* 0x000fe2000f8e00ff */
[----:B------:R-:W-:Y:S01]  /*120f0*/  ULOP3.LUT UR9, UR6, UR19, UR8, 0xb4, !UPT ;  /* 0x0000001306097292 */ /* 0x000fe2000f8eb408 */
[----:B------:R-:W-:Y:S01]  /*12100*/  IMAD.U32 R15, RZ, RZ, UR5 ;  /* 0x00000005ff0f7e24 */ /* 0x000fe2000f8e00ff */
[----:B------:R-:W-:-:S02]  /*12110*/  ULOP3.LUT UR11, UR15, UR4, URZ, 0x3c, !UPT ;  /* 0x000000040f0b7292 */ /* 0x000fc4000f8e3cff */
[----:B------:R-:W-:Y:S01]  /*12120*/  USHF.R.U64 UR4, UR13, 0x8, UR18 ;  /* 0x000000080d047899 */ /* 0x000fe20008001212 */
[----:B0-----:R0:W-:Y:S01]  /*12130*/  STG.E.U8 desc[UR76][R2.64+0x8], R5 ;  /* 0x0000080502007986 */ /* 0x0011e2000c10114c */
[----:B------:R-:W-:Y:S02]  /*12140*/  UPRMT UR5, UR10, 0x7610, UR5 ;  /* 0x000076100a057896 */ /* 0x000fe40008000005 */
[----:B------:R-:W-:Y:S01]  /*12150*/  UPRMT UR6, UR9, 0x7610, UR6 ;  /* 0x0000761009067896 */ /* 0x000fe20008000006 */
[----:B------:R1:W-:Y:S01]  /*12160*/  STG.E.U8 desc[UR76][R2.64+0x10], R9 ;  /* 0x0000100902007986 */ /* 0x0003e2000c10114c */
[----:B------:R-:W-:Y:S02]  /*12170*/  USHF.R.U64 UR7, UR13, 0x10, UR18 ;  /* 0x000000100d077899 */ /* 0x000fe40008001212 */
[----:B------:R-:W-:Y:S01]  /*12180*/  USHF.R.U64 UR8, UR9, 0x10, UR12 ;  /* 0x0000001009087899 */ /* 0x000fe2000800120c */
[----:B------:R2:W-:Y:S01]  /*12190*/  STG.E.U8 desc[UR76][R2.64+0x1c], R15 ;  /* 0x00001c0f02007986 */ /* 0x0005e2000c10114c */
[----:B------:R-:W-:Y:S01]  /*121a0*/  IMAD.U32 R13, RZ, RZ, UR6 ;  /* 0x00000006ff0d7e24 */ /* 0x000fe2000f8e00ff */
[----:B------:R-:W-:Y:S01]  /*121b0*/  UPRMT UR6, UR11, 0x7610, UR6 ;  /* 0x000076100b067896 */ /* 0x000fe20008000006 */
[----:B0-----:R-:W-:Y:S01]  /*121c0*/  IMAD.U32 R5, RZ, RZ, UR5 ;  /* 0x00000005ff057e24 */ /* 0x001fe2000f8e00ff */
[----:B------:R-:W-:-:S02]  /*121d0*/  USHF.R.U64 UR5, UR13, 0x18, UR18 ;  /* 0x000000180d057899 */ /* 0x000fc40008001212 */
[----:B------:R0:W-:Y:S01]  /*121e0*/  STG.E.U8 desc[UR76][R2.64+0x18], R13 ;  /* 0x0000180d02007986 */ /* 0x0001e2000c10114c */
[----:B-1----:R-:W-:Y:S01]  /*121f0*/  IMAD.U32 R9, RZ, RZ, UR4 ;  /* 0x00000004ff097e24 */ /* 0x002fe2000f8e00ff */
[----:B------:R-:W-:Y:S02]  /*12200*/  USHF.R.U32.HI UR4, URZ, 0x8, UR18 ;  /* 0x00000008ff047899 */ /* 0x000fe40008011612 */
[----:B------:R1:W-:Y:S04]  /*12210*/  STG.E.U8 desc[UR76][R2.64+0xc], R7 ;  /* 0x00000c0702007986 */ /* 0x0003e8000c10114c */
[----:B------:R3:W-:Y:S01]  /*12220*/  STG.E.U8 desc[UR76][R2.64+0x9], R9 ;  /* 0x0000090902007986 */ /* 0x0007e2000c10114c */
[----:B--2---:R-:W-:Y:S01]  /*12230*/  IMAD.U32 R15, RZ, RZ, UR4 ;  /* 0x00000004ff0f7e24 */ /* 0x004fe2000f8e00ff */
[----:B------:R-:W-:Y:S01]  /*12240*/  USHF.R.U64 UR4, UR17, 0x8, UR16 ;  /* 0x0000000811047899 */ /* 0x000fe20008001210 */
[----:B0-----:R-:W-:Y:S01]  /*12250*/  IMAD.U32 R13, RZ, RZ, UR5 ;  /* 0x00000005ff0d7e24 */ /* 0x001fe2000f8e00ff */
[----:B------:R-:W-:Y:S01]  /*12260*/  USHF.R.U32.HI UR5, URZ, 0x18, UR18 ;  /* 0x00000018ff057899 */ /* 0x000fe20008011612 */
[----:B------:R0:W-:Y:S01]  /*12270*/  STG.E.U8 desc[UR76][R2.64+0x14], R11 ;  /* 0x0000140b02007986 */ /* 0x0001e2000c10114c */
[----:B-1----:R-:W-:Y:S01]  /*12280*/  IMAD.U32 R7, RZ, RZ, UR6 ;  /* 0x00000006ff077e24 */ /* 0x002fe2000f8e00ff */
[----:B------:R-:W-:-:S02]  /*12290*/  USHF.R.U32.HI UR6, URZ, 0x10, UR18 ;  /* 0x00000010ff067899 */ /* 0x000fc40008011612 */
[----:B------:R1:W-:Y:S01]  /*122a0*/  STG.E.U8 desc[UR76][R2.64], R5 ;  /* 0x0000000502007986 */ /* 0x0003e2000c10114c */
[----:B---3--:R-:W-:Y:S01]  /*122b0*/  IMAD.U32 R9, RZ, RZ, UR4 ;  /* 0x00000004ff097e24 */ /* 0x008fe2000f8e00ff */
[----:B------:R-:W-:Y:S02]  /*122c0*/  USHF.R.U32.HI UR4, URZ, 0x8, UR16 ;  /* 0x00000008ff047899 */ /* 0x000fe40008011610 */
[----:B------:R2:W-:Y:S04]  /*122d0*/  STG.E.U8 desc[UR76][R2.64+0x4], R7 ;  /* 0x0000040702007986 */ /* 0x0005e8000c10114c */
[----:B------:R3:W-:Y:S01]  /*122e0*/  STG.E.U8 desc[UR76][R2.64+0xb], R13 ;  /* 0x00000b0d02007986 */ /* 0x0007e2000c10114c */
[----:B0-----:R-:W-:Y:S01]  /*122f0*/  IMAD.U32 R11, RZ, RZ, UR7 ;  /* 0x00000007ff0b7e24 */ /* 0x001fe2000f8e00ff */
[----:B------:R-:W-:-:S02]  /*12300*/  USHF.R.U64 UR7, UR17, 0x10, UR16 ;  /* 0x0000001011077899 */ /* 0x000fc40008001210 */
[----:B------:R0:W-:Y:S01]  /*12310*/  STG.E.U8 desc[UR76][R2.64+0xd], R15 ;  /* 0x00000d0f02007986 */ /* 0x0001e2000c10114c */
[----:B-1----:R-:W-:Y:S01]  /*12320*/  IMAD.U32 R5, RZ, RZ, UR6 ;  /* 0x00000006ff057e24 */ /* 0x002fe2000f8e00ff */
[----:B------:R-:W-:Y:S01]  /*12330*/  USHF.R.U32.HI UR6, URZ, 0x10, UR16 ;  /* 0x00000010ff067899 */ /* 0x000fe20008011610 */
[----:B--2---:R-:W-:Y:S01]  /*12340*/  IMAD.U32 R7, RZ, RZ, UR5 ;  /* 0x00000005ff077e24 */ /* 0x004fe2000f8e00ff */
[----:B------:R-:W-:Y:S01]  /*12350*/  USHF.R.U64 UR5, UR17, 0x18, UR16 ;  /* 0x0000001811057899 */ /* 0x000fe20008001210 */
[----:B------:R1:W-:Y:S04]  /*12360*/  STG.E.U8 desc[UR76][R2.64+0xa], R11 ;  /* 0x00000a0b02007986 */ /* 0x0003e8000c10114c */
[----:B------:R2:W-:Y:S01]  /*12370*/  STG.E.U8 desc[UR76][R2.64+0xe], R5 ;  /* 0x00000e0502007986 */ /* 0x0005e2000c10114c */
[----:B---3--:R-:W-:Y:S01]  /*12380*/  IMAD.U32 R13, RZ, RZ, UR5 ;  /* 0x00000005ff0d7e24 */ /* 0x008fe2000f8e00ff */
[----:B------:R-:W-:Y:S01]  /*12390*/  USHF.R.U32.HI UR5, URZ, 0x18, UR16 ;  /* 0x00000018ff057899 */ /* 0x000fe20008011610 */
[----:B0-----:R-:W-:Y:S01]  /*123a0*/  IMAD.U32 R15, RZ, RZ, UR4 ;  /* 0x00000004ff0f7e24 */ /* 0x001fe2000f8e00ff */
[----:B------:R-:W-:Y:S01]  /*123b0*/  USHF.R.U64 UR4, UR9, 0x8, UR12 ;  /* 0x0000000809047899 */ /* 0x000fe2000800120c */
[----:B------:R0:W-:Y:S01]  /*123c0*/  STG.E.U8 desc[UR76][R2.64+0xf], R7 ;  /* 0x00000f0702007986 */ /* 0x0001e2000c10114c */
[----:B-1----:R-:W-:-:S03]  /*123d0*/  IMAD.U32 R11, RZ, RZ, UR7 ;  /* 0x00000007ff0b7e24 */ /* 0x002fc6000f8e00ff */
[----:B------:R1:W-:Y:S01]  /*123e0*/  STG.E.U8 desc[UR76][R2.64+0x11], R9 ;  /* 0x0000110902007986 */ /* 0x0003e2000c10114c */
[----:B------:R-:W-:Y:S01]  /*123f0*/  USHF.R.U64 UR7, UR9, 0x18, UR12 ;  /* 0x0000001809077899 */ /* 0x000fe2000800120c */
[----:B--2---:R-:W-:Y:S01]  /*12400*/  IMAD.U32 R5, RZ, RZ, UR6 ;  /* 0x00000006ff057e24 */ /* 0x004fe2000f8e00ff */
[----:B------:R-:W-:Y:S01]  /*12410*/  USHF.R.U32.HI UR6, URZ, 0x8, UR12 ;  /* 0x00000008ff067899 */ /* 0x000fe2000801160c */
[----:B------:R2:W-:Y:S01]  /*12420*/  STG.E.U8 desc[UR76][R2.64+0x12], R11 ;  /* 0x0000120b02007986 */ /* 0x0005e2000c10114c */
[----:B------:R-:W-:Y:S01]  /*12430*/  USHF.R.U64 UR9, UR10, 0x8, UR11 ;  /* 0x000000080a097899 */ /* 0x000fe2000800120b */
[----:B0-----:R-:W-:Y:S01]  /*12440*/  IMAD.U32 R7, RZ, RZ, UR5 ;  /* 0x00000005ff077e24 */ /* 0x001fe2000f8e00ff */
[----:B------:R-:W-:Y:S01]  /*12450*/  USHF.R.U32.HI UR5, URZ, 0x10, UR12 ;  /* 0x00000010ff057899 */ /* 0x000fe2000801160c */
[----:B------:R0:W-:Y:S01]  /*12460*/  STG.E.U8 desc[UR76][R2.64+0x13], R13 ;  /* 0x0000130d02007986 */ /* 0x0001e2000c10114c */
[----:B-1----:R-:W-:Y:S01]  /*12470*/  IMAD.U32 R9, RZ, RZ, UR4 ;  /* 0x00000004ff097e24 */ /* 0x002fe2000f8e00ff */
[----:B------:R-:W-:-:S02]  /*12480*/  USHF.R.U32.HI UR4, URZ, 0x18, UR12 ;  /* 0x00000018ff047899 */ /* 0x000fc4000801160c */
[----:B------:R1:W-:Y:S01]  /*12490*/  STG.E.U8 desc[UR76][R2.64+0x15], R15 ;  /* 0x0000150f02007986 */ /* 0x0003e2000c10114c */
[----:B------:R-:W-:Y:S01]  /*124a0*/  IMAD.U32 R17, RZ, RZ, UR5 ;  /* 0x00000005ff117e24 */ /* 0x000fe2000f8e00ff */
[----:B------:R-:W-:Y:S01]  /*124b0*/  USHF.R.U32.HI UR5, URZ, 0x10, UR11 ;  /* 0x00000010ff057899 */ /* 0x000fe2000801160b */
[----:B--2---:R-:W-:Y:S01]  /*124c0*/  IMAD.U32 R11, RZ, RZ, UR8 ;  /* 0x00000008ff0b7e24 */ /* 0x004fe2000f8e00ff */
[----:B------:R-:W-:Y:S01]  /*124d0*/  USHF.R.U64 UR8, UR10, 0x10, UR11 ;  /* 0x000000100a087899 */ /* 0x000fe2000800120b */
[----:B------:R-:W-:Y:S01]  /*124e0*/  IMAD.U32 R19, RZ, RZ, UR4 ;  /* 0x00000004ff137e24 */ /* 0x000fe2000f8e00ff */
[----:B------:R-:W-:Y:S01]  /*124f0*/  USHF.R.U32.HI UR4, URZ, 0x18, UR11 ;  /* 0x00000018ff047899 */ /* 0x000fe2000801160b */
[----:B------:R2:W-:Y:S01]  /*12500*/  STG.E.U8 desc[UR76][R2.64+0x16], R5 ;  /* 0x0000160502007986 */ /* 0x0005e2000c10114c */
[----:B0-----:R-:W-:Y:S01]  /*12510*/  IMAD.U32 R13, RZ, RZ, UR7 ;  /* 0x00000007ff0d7e24 */ /* 0x001fe2000f8e00ff */
[----:B------:R-:W-:Y:S02]  /*12520*/  USHF.R.U64 UR7, UR10, 0x18, UR11 ;  /* 0x000000180a077899 */ /* 0x000fe4000800120b */
[----:B------:R0:W-:Y:S01]  /*12530*/  STG.E.U8 desc[UR76][R2.64+0x17], R7 ;  /* 0x0000170702007986 */ /* 0x0001e2000c10114c */
[----:B-1----:R-:W-:Y:S01]  /*12540*/  IMAD.U32 R15, RZ, RZ, UR6 ;  /* 0x00000006ff0f7e24 */ /* 0x002fe2000f8e00ff */
[----:B------:R-:W-:-:S02]  /*12550*/  USHF.R.U32.HI UR6, URZ, 0x8, UR11 ;  /* 0x00000008ff067899 */ /* 0x000fc4000801160b */
[----:B------:R1:W-:Y:S04]  /*12560*/  STG.E.U8 desc[UR76][R2.64+0x19], R9 ;  /* 0x0000190902007986 */ /* 0x0003e8000c10114c */
[----:B------:R3:W-:Y:S01]  /*12570*/  STG.E.U8 desc[UR76][R2.64+0x1a], R11 ;  /* 0x00001a0b02007986 */ /* 0x0007e2000c10114c */
[----:B--2---:R-:W-:-:S03]  /*12580*/  IMAD.U32 R5, RZ, RZ, UR9 ;  /* 0x00000009ff057e24 */ /* 0x004fc6000f8e00ff */
[----:B------:R2:W-:Y:S01]  /*12590*/  STG.E.U8 desc[UR76][R2.64+0x1b], R13 ;  /* 0x00001b0d02007986 */ /* 0x0005e2000c10114c */
[----:B0-----:R-:W-:-:S03]  /*125a0*/  IMAD.U32 R7, RZ, RZ, UR8 ;  /* 0x00000008ff077e24 */ /* 0x001fc6000f8e00ff */
[----:B------:R0:W-:Y:S01]  /*125b0*/  STG.E.U8 desc[UR76][R2.64+0x1d], R15 ;  /* 0x00001d0f02007986 */ /* 0x0001e2000c10114c */
[----:B-1----:R-:W-:Y:S02]  /*125c0*/  IMAD.U32 R9, RZ, RZ, UR7 ;  /* 0x00000007ff097e24 */ /* 0x002fe4000f8e00ff */
[----:B---3--:R-:W-:Y:S01]  /*125d0*/  IMAD.U32 R11, RZ, RZ, UR6 ;  /* 0x00000006ff0b7e24 */ /* 0x008fe2000f8e00ff */
[----:B------:R-:W-:Y:S01]  /*125e0*/  STG.E.U8 desc[UR76][R2.64+0x1e], R17 ;  /* 0x00001e1102007986 */ /* 0x000fe2000c10114c */
[----:B--2---:R-:W-:-:S03]  /*125f0*/  IMAD.U32 R13, RZ, RZ, UR5 ;  /* 0x00000005ff0d7e24 */ /* 0x004fc6000f8e00ff */
[----:B------:R-:W-:Y:S01]  /*12600*/  STG.E.U8 desc[UR76][R2.64+0x1f], R19 ;  /* 0x00001f1302007986 */ /* 0x000fe2000c10114c */
[----:B0-----:R-:W-:-:S03]  /*12610*/  IMAD.U32 R15, RZ, RZ, UR4 ;  /* 0x00000004ff0f7e24 */ /* 0x001fc6000f8e00ff */
[----:B------:R-:W-:Y:S04]  /*12620*/  STG.E.U8 desc[UR76][R2.64+0x1], R5 ;  /* 0x0000010502007986 */ /* 0x000fe8000c10114c */
[----:B------:R-:W-:Y:S04]  /*12630*/  STG.E.U8 desc[UR76][R2.64+0x2], R7 ;  /* 0x0000020702007986 */ /* 0x000fe8000c10114c */
[----:B------:R-:W-:Y:S04]  /*12640*/  STG.E.U8 desc[UR76][R2.64+0x3], R9 ;  /* 0x0000030902007986 */ /* 0x000fe8000c10114c */
[----:B------:R-:W-:Y:S04]  /*12650*/  STG.E.U8 desc[UR76][R2.64+0x5], R11 ;  /* 0x0000050b02007986 */ /* 0x000fe8000c10114c */
[----:B------:R-:W-:Y:S04]  /*12660*/  STG.E.U8 desc[UR76][R2.64+0x6], R13 ;  /* 0x0000060d02007986 */ /* 0x000fe8000c10114c */
[----:B------:R-:W-:Y:S01]  /*12670*/  STG.E.U8 desc[UR76][R2.64+0x7], R15 ;  /* 0x0000070f02007986 */ /* 0x000fe2000c10114c */
[----:B------:R-:W-:Y:S05]  /*12680*/  EXIT ;  /* 0x000000000000794d */ /* 0x000fea0003800000 */
.L_x_1:
        /* <DEDUP_REMOVED lines=15> */
.L_x_13:


//--------------------- .text._Z18mine_storage_slotsPhimmmS_S_Pi --------------------------
	.section	.text._Z18mine_storage_slotsPhimmmS_S_Pi,"ax",@progbits
	.align	128
        .global         _Z18mine_storage_slotsPhimmmS_S_Pi
        .type           _Z18mine_storage_slotsPhimmmS_S_Pi,@function
        .size           _Z18mine_storage_slotsPhimmmS_S_Pi,(.L_x_14 - _Z18mine_storage_slotsPhimmmS_S_Pi)
        .other          _Z18mine_storage_slotsPhimmmS_S_Pi,@"STO_CUDA_ENTRY STV_DEFAULT"
_Z18mine_storage_slotsPhimmmS_S_Pi:
.text._Z18mine_storage_slotsPhimmmS_S_Pi:
[----:B------:R-:W0:Y:S01]  /*0000*/  LDC R1, c[0x0][0x37c] ;  /* 0x0000df00ff017b82 */ /* 0x000e220000000800 */
[----:B------:R-:W1:Y:S01]  /*0010*/  LDCU.64 UR14, c[0x0][0x3a0] ;  /* 0x00007400ff0e77ac */ /* 0x000e620008000a00 */
[----:B0-----:R-:W-:Y:S01]  /*0020*/  VIADD R1, R1, 0xffffffe0 ;  /* 0xffffffe001017836 */ /* 0x001fe20000000000 */
[----:B-1----:R-:W-:-:S04]  /*0030*/  ISETP.NE.U32.AND P0, PT, RZ, UR14, PT ;  /* 0x0000000eff007c0c */ /* 0x002fc8000bf05070 */
[----:B------:R-:W-:-:S13]  /*0040*/  ISETP.NE.AND.EX P0, PT, RZ, UR15, PT, P0 ;  /* 0x0000000fff007c0c */ /* 0x000fda000bf05300 */
[----:B------:R-:W-:Y:S05]  /*0050*/  @!P0 EXIT ;  /* 0x000000000000894d */ /* 0x000fea0003800000 */
[----:B------:R-:W0:Y:S01]  /*0060*/  LDC.64 R2, c[0x0][0x3b8] ;  /* 0x0000ee00ff027b82 */ /* 0x000e220000000a00 */
[----:B------:R-:W0:Y:S02]  /*0070*/  LDCU.64 UR10, c[0x0][0x358] ;  /* 0x00006b00ff0a77ac */ /* 0x000e240008000a00 */
[----:B0-----:R-:W2:Y:S02]  /*0080*/  LDG.E R2, desc[UR10][R2.64] ;  /* 0x0000000a02027981 */ /* 0x001ea4000c1e1900 */
[----:B--2---:R-:W-:-:S13]  /*0090*/  ISETP.NE.AND P0, PT, R2, RZ, PT ;  /* 0x000000ff0200720c */ /* 0x004fda0003f05270 */
[----:B------:R-:W-:Y:S05]  /*00a0*/  @P0 EXIT ;  /* 0x000000000000094d */ /* 0x000fea0003800000 */
[----:B------:R-:W0:Y:S01]  /*00b0*/  S2R R0, SR_TID.X ;  /* 0x0000000000007919 */ /* 0x000e220000002100 */
[----:B------:R-:W0:Y:S01]  /*00c0*/  S2UR UR8, SR_CTAID.X ;  /* 0x00000000000879c3 */ /* 0x000e220000002500 */
[----:B------:R-:W1:Y:S01]  /*00d0*/  LDCU.64 UR6, c[0x0][0x398] ;  /* 0x00007300ff0677ac */ /* 0x000e620008000a00 */
[----:B------:R-:W-:Y:S01]  /*00e0*/  BSSY.RECONVERGENT B0, `(.L_x_2) ;  /* 0x0001233000007945 */ /* 0x000fe20003800200 */
[----:B------:R-:W-:Y:S01]  /*00f0*/  CS2R R24, SRZ ;  /* 0x0000000000187805 */ /* 0x000fe2000001ff00 */
[----:B------:R-:W2:Y:S04]  /*0100*/  LDCU UR9, c[0x0][0x388] ;  /* 0x00007100ff0977ac */ /* 0x000ea80008000800 */
[----:B------:R-:W0:Y:S01]  /*0110*/  LDC R3, c[0x0][0x360] ;  /* 0x0000d800ff037b82 */ /* 0x000e220000000800 */
[----:B------:R-:W3:Y:S01]  /*0120*/  LDCU.64 UR4, c[0x0][0x390] ;  /* 0x00007200ff0477ac */ /* 0x000ee20008000a00 */
[----:B------:R-:W4:Y:S01]  /*0130*/  LDCU.64 UR12, c[0x0][0x380] ;  /* 0x00007000ff0c77ac */ /* 0x000f220008000a00 */
[----:B-1----:R-:W-:-:S04]  /*0140*/  UIADD3 UR6, UP0, UPT, UR6, 0x1, URZ ;  /* 0x0000000106067890 */ /* 0x002fc8000ff1e0ff */
[----:B------:R-:W-:Y:S02]  /*0150*/  UIADD3.X UR7, UPT, UPT, URZ, UR7, URZ, UP0, !UPT ;  /* 0x00000007ff077290 */ /* 0x000fe400087fe4ff */
[----:B------:R-:W-:Y:S01]  /*0160*/  IMAD.U32 R16, RZ, RZ, UR6 ;  /* 0x00000006ff107e24 */ /* 0x000fe2000f8e00ff */
[----:B--2---:R-:W-:Y:S02]  /*0170*/  ULEA.HI UR6, UR9, UR9, URZ, 0x1 ;  /* 0x0000000909067291 */ /* 0x004fe4000f8f08ff */
[----:B---3--:R-:W-:Y:S01]  /*0180*/  UPRMT UR4, UR4, 0x123, URZ ;  /* 0x0000012304047896 */ /* 0x008fe200080000ff */
[----:B------:R-:W-:Y:S01]  /*0190*/  IMAD.U32 R17, RZ, RZ, UR7 ;  /* 0x00000007ff117e24 */ /* 0x000fe2000f8e00ff */
[----:B------:R-:W-:Y:S01]  /*01a0*/  UPRMT UR5, UR5, 0x123, URZ ;  /* 0x0000012305057896 */ /* 0x000fe200080000ff */
[----:B0-----:R-:W-:Y:S01]  /*01b0*/  IMAD R3, R3, UR8, R0 ;  /* 0x0000000803037c24 */ /* 0x001fe2000f8e0200 */
[----:B------:R-:W-:Y:S02]  /*01c0*/  ULOP3.LUT UR8, UR9, 0x80000001, URZ, 0xc0, !UPT ;  /* 0x8000000109087892 */ /* 0x000fe4000f8ec0ff */
[----:B------:R-:W-:Y:S01]  /*01d0*/  USHF.R.S32.HI UR6, URZ, 0x1, UR6 ;  /* 0x00000001ff067899 */ /* 0x000fe20008011406 */
[----:B------:R-:W-:Y:S01]  /*01e0*/  IMAD.WIDE.U32 R16, R3, UR14, R16 ;  /* 0x0000000e03107c25 */ /* 0x000fe2000f8e0010 */
[----:B------:R-:W-:Y:S01]  /*01f0*/  SHF.R.S32.HI R0, RZ, 0x1f, R3 ;  /* 0x0000001fff007819 */ /* 0x000fe20000011403 */
[----:B------:R-:W-:-:S04]  /*0200*/  UISETP.NE.AND UP0, UPT, UR8, 0x1, UPT ;  /* 0x000000010800788c */ /* 0x000fc8000bf05270 */
[----:B------:R-:W-:Y:S01]  /*0210*/  IMAD R0, R0, UR14, RZ ;  /* 0x0000000e00007c24 */ /* 0x000fe2000f8e02ff */
[----:B------:R-:W-:-:S03]  /*0220*/  UISETP.LT.AND UP0, UPT, UR9, 0x40, !UP0 ;  /* 0x000000400900788c */ /* 0x000fc6000c701270 */
[----:B------:R-:W-:-:S04]  /*0230*/  IMAD R27, R3, UR15, R0 ;  /* 0x0000000f031b7c24 */ /* 0x000fc8000f8e0200 */
[----:B----4-:R-:W-:-:S07]  /*0240*/  IMAD.IADD R27, R17, 0x1, R27 ;  /* 0x00000001111b7824 */ /* 0x010fce00078e021b */
.L_x_10:
[----:B------:R-:W-:Y:S01]  /*0250*/  IADD3 R3, P0, PT, R25, R16, RZ ;  /* 0x0000001019037210 */ /* 0x000fe20007f1e0ff */
[----:B------:R-:W-:Y:S01]  /*0260*/  IMAD.U32 R67, RZ, RZ, UR5 ;  /* 0x00000005ff437e24 */ /* 0x000fe2000f8e00ff */
[----:B------:R-:W0:Y:S01]  /*0270*/  LDCU.128 UR16, c[0x3][URZ] ;  /* 0x00c00000ff1077ac */ /* 0x000e220008000c00 */
[----:B------:R-:W-:Y:S02]  /*0280*/  BSSY.RELIABLE B1, `(.L_x_3) ;  /* 0x0001210000017945 */ /* 0x000fe40003800100 */
[----:B------:R-:W-:-:S05]  /*0290*/  IMAD.X R0, R24, 0x1, R27, P0 ;  /* 0x0000000118007824 */ /* 0x000fca00000e061b */
        /* <DEDUP_REMOVED lines=14> */
[----:B------:R-:W-:Y:S01]  /*0380*/  IMAD.WIDE.U32 R18, R6, 0x4f6cdd1d, RZ ;  /* 0x4f6cdd1d06127825 */ /* 0x000fe200078e00ff */
[----:B------:R-:W-:Y:S02]  /*0390*/  LOP3.LUT R2, R2, R7, RZ, 0x3c, !PT ;  /* 0x0000000702027212 */ /* 0x000fe400078e3cff */
[----:B------:R-:W-:Y:S01]  /*03a0*/  LOP3.LUT R5, R5, R6, RZ, 0x3c, !PT ;  /* 0x0000000605057212 */ /* 0x000fe200078e3cff */
[----:B------:R-:W-:Y:S02]  /*03b0*/  IMAD R7, R7, 0x4f6cdd1d, RZ ;  /* 0x4f6cdd1d07077824 */ /* 0x000fe400078e02ff */
[----:B------:R-:W-:Y:S01]  /*03c0*/  IMAD R8, R6, 0x4f6cdd1d, RZ ;  /* 0x4f6cdd1d06087824 */ /* 0x000fe200078e02ff */
[C---:B------:R-:W-:Y:S01]  /*03d0*/  SHF.L.U64.HI R3, R5.reuse, 0x19, R2 ;  /* 0x0000001905037819 */ /* 0x040fe20000010202 */
[----:B------:R-:W-:-:S02]  /*03e0*/  IMAD.SHL.U32 R0, R5, 0x2000000, RZ ;  /* 0x0200000005007824 */ /* 0x000fc400078e00ff */
[C---:B------:R-:W-:Y:S01]  /*03f0*/  IMAD R29, R6.reuse, 0x2545f491, R7 ;  /* 0x2545f491061d7824 */ /* 0x040fe200078e0207 */
[----:B------:R-:W-:Y:S01]  /*0400*/  LOP3.LUT R3, R3, R2, RZ, 0x3c, !PT ;  /* 0x0000000203037212 */ /* 0x000fe200078e3cff */
[----:B------:R-:W-:Y:S01]  /*0410*/  IMAD R6, R6, 0x1d, RZ ;  /* 0x0000001d06067824 */ /* 0x000fe200078e02ff */
[----:B------:R-:W-:Y:S01]  /*0420*/  LOP3.LUT R0, R0, R5, RZ, 0x3c, !PT ;  /* 0x0000000500007212 */ /* 0x000fe200078e3cff */
[----:B------:R-:W-:Y:S01]  /*0430*/  IMAD.IADD R29, R19, 0x1, R29 ;  /* 0x00000001131d7824 */ /* 0x000fe200078e021d */
        /* <DEDUP_REMOVED lines=9> */
[----:B------:R-:W-:Y:S01]  /*04d0*/  IMAD R4, R4, 0x4f6cdd1d, RZ ;  /* 0x4f6cdd1d04047824 */ /* 0x000fe200078e02ff */
[----:B------:R-:W-:Y:S02]  /*04e0*/  SHF.R.U32.HI R26, RZ, 0x18, R29 ;  /* 0x00000018ff1a7819 */ /* 0x000fe4000001161d */
[C---:B------:R-:W-:Y:S01]  /*04f0*/  SHF.L.U64.HI R0, R2.reuse, 0x19, R3 ;  /* 0x0000001902007819 */ /* 0x040fe20000010203 */
[----:B------:R-:W-:Y:S01]  /*0500*/  IMAD.SHL.U32 R7, R2, 0x2000000, RZ ;  /* 0x0200000002077824 */ /* 0x000fe200078e00ff */
[----:B------:R-:W-:Y:S01]  /*0510*/  LOP3.LUT R5, R8, 0xff00, RZ, 0xc0, !PT ;  /* 0x0000ff0008057812 */ /* 0x000fe200078ec0ff */
[C---:B------:R-:W-:Y:S01]  /*0520*/  IMAD R31, R9.reuse, 0x2545f491, R4 ;  /* 0x2545f491091f7824 */ /* 0x040fe200078e0204 */
[----:B------:R-:W-:Y:S01]  /*0530*/  LOP3.LUT R0, R0, R3, RZ, 0x3c, !PT ;  /* 0x0000000300007212 */ /* 0x000fe200078e3cff */
[----:B------:R-:W-:Y:S01]  /*0540*/  IMAD R4, R9, 0x4f6cdd1d, RZ ;  /* 0x4f6cdd1d09047824 */ /* 0x000fe200078e02ff */
[----:B------:R-:W-:Y:S01]  /*0550*/  LOP3.LUT R7, R7, R2, RZ, 0x3c, !PT ;  /* 0x0000000207077212 */ /* 0x000fe200078e3cff */
[----:B------:R-:W-:Y:S01]  /*0560*/  IMAD R2, R9, 0x1d, RZ ;  /* 0x0000001d09027824 */ /* 0x000fe200078e02ff */
[----:B------:R-:W-:Y:S01]  /*0570*/  SHF.L.U64.HI R3, R26, 0x18, RZ ;  /* 0x000000181a037819 */ /* 0x000fe200000102ff */
[----:B------:R-:W-:Y:S01]  /*0580*/  IMAD.IADD R31, R21, 0x1, R31 ;  /* 0x00000001151f7824 */ /* 0x000fe200078e021f */
[----:B------:R-:W-:-:S02]  /*0590*/  SHF.R.U64 R28, R18, 0x18, R29 ;  /* 0x00000018121c7819 */ /* 0x000fc4000000121d */
[----:B------:R-:W-:Y:S02]  /*05a0*/  LOP3.LUT R3, R3, 0xff, R2, 0xf8, !PT ;  /* 0x000000ff03037812 */ /* 0x000fe400078ef802 */
[----:B------:R-:W-:Y:S01]  /*05b0*/  SHF.R.U64 R32, R20, 0x18, R31 ;  /* 0x0000001814207819 */ /* 0x000fe2000000121f */
[----:B------:R-:W-:Y:S01]  /*05c0*/  IMAD.SHL.U32 R64, R28, 0x1000000, RZ ;  /* 0x010000001c407824 */ /* 0x000fe200078e00ff */
[----:B------:R-:W-:Y:S02]  /*05d0*/  SHF.R.U32.HI R2, RZ, 0x1b, R0 ;  /* 0x0000001bff027819 */ /* 0x000fe40000011600 */
[----:B------:R-:W-:Y:S02]  /*05e0*/  LOP3.LUT R3, R3, 0xff00, R4, 0xf8, !PT ;  /* 0x0000ff0003037812 */ /* 0x000fe400078ef804 */
[----:B------:R-:W-:Y:S02]  /*05f0*/  SHF.R.U64 R22, R7, 0x1b, R0 ;  /* 0x0000001b07167819 */ /* 0x000fe40000001200 */
[----:B------:R-:W-:Y:S01]  /*0600*/  LOP3.LUT R2, R2, R0, RZ, 0x3c, !PT ;  /* 0x0000000002027212 */ /* 0x000fe200078e3cff */
[----:B------:R-:W-:Y:S01]  /*0610*/  IMAD.SHL.U32 R0, R32, 0x1000000, RZ ;  /* 0x0100000020007824 */ /* 0x000fe200078e00ff */
[----:B------:R-:W-:-:S02]  /*0620*/  LOP3.LUT R5, R5, 0xff, R6, 0xf8, !PT ;  /* 0x000000ff05057812 */ /* 0x000fc400078ef806 */
[----:B------:R-:W-:Y:S02]  /*0630*/  LOP3.LUT R3, R3, 0xff0000, R4, 0xf8, !PT ;  /* 0x00ff000003037812 */ /* 0x000fe400078ef804 */
[----:B------:R-:W-:Y:S02]  /*0640*/  LOP3.LUT R5, R5, 0xff0000, R8, 0xf8, !PT ;  /* 0x00ff000005057812 */ /* 0x000fe400078ef808 */
[----:B------:R-:W-:Y:S02]  /*0650*/  LOP3.LUT R22, R22, R7, RZ, 0x3c, !PT ;  /* 0x0000000716167212 */ /* 0x000fe400078e3cff */
[----:B------:R-:W-:Y:S01]  /*0660*/  LOP3.LUT R0, R0, R3, RZ, 0xfc, !PT ;  /* 0x0000000300007212 */ /* 0x000fe200078efcff */
[----:B------:R-:W-:Y:S01]  /*0670*/  IMAD R3, R2, 0x4f6cdd1d, RZ ;  /* 0x4f6cdd1d02037824 */ /* 0x000fe200078e02ff */
[----:B------:R-:W-:Y:S01]  /*0680*/  SHF.R.U32.HI R30, RZ, 0x18, R31 ;  /* 0x00000018ff1e7819 */ /* 0x000fe2000001161f */
[----:B------:R-:W-:Y:S01]  /*0690*/  IMAD R7, R22, 0x4f6cdd1d, RZ ;  /* 0x4f6cdd1d16077824 */ /* 0x000fe200078e02ff */
[----:B------:R-:W-:Y:S01]  /*06a0*/  LOP3.LUT R64, R64, R5, RZ, 0xfc, !PT ;  /* 0x0000000540407212 */ /* 0x000fe200078efcff */
[----:B------:R-:W-:Y:S01]  /*06b0*/  IMAD R5, R22, 0x1d, RZ ;  /* 0x0000001d16057824 */ /* 0x000fe200078e02ff */
[----:B------:R-:W-:Y:S01]  /*06c0*/  SHF.L.U64.HI R8, R30, 0x18, RZ ;  /* 0x000000181e087819 */ /* 0x000fe200000102ff */
[C---:B------:R-:W-:Y:S01]  /*06d0*/  IMAD R13, R22.reuse, 0x2545f491, R3 ;  /* 0x2545f491160d7824 */ /* 0x040fe200078e0203 */
[----:B------:R-:W-:Y:S01]  /*06e0*/  PRMT R6, R29, 0x4210, R26 ;  /* 0x000042101d067816 */ /* 0x000fe2000000001a */
[----:B------:R-:W-:Y:S01]  /*06f0*/  IMAD.WIDE.U32 R22, R22, 0x4f6cdd1d, RZ ;  /* 0x4f6cdd1d16167825 */ /* 0x000fe200078e00ff */
[----:B------:R-:W-:-:S02]  /*0700*/  LOP3.LUT R8, R8, 0xff, R5, 0xf8, !PT ;  /* 0x000000ff08087812 */ /* 0x000fc400078ef805 */
[----:B------:R-:W-:Y:S01]  /*0710*/  LOP3.LUT R4, R0, UR4, RZ, 0x3c, !PT ;  /* 0x0000000400047c12 */ /* 0x000fe2000f8e3cff */
[----:B------:R-:W-:Y:S01]  /*0720*/  IMAD.IADD R13, R23, 0x1, R13 ;  /* 0x00000001170d7824 */ /* 0x000fe200078e020d */
[----:B------:R-:W-:Y:S02]  /*0730*/  LOP3.LUT R75, R6, UR5, RZ, 0x3c, !PT ;  /* 0x00000005064b7c12 */ /* 0x000fe4000f8e3cff */
[----:B------:R-:W-:Y:S02]  /*0740*/  LOP3.LUT R8, R8, 0xff00, R7, 0xf8, !PT ;  /* 0x0000ff0008087812 */ /* 0x000fe400078ef807 */
[----:B------:R-:W-:Y:S02]  /*0750*/  SHF.R.U64 R33, R22, 0x18, R13 ;  /* 0x0000001816217819 */ /* 0x000fe4000000120d */
[----:B------:R-:W-:Y:S02]  /*0760*/  LOP3.LUT R67, R67, 0x1, R6, 0x96, !PT ;  /* 0x0000000143437812 */ /* 0x000fe400078e9606 */
[----:B------:R-:W-:Y:S01]  /*0770*/  SHF.L.W.U32.HI R2, R75, 0x1, R4 ;  /* 0x000000014b027819 */ /* 0x000fe20000010e04 */
[----:B------:R-:W-:Y:S01]  /*0780*/  IMAD.SHL.U32 R39, R33, 0x1000000, RZ ;  /* 0x0100000021277824 */ /* 0x000fe200078e00ff */
[----:B------:R-:W-:-:S02]  /*0790*/  LOP3.LUT R8, R8, 0xff0000, R7, 0xf8, !PT ;  /* 0x00ff000008087812 */ /* 0x000fc400078ef807 */
[C---:B------:R-:W-:Y:S02]  /*07a0*/  SHF.L.W.U32.HI R34, R4.reuse, 0x17, R67 ;  /* 0x0000001704227819 */ /* 0x040fe40000010e43 */
[C-C-:B------:R-:W-:Y:S02]  /*07b0*/  SHF.L.W.U32.HI R3, R4.reuse, 0x1, R75.reuse ;  /* 0x0000000104037819 */ /* 0x140fe40000010e4b */
[C-C-:B------:R-:W-:Y:S02]  /*07c0*/  SHF.L.W.U32.HI R41, R75.reuse, 0xb, R4.reuse ;  /* 0x0000000b4b297819 */ /* 0x140fe40000010e04 */
[C-C-:B------:R-:W-:Y:S02]  /*07d0*/  SHF.L.W.U32.HI R54, R4.reuse, 0x18, R75.reuse ;  /* 0x0000001804367819 */ /* 0x140fe40000010e4b */
[----:B------:R-:W-:Y:S02]  /*07e0*/  SHF.L.W.U32.HI R9, R75, 0x3, R4 ;  /* 0x000000034b097819 */ /* 0x000fe40000010e04 */
[----:B------:R-:W-:-:S02]  /*07f0*/  SHF.L.W.U32.HI R62, R4, 0x3, R75 ;  /* 0x00000003043e7819 */ /* 0x000fc40000010e4b */
[C-C-:B------:R-:W-:Y:S02]  /*0800*/  SHF.L.W.U32.HI R47, R75.reuse, 0x19, R4.reuse ;  /* 0x000000194b2f7819 */ /* 0x140fe40000010e04 */
[C-C-:B------:R-:W-:Y:S02]  /*0810*/  SHF.L.W.U32.HI R71, R4.reuse, 0x19, R75.reuse ;  /* 0x0000001904477819 */ /* 0x140fe40000010e4b */
[C-C-:B------:R-:W-:Y:S02]  /*0820*/  SHF.L.W.U32.HI R15, R4.reuse, 0xd, R75.reuse ;  /* 0x0000000d040f7819 */ /* 0x140fe40000010e4b */
[C-C-:B------:R-:W-:Y:S02]  /*0830*/  SHF.L.W.U32.HI R52, R75.reuse, 0x15, R4.reuse ;  /* 0x000000154b347819 */ /* 0x140fe40000010e04 */
[----:B------:R-:W-:Y:S02]  /*0840*/  SHF.L.W.U32.HI R40, R75, 0xd, R4 ;  /* 0x0000000d4b287819 */ /* 0x000fe40000010e04 */
[----:B------:R-:W-:-:S02]  /*0850*/  SHF.L.W.U32.HI R35, R4, 0x15, R75 ;  /* 0x0000001504237819 */ /* 0x000fc40000010e4b */
[----:B------:R-:W-:Y:S02]  /*0860*/  SHF.L.W.U32.HI R12, R4, 0xb, R75 ;  /* 0x0000000b040c7819 */ /* 0x000fe40000010e4b */
[----:B------:R-:W-:Y:S02]  /*0870*/  PRMT R7, R31, 0x4210, R30 ;  /* 0x000042101f077816 */ /* 0x000fe4000000001e */
[--C-:B------:R-:W-:Y:S02]  /*0880*/  SHF.L.W.U32.HI R67, R67, 0x17, R4.reuse ;  /* 0x0000001743437819 */ /* 0x100fe40000010e04 */
[----:B------:R-:W-:Y:S02]  /*0890*/  SHF.L.W.U32.HI R75, R75, 0x18, R4 ;  /* 0x000000184b4b7819 */ /* 0x000fe40000010e04 */
[----:B------:R-:W-:Y:S02]  /*08a0*/  LOP3.LUT R4, R64, R2, RZ, 0x3c, !PT ;  /* 0x0000000240047212 */ /* 0x000fe400078e3cff */
[----:B------:R-:W-:-:S02]  /*08b0*/  LOP3.LUT R2, R2, 0x80000000, RZ, 0x3c, !PT ;  /* 0x8000000002027812 */ /* 0x000fc400078e3cff */
[----:B------:R-:W-:Y:S02]  /*08c0*/  LOP3.LUT R39, R39, R8, RZ, 0xfc, !PT ;  /* 0x0000000827277212 */ /* 0x000fe400078efcff */
[----:B------:R-:W-:Y:S02]  /*08d0*/  LOP3.LUT R48, R7, 0x1, RZ, 0x3c, !PT ;  /* 0x0000000107307812 */ /* 0x000fe400078e3cff */
[C---:B------:R-:W-:Y:S02]  /*08e0*/  SHF.L.W.U32.HI R46, R3.reuse, 0x1, R4 ;  /* 0x00000001032e7819 */ /* 0x040fe40000010e04 */
[--C-:B------:R-:W-:Y:S02]  /*08f0*/  SHF.L.W.U32.HI R57, R4, 0x1, R3.reuse ;  /* 0x0000000104397819 */ /* 0x100fe40000010e03 */
[----:B------:R-:W-:Y:S02]  /*0900*/  SHF.L.W.U32.HI R44, R2, 0xd, R3 ;  /* 0x0000000d022c7819 */ /* 0x000fe40000010e03 */
[----:B------:R-:W-:-:S02]  /*0910*/  SHF.L.W.U32.HI R11, R3, 0xd, R2 ;  /* 0x0000000d030b7819 */ /* 0x000fc40000010e02 */
[----:B------:R-:W-:Y:S02]  /*0920*/  SHF.L.W.U32.HI R3, R48, 0x1, R39 ;  /* 0x0000000130037819 */ /* 0x000fe40000010e27 */
[----:B------:R-:W-:Y:S02]  /*0930*/  LOP3.LUT R5, R64, 0x80000000, RZ, 0x3c, !PT ;  /* 0x8000000040057812 */ /* 0x000fe400078e3cff */
[----:B------:R-:W-:Y:S02]  /*0940*/  LOP3.LUT R58, R7, UR5, R6, 0x96, !PT ;  /* 0x00000005073a7c12 */ /* 0x000fe4000f8e9606 */
[C---:B------:R-:W-:Y:S02]  /*0950*/  LOP3.LUT R37, R39.reuse, UR4, R0, 0x96, !PT ;  /* 0x0000000427257c12 */ /* 0x040fe4000f8e9600 */
[----:B------:R-:W-:Y:S02]  /*0960*/  SHF.L.W.U32.HI R51, R39, 0x1, R48 ;  /* 0x0000000127337819 */ /* 0x000fe40000010e30 */
[----:B------:R-:W-:-:S02]  /*0970*/  LOP3.LUT R64, R3, 0x80000000, R64, 0x96, !PT ;  /* 0x8000000003407812 */ /* 0x000fc400078e9640 */
[----:B------:R-:W-:Y:S02]  /*0980*/  SHF.L.W.U32.HI R4, R48, 0x14, R39 ;  /* 0x0000001430047819 */ /* 0x000fe40000010e27 */
[----:B------:R-:W-:Y:S02]  /*0990*/  SHF.L.W.U32.HI R45, RZ, 0x4, R5 ;  /* 0x00000004ff2d7819 */ /* 0x000fe40000010e05 */
        /* <DEDUP_REMOVED lines=8> */
[----:B------:R-:W-:Y:S02]  /*0a20*/  SHF.L.W.U32.HI R7, R39, 0x14, R48 ;  /* 0x0000001427077819 */ /* 0x000fe40000010e30 */
[----:B------:R-:W-:-:S02]  /*0a30*/  SHF.L.W.U32.HI R8, R5, 0x4, RZ ;  /* 0x0000000405087819 */ /* 0x000fc40000010eff */
[--C-:B------:R-:W-:Y:S02]  /*0a40*/  SHF.L.W.U32.HI R3, R51, 0x1d, R64.reuse ;  /* 0x0000001d33037819 */ /* 0x100fe40000010e40 */
[C-C-:B------:R-:W-:Y:S02]  /*0a50*/  SHF.L.W.U32.HI R65, R48.reuse, 0x1b, R39.reuse ;  /* 0x0000001b30417819 */ /* 0x140fe40000010e27 */
[----:B------:R-:W-:Y:S02]  /*0a60*/  SHF.L.W.U32.HI R10, R5, 0x5, RZ ;  /* 0x00000005050a7819 */ /* 0x000fe40000010eff */
[----:B------:R-:W-:Y:S02]  /*0a70*/  SHF.L.W.U32.HI R42, R51, 0xf, R64 ;  /* 0x0000000f332a7819 */ /* 0x000fe40000010e40 */
[----:B------:R-:W-:Y:S02]  /*0a80*/  SHF.L.W.U32.HI R43, R39, 0x7, R48 ;  /* 0x00000007272b7819 */ /* 0x000fe40000010e30 */
[----:B------:R-:W-:-:S02]  /*0a90*/  SHF.L.W.U32.HI R50, R48, 0x7, R39 ;  /* 0x0000000730327819 */ /* 0x000fc40000010e27 */
[C-C-:B------:R-:W-:Y:S02]  /*0aa0*/  SHF.L.W.U32.HI R60, R48.reuse, 0x8, R39.reuse ;  /* 0x00000008303c7819 */ /* 0x140fe40000010e27 */
[C-C-:B------:R-:W-:Y:S02]  /*0ab0*/  SHF.L.W.U32.HI R2, R39.reuse, 0x8, R48.reuse ;  /* 0x0000000827027819 */ /* 0x140fe40000010e30 */
        /* <DEDUP_REMOVED lines=13> */
[----:B------:R-:W-:Y:S02]  /*0b90*/  SHF.L.W.U32.HI R53, RZ, 0x5, R5 ;  /* 0x00000005ff357819 */ /* 0x000fe40000010e05 */
[----:B------:R-:W-:Y:S02]  /*0ba0*/  SHF.L.W.U32.HI R42, R64, 0xf, R51 ;  /* 0x0000000f402a7819 */ /* 0x000fe40000010e33 */
[----:B------:R-:W-:-:S02]  /*0bb0*/  LOP3.LUT R11, R14, R12, R53, 0xb4, !PT ;  /* 0x0000000c0e0b7212 */ /* 0x000fc400078eb435 */
[----:B------:R-:W-:Y:S02]  /*0bc0*/  LOP3.LUT R56, R53, R42, R12, 0xb4, !PT ;  /* 0x0000002a35387212 */ /* 0x000fe400078eb40c */
[----:B------:R-:W-:Y:S02]  /*0bd0*/  LOP3.LUT R10, R75, R53, R14, 0xb4, !PT ;  /* 0x000000354b0a7212 */ /* 0x000fe400078eb40e */
[----:B------:R-:W-:Y:S02]  /*0be0*/  LOP3.LUT R12, R12, R75, R42, 0xb4, !PT ;  /* 0x0000004b0c0c7212 */ /* 0x000fe400078eb42a */
[----:B------:R-:W-:Y:S02]  /*0bf0*/  LOP3.LUT R75, R42, R14, R75, 0xb4, !PT ;  /* 0x0000000e2a4b7212 */ /* 0x000fe400078eb44b */
[----:B------:R-:W-:Y:S02]  /*0c00*/  LOP3.LUT R6, R6, R51, RZ, 0x3c, !PT ;  /* 0x0000003306067212 */ /* 0x000fe400078e3cff */
[----:B------:R-:W-:-:S02]  /*0c10*/  LOP3.LUT R42, R51, UR5, RZ, 0x3c, !PT ;  /* 0x00000005332a7c12 */ /* 0x000fc4000f8e3cff */
[C---:B------:R-:W-:Y:S02]  /*0c20*/  SHF.L.W.U32.HI R14, R64.reuse, 0xb, R51 ;  /* 0x0000000b400e7819 */ /* 0x040fe40000010e33 */
[----:B------:R-:W-:Y:S02]  /*0c30*/  SHF.L.W.U32.HI R61, R51, 0xb, R64 ;  /* 0x0000000b333d7819 */ /* 0x000fe40000010e40 */
[----:B------:R-:W-:Y:S02]  /*0c40*/  LOP3.LUT R51, R64, UR4, RZ, 0x3c, !PT ;  /* 0x0000000440337c12 */ /* 0x000fe4000f8e3cff */
[----:B------:R-:W-:Y:S02]  /*0c50*/  LOP3.LUT R69, R0, R64, RZ, 0x3c, !PT ;  /* 0x0000004000457212 */ /* 0x000fe400078e3cff */
[----:B------:R-:W-:Y:S02]  /*0c60*/  SHF.L.W.U32.HI R68, RZ, 0x1, R5 ;  /* 0x00000001ff447819 */ /* 0x000fe40000010e05 */
[----:B------:R-:W-:-:S02]  /*0c70*/  SHF.L.W.U32.HI R73, R42, 0x6, R51 ;  /* 0x000000062a497819 */ /* 0x000fc40000010e33 */
[----:B------:R-:W-:Y:S02]  /*0c80*/  SHF.L.W.U32.HI R42, R51, 0x6, R42 ;  /* 0x00000006332a7819 */ /* 0x000fe40000010e2a */
[----:B------:R-:W-:Y:S02]  /*0c90*/  SHF.L.W.U32.HI R51, R5, 0x1, RZ ;  /* 0x0000000105337819 */ /* 0x000fe40000010eff */
[----:B------:R-:W-:Y:S02]  /*0ca0*/  SHF.L.W.U32.HI R64, R69, 0x1e, R6 ;  /* 0x0000001e45407819 */ /* 0x000fe40000010e06 */
[----:B------:R-:W-:Y:S02]  /*0cb0*/  SHF.L.W.U32.HI R66, R5, 0xa, RZ ;  /* 0x0000000a05427819 */ /* 0x000fe40000010eff */
[----:B------:R-:W-:Y:S02]  /*0cc0*/  SHF.L.W.U32.HI R69, R6, 0x1e, R69 ;  /* 0x0000001e06457819 */ /* 0x000fe40000010e45 */
[----:B------:R-:W-:-:S02]  /*0cd0*/  LOP3.LUT R53, R52, R68, R55, 0xb4, !PT ;  /* 0x0000004434357212 */ /* 0x000fc400078eb437 */
[C---:B------:R-:W-:Y:S02]  /*0ce0*/  LOP3.LUT R0, R14.reuse, R55, R52, 0xb4, !PT ;  /* 0x000000370e007212 */ /* 0x040fe400078eb434 */
[----:B------:R-:W-:Y:S02]  /*0cf0*/  LOP3.LUT R6, R55, R15, R68, 0xb4, !PT ;  /* 0x0000000f37067212 */ /* 0x000fe400078eb444 */
[----:B------:R-:W-:Y:S02]  /*0d00*/  LOP3.LUT R52, R15, R52, R14, 0xb4, !PT ;  /* 0x000000340f347212 */ /* 0x000fe400078eb40e */
[----:B0-----:R-:W-:Y:S02]  /*0d10*/  LOP3.LUT R79, R14, UR17, R15, 0x9c, !PT ;  /* 0x000000110e4f7c12 */ /* 0x001fe4000f8e9c0f */
[----:B------:R-:W-:Y:S02]  /*0d20*/  SHF.L.W.U32.HI R77, RZ, 0xa, R5 ;  /* 0x0000000aff4d7819 */ /* 0x000fe40000010e05 */
[----:B------:R-:W-:-:S02]  /*0d30*/  LOP3.LUT R14, R35, R51, R48, 0xb4, !PT ;  /* 0x00000033230e7212 */ /* 0x000fc400078eb430 */
[----:B------:R-:W-:Y:S02]  /*0d40*/  LOP3.LUT R59, R48, R40, R51, 0xb4, !PT ;  /* 0x00000028303b7212 */ /* 0x000fe400078eb433 */
[C---:B------:R-:W-:Y:S02]  /*0d50*/  LOP3.LUT R15, R61.reuse, R48, R35, 0xb4, !PT ;  /* 0x000000303d0f7212 */ /* 0x040fe400078eb423 */
[----:B------:R-:W-:Y:S02]  /*0d60*/  LOP3.LUT R35, R40, R35, R61, 0xb4, !PT ;  /* 0x0000002328237212 */ /* 0x000fe400078eb43d */
[----:B------:R-:W-:Y:S02]  /*0d70*/  LOP3.LUT R72, R61, UR16, R40, 0x9c, !PT ;  /* 0x000000103d487c12 */ /* 0x000fe4000f8e9c28 */
        /* <DEDUP_REMOVED lines=53> */
[----:B------:R-:W-:Y:S02]  /*10d0*/  LOP3.LUT R79, R79, R2, RZ, 0x3c, !PT ;  /* 0x000000024f4f7212 */ /* 0x000fe400078e3cff */
[-C--:B------:R-:W-:Y:S02]  /*10e0*/  LOP3.LUT R62, R35, R68.reuse, RZ, 0x3c, !PT ;  /* 0x00000044233e7212 */ /* 0x080fe400078e3cff */
[----:B------:R-:W-:-:S02]  /*10f0*/  LOP3.LUT R70, R70, R68, RZ, 0x3c, !PT ;  /* 0x0000004446467212 */ /* 0x000fc400078e3cff */
[-C--:B------:R-:W-:Y:S02]  /*1100*/  LOP3.LUT R2, R71, R68.reuse, RZ, 0x3c, !PT ;  /* 0x0000004447027212 */ /* 0x080fe400078e3cff */
[-C--:B------:R-:W-:Y:S02]  /*1110*/  LOP3.LUT R56, R56, R68.reuse, RZ, 0x3c, !PT ;  /* 0x0000004438387212 */ /* 0x080fe400078e3cff */
[----:B------:R-:W-:Y:S02]  /*1120*/  LOP3.LUT R63, R63, R68, RZ, 0x3c, !PT ;  /* 0x000000443f3f7212 */ /* 0x000fe400078e3cff */
[----:B------:R-:W-:Y:S02]  /*1130*/  SHF.L.W.U32.HI R68, R84, 0x1, R83 ;  /* 0x0000000154447819 */ /* 0x000fe40000010e53 */
[-C--:B------:R-:W-:Y:S02]  /*1140*/  LOP3.LUT R71, R52, R85.reuse, RZ, 0x3c, !PT ;  /* 0x0000005534477212 */ /* 0x080fe400078e3cff */
[----:B------:R-:W-:-:S02]  /*1150*/  LOP3.LUT R37, R37, R85, RZ, 0x3c, !PT ;  /* 0x0000005525257212 */ /* 0x000fc400078e3cff */
[-C--:B------:R-:W-:Y:S02]  /*1160*/  LOP3.LUT R35, R60, R85.reuse, RZ, 0x3c, !PT ;  /* 0x000000553c237212 */ /* 0x080fe400078e3cff */
[-C--:B------:R-:W-:Y:S02]  /*1170*/  LOP3.LUT R3, R3, R85.reuse, RZ, 0x3c, !PT ;  /* 0x0000005503037212 */ /* 0x080fe400078e3cff */
        /* <DEDUP_REMOVED lines=20> */
[----:B------:R-:W-:Y:S02]  /*12c0*/  SHF.L.W.U32.HI R49, R37, 0xc, R70 ;  /* 0x0000000c25317819 */ /* 0x000fe40000010e46 */
[----:B------:R-:W-:-:S02]  /*12d0*/  LOP3.LUT R14, R14, R81, RZ, 0x3c, !PT ;  /* 0x000000510e0e7212 */ /* 0x000fc400078e3cff */
[-C--:B------:R-:W-:Y:S02]  /*12e0*/  LOP3.LUT R73, R73, R81.reuse, RZ, 0x3c, !PT ;  /* 0x0000005149497212 */ /* 0x080fe400078e3cff */
[-C--:B------:R-:W-:Y:S02]  /*12f0*/  LOP3.LUT R42, R75, R81.reuse, RZ, 0x3c, !PT ;  /* 0x000000514b2a7212 */ /* 0x080fe400078e3cff */
[----:B------:R-:W-:Y:S02]  /*1300*/  LOP3.LUT R40, R40, R81, RZ, 0x3c, !PT ;  /* 0x0000005128287212 */ /* 0x000fe400078e3cff */
[----:B------:R-:W-:Y:S02]  /*1310*/  SHF.L.W.U32.HI R70, R70, 0xc, R37 ;  /* 0x0000000c46467819 */ /* 0x000fe40000010e25 */
[----:B------:R-:W-:Y:S02]  /*1320*/  LOP3.LUT R67, R67, R72, RZ, 0x3c, !PT ;  /* 0x0000004843437212 */ /* 0x000fe400078e3cff */
[----:B------:R-:W-:-:S02]  /*1330*/  LOP3.LUT R34, R34, R77, RZ, 0x3c, !PT ;  /* 0x0000004d22227212 */ /* 0x000fc400078e3cff */
[----:B------:R-:W-:Y:S02]  /*1340*/  SHF.L.W.U32.HI R37, R2, 0xa, R35 ;  /* 0x0000000a02257819 */ /* 0x000fe40000010e23 */
[----:B------:R-:W-:Y:S02]  /*1350*/  SHF.L.W.U32.HI R81, R8, 0x6, R45 ;  /* 0x0000000608517819 */ /* 0x000fe40000010e2d */
[-C--:B------:R-:W-:Y:S02]  /*1360*/  LOP3.LUT R53, R53, R68.reuse, RZ, 0x3c, !PT ;  /* 0x0000004435357212 */ /* 0x080fe400078e3cff */
[-C--:B------:R-:W-:Y:S02]  /*1370*/  LOP3.LUT R44, R44, R68.reuse, RZ, 0x3c, !PT ;  /* 0x000000442c2c7212 */ /* 0x080fe400078e3cff */
        /* <DEDUP_REMOVED lines=102> */
[----:B------:R-:W-:Y:S02]  /*19e0*/  LOP3.LUT R64, R69, UR18, R70, 0x9c, !PT ;  /* 0x0000001245407c12 */ /* 0x000fe4000f8e9c46 */
[----:B------:R-:W-:-:S02]  /*19f0*/  LOP3.LUT R8, R8, R72, R75, 0xb4, !PT ;  /* 0x0000004808087212 */ /* 0x000fc400078eb44b */
[-CC-:B------:R-:W-:Y:S02]  /*1a00*/  LOP3.LUT R72, R70, R9.reuse, R60.reuse, 0x90, !PT ;  /* 0x0000000946487212 */ /* 0x180fe400078e903c */
[----:B------:R-:W-:Y:S01]  /*1a10*/  LOP3.LUT R7, R68, UR19, R49, 0x9c, !PT ;  /* 0x0000001344077c12 */ /* 0x000fe2000f8e9c31 */
[----:B------:R-:W0:Y:S01]  /*1a20*/  LDCU.128 UR16, c[0x3][0x10] ;  /* 0x00c00200ff1077ac */ /* 0x000e220008000c00 */
[-CC-:B------:R-:W-:Y:S02]  /*1a30*/  LOP3.LUT R64, R64, R9.reuse, R60.reuse, 0x96, !PT ;  /* 0x0000000940407212 */ /* 0x180fe400078e963c */
[----:B------:R-:W-:Y:S02]  /*1a40*/  LOP3.LUT R75, R67, R9, R60, 0x6, !PT ;  /* 0x00000009434b7212 */ /* 0x000fe400078e063c */
[-C--:B------:R-:W-:Y:S02]  /*1a50*/  LOP3.LUT R9, R69, R67.reuse, R42, 0xb4, !PT ;  /* 0x0000004345097212 */ /* 0x080fe400078eb42a */
[----:B------:R-:W-:-:S02]  /*1a60*/  LOP3.LUT R60, R72, R67, RZ, 0x3c, !PT ;  /* 0x00000043483c7212 */ /* 0x000fc400078e3cff */
[-CC-:B------:R-:W-:Y:S02]  /*1a70*/  LOP3.LUT R67, R49, R43.reuse, R52.reuse, 0x90, !PT ;  /* 0x0000002b31437212 */ /* 0x180fe400078e9034 */
[-CC-:B------:R-:W-:Y:S02]  /*1a80*/  LOP3.LUT R7, R7, R43.reuse, R52.reuse, 0x96, !PT ;  /* 0x0000002b07077212 */ /* 0x180fe400078e9634 */
        /* <DEDUP_REMOVED lines=10> */
[-C--:B------:R-:W-:Y:S02]  /*1b30*/  LOP3.LUT R83, R49, R15.reuse, R68, 0xb4, !PT ;  /* 0x0000000f31537212 */ /* 0x080fe400078eb444 */
        /* <DEDUP_REMOVED lines=18> */
[----:B------:R-:W-:Y:S02]  /*1c60*/  LOP3.LUT R77, R79, R77, R58, 0x96, !PT ;  /* 0x0000004d4f4d7212 */ /* 0x000fe400078e963a */
[----:B------:R-:W-:Y:S02]  /*1c70*/  LOP3.LUT R67, R67, R42, RZ, 0x3c, !PT ;  /* 0x0000002a43437212 */ /* 0x000fe400078e3cff */
[----:B------:R-:W-:Y:S02]  /*1c80*/  LOP3.LUT R68, R10, R65, R78, 0x96, !PT ;  /* 0x000000410a447212 */ /* 0x000fe400078e964e */
[----:B------:R-:W-:Y:S02]  /*1c90*/  LOP3.LUT R87, R45, R66, R72, 0x96, !PT ;  /* 0x000000422d577212 */ /* 0x000fe400078e9648 */
[----:B------:R-:W-:-:S02]  /*1ca0*/  SHF.L.W.U32.HI R42, R54, 0x1, R81 ;  /* 0x00000001362a7819 */ /* 0x000fc40000010e51 */
[----:B------:R-:W-:Y:S02]  /*1cb0*/  LOP3.LUT R82, R82, R15, RZ, 0x3c, !PT ;  /* 0x0000000f52527212 */ /* 0x000fe400078e3cff */
[----:B------:R-:W-:Y:S02]  /*1cc0*/  SHF.L.W.U32.HI R15, R77, 0x1, R74 ;  /* 0x000000014d0f7819 */ /* 0x000fe40000010e4a */
[----:B------:R-:W-:Y:S02]  /*1cd0*/  LOP3.LUT R68, R46, R68, R41, 0x96, !PT ;  /* 0x000000442e447212 */ /* 0x000fe400078e9629 */
[----:B------:R-:W-:Y:S02]  /*1ce0*/  LOP3.LUT R87, R56, R87, R35, 0x96, !PT ;  /* 0x0000005738577212 */ /* 0x000fe400078e9623 */
[----:B------:R-:W-:Y:S02]  /*1cf0*/  LOP3.LUT R43, R42, R43, RZ, 0x3c, !PT ;  /* 0x0000002b2a2b7212 */ /* 0x000fe400078e3cff */
[----:B------:R-:W-:-:S02]  /*1d00*/  LOP3.LUT R42, R39, R85, RZ, 0x3c, !PT ;  /* 0x00000055272a7212 */ /* 0x000fc400078e3cff */
[----:B------:R-:W-:Y:S02]  /*1d10*/  LOP3.LUT R15, R15, R81, RZ, 0x3c, !PT ;  /* 0x000000510f0f7212 */ /* 0x000fe400078e3cff */
[----:B------:R-:W-:Y:S02]  /*1d20*/  LOP3.LUT R75, R75, R68, RZ, 0x3c, !PT ;  /* 0x000000444b4b7212 */ /* 0x000fe400078e3cff */
[----:B------:R-:W-:Y:S02]  /*1d30*/  SHF.L.W.U32.HI R76, R68, 0x1, R87 ;  /* 0x00000001444c7819 */ /* 0x000fe40000010e57 */
[----:B------:R-:W-:Y:S02]  /*1d40*/  LOP3.LUT R39, R14, R82, RZ, 0x3c, !PT ;  /* 0x000000520e277212 */ /* 0x000fe400078e3cff */
[----:B------:R-:W-:Y:S02]  /*1d50*/  SHF.L.W.U32.HI R81, R87, 0x1, R68 ;  /* 0x0000000157517819 */ /* 0x000fe40000010e44 */
[----:B------:R-:W-:-:S02]  /*1d60*/  LOP3.LUT R14, R78, R43, RZ, 0x3c, !PT ;  /* 0x0000002b4e0e7212 */ /* 0x000fc400078e3cff */
[-C--:B------:R-:W-:Y:S02]  /*1d70*/  LOP3.LUT R65, R65, R43.reuse, RZ, 0x3c, !PT ;  /* 0x0000002b41417212 */ /* 0x080fe400078e3cff */
[-C--:B------:R-:W-:Y:S02]  /*1d80*/  LOP3.LUT R10, R10, R43.reuse, RZ, 0x3c, !PT ;  /* 0x0000002b0a0a7212 */ /* 0x080fe400078e3cff */
[-C--:B------:R-:W-:Y:S02]  /*1d90*/  LOP3.LUT R41, R41, R43.reuse, RZ, 0x3c, !PT ;  /* 0x0000002b29297212 */ /* 0x080fe400078e3cff */
[----:B------:R-:W-:Y:S02]  /*1da0*/  LOP3.LUT R46, R46, R43, RZ, 0x3c, !PT ;  /* 0x0000002b2e2e7212 */ /* 0x000fe400078e3cff */
[----:B------:R-:W-:Y:S02]  /*1db0*/  SHF.L.W.U32.HI R49, R74, 0x1, R77 ;  /* 0x000000014a317819 */ /* 0x000fe40000010e4d */
[----:B------:R-:W-:-:S02]  /*1dc0*/  LOP3.LUT R69, R69, R87, RZ, 0x3c, !PT ;  /* 0x0000005745457212 */ /* 0x000fc400078e3cff */
[-C--:B------:R-:W-:Y:S02]  /*1dd0*/  LOP3.LUT R43, R72, R67.reuse, RZ, 0x3c, !PT ;  /* 0x00000043482b7212 */ /* 0x080fe400078e3cff */
        /* <DEDUP_REMOVED lines=25> */
[----:B------:R-:W-:Y:S02]  /*1f70*/  SHF.L.W.U32.HI R40, R50, 0x3, R47 ;  /* 0x0000000332287819 */ /* 0x000fe40000010e2f */
[----:B------:R-:W-:Y:S02]  /*1f80*/  LOP3.LUT R56, R53, R69, RZ, 0x3c, !PT ;  /* 0x0000004535387212 */ /* 0x000fe400078e3cff */
[----:B------:R-:W-:Y:S02]  /*1f90*/  SHF.L.W.U32.HI R55, R39, 0xc, R42 ;  /* 0x0000000c27377819 */ /* 0x000fe40000010e2a */
[----:B------:R-:W-:-:S02]  /*1fa0*/  SHF.L.W.U32.HI R50, R47, 0x3, R50 ;  /* 0x000000032f327819 */ /* 0x000fc40000010e32 */
        /* <DEDUP_REMOVED lines=20> */
[-C--:B------:R-:W-:Y:S02]  /*20f0*/  LOP3.LUT R11, R11, R15.reuse, RZ, 0x3c, !PT ;  /* 0x0000000f0b0b7212 */ /* 0x080fe400078e3cff */
[----:B------:R-:W-:Y:S02]  /*2100*/  SHF.L.W.U32.HI R5, R38, 0xa, R71 ;  /* 0x0000000a26057819 */ /* 0x000fe40000010e47 */
[----:B------:R-:W-:Y:S02]  /*2110*/  LOP3.LUT R67, R36, R15, RZ, 0x3c, !PT ;  /* 0x0000000f24437212 */ /* 0x000fe400078e3cff */
[----:B------:R-:W-:-:S02]  /*2120*/  LOP3.LUT R68, R63, R54, RZ, 0x3c, !PT ;  /* 0x000000363f447212 */ /* 0x000fc400078e3cff */
        /* <DEDUP_REMOVED lines=15> */
[----:B------:R-:W-:Y:S02]  /*2220*/  SHF.L.W.U32.HI R11, R11, 0x4, R70 ;  /* 0x000000040b0b7819 */ /* 0x000fe40000010e46 */
[----:B------:R-:W-:Y:S02]  /*2230*/  LOP3.LUT R67, R34, R15, RZ, 0x3c, !PT ;  /* 0x0000000f22437212 */ /* 0x000fe400078e3cff */
        /* <DEDUP_REMOVED lines=56> */
[-CC-:B------:R-:W-:Y:S02]  /*25c0*/  LOP3.LUT R52, R42, R64.reuse, R15.reuse, 0x90, !PT ;  /* 0x000000402a347212 */ /* 0x180fe400078e900f */
[----:B------:R-:W-:Y:S02]  /*25d0*/  LOP3.LUT R56, R77, R64, R15, 0x6, !PT ;  /* 0x000000404d387212 */ /* 0x000fe400078e060f */
[----:B------:R-:W-:Y:S02]  /*25e0*/  LOP3.LUT R72, R34, R63, R51, 0xb4, !PT ;  /* 0x0000003f22487212 */ /* 0x000fe400078eb433 */
[----:B------:R-:W-:Y:S02]  /*25f0*/  LOP3.LUT R4, R51, R3, R63, 0xb4, !PT ;  /* 0x0000000333047212 */ /* 0x000fe400078eb43f */
[----:B------:R-:W-:-:S02]  /*2600*/  LOP3.LUT R51, R8, R51, R34, 0xb4, !PT ;  /* 0x0000003308337212 */ /* 0x000fc400078eb422 */
[----:B------:R-:W-:Y:S02]  /*2610*/  LOP3.LUT R63, R63, R8, R3, 0xb4, !PT ;  /* 0x000000083f3f7212 */ /* 0x000fe400078eb403 */
[----:B------:R-:W-:Y:S02]  /*2620*/  LOP3.LUT R34, R3, R34, R8, 0xb4, !PT ;  /* 0x0000002203227212 */ /* 0x000fe400078eb408 */
[-C--:B------:R-:W-:Y:S02]  /*2630*/  LOP3.LUT R8, R52, R77.reuse, RZ, 0x3c, !PT ;  /* 0x0000004d34087212 */ /* 0x080fe400078e3cff */
[----:B------:R-:W-:Y:S02]  /*2640*/  LOP3.LUT R77, R48, R77, R39, 0xb4, !PT ;  /* 0x0000004d304d7212 */ /* 0x000fe400078eb427 */
[-C--:B------:R-:W-:Y:S02]  /*2650*/  LOP3.LUT R3, R56, R39.reuse, RZ, 0x3c, !PT ;  /* 0x0000002738037212 */ /* 0x080fe400078e3cff */
[----:B------:R-:W-:-:S02]  /*2660*/  LOP3.LUT R39, R42, R39, R48, 0xb4, !PT ;  /* 0x000000272a277212 */ /* 0x000fc400078eb430 */
[CC--:B------:R-:W-:Y:S02]  /*2670*/  LOP3.LUT R52, R55.reuse, R7.reuse, R54, 0x90, !PT ;  /* 0x0000000737347212 */ /* 0x0c0fe400078e9036 */
[----:B------:R-:W-:Y:S02]  /*2680*/  LOP3.LUT R68, R55, R2, R70, 0xb4, !PT ;  /* 0x0000000237447212 */ /* 0x000fe400078eb446 */
[----:B0-----:R-:W-:Y:S02]  /*2690*/  LOP3.LUT R42, R48, UR16, R42, 0x9c, !PT ;  /* 0x00000010302a7c12 */ /* 0x001fe4000f8e9c2a */
[C---:B------:R-:W-:Y:S02]  /*26a0*/  LOP3.LUT R48, R70.reuse, UR17, R55, 0x9c, !PT ;  /* 0x0000001146307c12 */ /* 0x040fe4000f8e9c37 */
        /* <DEDUP_REMOVED lines=13> */
[----:B------:R-:W-:-:S02]  /*2780*/  SHF.L.W.U32.HI R67, R81, 0x1, R56 ;  /* 0x0000000151437819 */ /* 0x000fc40000010e38 */
[----:B------:R-:W-:Y:S02]  /*2790*/  LOP3.LUT R64, R42, R64, R15, 0x96, !PT ;  /* 0x000000402a407212 */ /* 0x000fe400078e960f */
[----:B------:R-:W-:Y:S02]  /*27a0*/  LOP3.LUT R79, R11, R50, R77, 0x96, !PT ;  /* 0x000000320b4f7212 */ /* 0x000fe400078e964d */
[----:B------:R-:W-:Y:S02]  /*27b0*/  LOP3.LUT R52, R60, R53, R70, 0x96, !PT ;  /* 0x000000353c347212 */ /* 0x000fe400078e9646 */
[----:B------:R-:W-:Y:S02]  /*27c0*/  SHF.L.W.U32.HI R55, R56, 0x1, R81 ;  /* 0x0000000138377819 */ /* 0x000fe40000010e51 */
[----:B------:R-:W-:Y:S02]  /*27d0*/  LOP3.LUT R42, R76, R61, R3, 0x96, !PT ;  /* 0x0000003d4c2a7212 */ /* 0x000fe400078e9603 */
[----:B------:R-:W-:-:S02]  /*27e0*/  LOP3.LUT R48, R59, R69, R2, 0x96, !PT ;  /* 0x000000453b307212 */ /* 0x000fc400078e9602 */
[----:B------:R-:W-:Y:S02]  /*27f0*/  SHF.L.W.U32.HI R74, R80, 0x1, R7 ;  /* 0x00000001504a7819 */ /* 0x000fe40000010e07 */
[----:B------:R-:W-:Y:S02]  /*2800*/  LOP3.LUT R67, R67, R80, RZ, 0x3c, !PT ;  /* 0x0000005043437212 */ /* 0x000fe400078e3cff */
[----:B------:R-:W-:Y:S02]  /*2810*/  LOP3.LUT R79, R45, R79, R38, 0x96, !PT ;  /* 0x0000004f2d4f7212 */ /* 0x000fe400078e9626 */
[----:B------:R-:W-:Y:S02]  /*2820*/  LOP3.LUT R52, R4, R52, R5, 0x96, !PT ;  /* 0x0000003404347212 */ /* 0x000fe400078e9605 */
[----:B------:R-:W-:Y:S02]  /*2830*/  SHF.L.W.U32.HI R80, R7, 0x1, R80 ;  /* 0x0000000107507819 */ /* 0x000fe40000010e50 */
[----:B------:R-:W-:-:S02]  /*2840*/  LOP3.LUT R55, R55, R7, RZ, 0x3c, !PT ;  /* 0x0000000737377212 */ /* 0x000fc400078e3cff */
[----:B------:R-:W-:Y:S02]  /*2850*/  LOP3.LUT R42, R78, R42, R35, 0x96, !PT ;  /* 0x0000002a4e2a7212 */ /* 0x000fe400078e9623 */
[----:B------:R-:W-:Y:S02]  /*2860*/  LOP3.LUT R7, R63, R48, R47, 0x96, !PT ;  /* 0x000000303f077212 */ /* 0x000fe400078e962f */
[----:B------:R-:W-:Y:S02]  /*2870*/  LOP3.LUT R87, R10, R37, R64, 0x96, !PT ;  /* 0x000000250a577212 */ /* 0x000fe400078e9640 */
[----:B------:R-:W-:Y:S02]  /*2880*/  LOP3.LUT R66, R36, R43, R54, 0x96, !PT ;  /* 0x0000002b24427212 */ /* 0x000fe400078e9636 */
[----:B------:R-:W-:Y:S02]  /*2890*/  SHF.L.W.U32.HI R48, R52, 0x1, R79 ;  /* 0x0000000134307819 */ /* 0x000fe40000010e4f */
[----:B------:R-:W-:-:S02]  /*28a0*/  LOP3.LUT R74, R74, R52, RZ, 0x3c, !PT ;  /* 0x000000344a4a7212 */ /* 0x000fc400078e3cff */
[----:B------:R-:W-:Y:S02]  /*28b0*/  SHF.L.W.U32.HI R15, R79, 0x1, R52 ;  /* 0x000000014f0f7819 */ /* 0x000fe40000010e34 */
[----:B------:R-:W-:Y:S02]  /*28c0*/  LOP3.LUT R80, R80, R79, RZ, 0x3c, !PT ;  /* 0x0000004f50507212 */ /* 0x000fe400078e3cff */
[----:B------:R-:W-:Y:S02]  /*28d0*/  SHF.L.W.U32.HI R52, R42, 0x1, R7 ;  /* 0x000000012a347819 */ /* 0x000fe40000010e07 */
[----:B------:R-:W-:Y:S02]  /*28e0*/  SHF.L.W.U32.HI R79, R7, 0x1, R42 ;  /* 0x00000001074f7819 */ /* 0x000fe40000010e2a */
[----:B------:R-:W-:Y:S02]  /*28f0*/  LOP3.LUT R87, R62, R87, R44, 0x96, !PT ;  /* 0x000000573e577212 */ /* 0x000fe400078e962c */
[----:B------:R-:W-:-:S02]  /*2900*/  LOP3.LUT R66, R51, R66, R46, 0x96, !PT ;  /* 0x0000004233427212 */ /* 0x000fc400078e962e */
[----:B------:R-:W-:Y:S02]  /*2910*/  LOP3.LUT R81, R52, R81, RZ, 0x3c, !PT ;  /* 0x0000005134517212 */ /* 0x000fe400078e3cff */
[----:B------:R-:W-:Y:S02]  /*2920*/  LOP3.LUT R56, R79, R56, RZ, 0x3c, !PT ;  /* 0x000000384f387212 */ /* 0x000fe400078e3cff */
[----:B------:R-:W-:Y:S02]  /*2930*/  LOP3.LUT R52, R48, R87, RZ, 0x3c, !PT ;  /* 0x0000005730347212 */ /* 0x000fe400078e3cff */
[----:B------:R-:W-:Y:S02]  /*2940*/  SHF.L.W.U32.HI R79, R66, 0x1, R87 ;  /* 0x00000001424f7819 */ /* 0x000fe40000010e57 */
[----:B------:R-:W-:Y:S02]  /*2950*/  SHF.L.W.U32.HI R48, R87, 0x1, R66 ;  /* 0x0000000157307819 */ /* 0x000fe40000010e42 */
[----:B------:R-:W-:-:S02]  /*2960*/  LOP3.LUT R85, R15, R66, RZ, 0x3c, !PT ;  /* 0x000000420f557212 */ /* 0x000fc400078e3cff */
[-C--:B------:R-:W-:Y:S02]  /*2970*/  LOP3.LUT R66, R9, R52.reuse, RZ, 0x3c, !PT ;  /* 0x0000003409427212 */ /* 0x080fe400078e3cff */
        /* <DEDUP_REMOVED lines=40> */
[----:B------:R-:W-:-:S02]  /*2c00*/  LOP3.LUT R59, R59, R74, RZ, 0x3c, !PT ;  /* 0x0000004a3b3b7212 */ /* 0x000fc400078e3cff */
[-C--:B------:R-:W-:Y:S02]  /*2c10*/  LOP3.LUT R61, R60, R81.reuse, RZ, 0x3c, !PT ;  /* 0x000000513c3d7212 */ /* 0x080fe400078e3cff */
[----:B------:R-:W-:Y:S02]  /*2c20*/  LOP3.LUT R4, R4, R81, RZ, 0x3c, !PT ;  /* 0x0000005104047212 */ /* 0x000fe400078e3cff */
[----:B------:R-:W-:Y:S02]  /*2c30*/  LOP3.LUT R45, R45, R56, RZ, 0x3c, !PT ;  /* 0x000000382d2d7212 */ /* 0x000fe400078e3cff */
[----:B------:R-:W-:Y:S02]  /*2c40*/  SHF.L.W.U32.HI R15, R52, 0x15, R47 ;  /* 0x00000015340f7819 */ /* 0x000fe40000010e2f */
[----:B------:R-:W-:Y:S02]  /*2c50*/  SHF.L.W.U32.HI R38, R63, 0x18, R78 ;  /* 0x000000183f267819 */ /* 0x000fe40000010e4e */
[----:B------:R-:W-:-:S02]  /*2c60*/  SHF.L.W.U32.HI R52, R47, 0x15, R52 ;  /* 0x000000152f347819 */ /* 0x000fc40000010e34 */
[----:B------:R-:W-:Y:S02]  /*2c70*/  SHF.L.W.U32.HI R78, R78, 0x18, R63 ;  /* 0x000000184e4e7819 */ /* 0x000fe40000010e3f */
        /* <DEDUP_REMOVED lines=26> */
[----:B------:R-:W-:Y:S02]  /*2e20*/  LOP3.LUT R50, R44, R67, RZ, 0x3c, !PT ;  /* 0x000000432c327212 */ /* 0x000fe400078e3cff */
[----:B------:R-:W-:Y:S02]  /*2e30*/  LOP3.LUT R75, R46, R55, RZ, 0x3c, !PT ;  /* 0x000000372e4b7212 */ /* 0x000fe400078e3cff */
        /* <DEDUP_REMOVED lines=54> */
[----:B------:R-:W-:-:S02]  /*31a0*/  LOP3.LUT R0, R60, UR19, R57, 0x9c, !PT ;  /* 0x000000133c007c12 */ /* 0x000fc4000f8e9c39 */
[----:B------:R-:W-:Y:S02]  /*31b0*/  LOP3.LUT R35, R35, R49, R12, 0xb4, !PT ;  /* 0x0000003123237212 */ /* 0x000fe400078eb40c */
[----:B------:R-:W-:Y:S02]  /*31c0*/  LOP3.LUT R69, R49, R72, R69, 0xb4, !PT ;  /* 0x0000004831457212 */ /* 0x000fe400078eb445 */
[----:B------:R-:W-:Y:S02]  /*31d0*/  LOP3.LUT R49, R71, R63, R68, 0xb4, !PT ;  /* 0x0000003f47317212 */ /* 0x000fe400078eb444 */
[----:B------:R-:W-:Y:S02]  /*31e0*/  LOP3.LUT R12, R68, R44, R63, 0xb4, !PT ;  /* 0x0000002c440c7212 */ /* 0x000fe400078eb43f */
[----:B------:R-:W-:Y:S02]  /*31f0*/  LOP3.LUT R63, R63, R75, R44, 0xb4, !PT ;  /* 0x0000004b3f3f7212 */ /* 0x000fe400078eb42c */
[----:B------:R-:W-:-:S02]  /*3200*/  LOP3.LUT R72, R44, R71, R75, 0xb4, !PT ;  /* 0x000000472c487212 */ /* 0x000fc400078eb44b */
[----:B------:R-:W-:Y:S02]  /*3210*/  LOP3.LUT R44, R75, R68, R71, 0xb4, !PT ;  /* 0x000000444b2c7212 */ /* 0x000fe400078eb447 */
[----:B------:R-:W-:Y:S01]  /*3220*/  LOP3.LUT R14, R61, UR18, R66, 0x9c, !PT ;  /* 0x000000123d0e7c12 */ /* 0x000fe2000f8e9c42 */
[----:B------:R-:W0:Y:S01]  /*3230*/  LDCU.128 UR16, c[0x3][0x20] ;  /* 0x00c00400ff1077ac */ /* 0x000e220008000c00 */
[----:B------:R-:W-:Y:S02]  /*3240*/  LOP3.LUT R68, R66, R64, R67, 0x90, !PT ;  /* 0x0000004042447212 */ /* 0x000fe400078e9043 */
[-CC-:B------:R-:W-:Y:S02]  /*3250*/  LOP3.LUT R79, R57, R54.reuse, R55.reuse, 0x90, !PT ;  /* 0x00000036394f7212 */ /* 0x180fe400078e9037 */
        /* <DEDUP_REMOVED lines=9> */
[----:B------:R-:W-:Y:S02]  /*32f0*/  LOP3.LUT R65, R68, R65, RZ, 0x3c, !PT ;  /* 0x0000004144417212 */ /* 0x000fe400078e3cff */
        /* <DEDUP_REMOVED lines=22> */
[----:B------:R-:W-:Y:S02]  /*3460*/  LOP3.LUT R71, R71, R78, RZ, 0x3c, !PT ;  /* 0x0000004e47477212 */ /* 0x000fe400078e3cff */
[----:B------:R-:W-:Y:S02]  /*3470*/  SHF.L.W.U32.HI R78, R67, 0x1, R78 ;  /* 0x00000001434e7819 */ /* 0x000fe40000010e4e */
        /* <DEDUP_REMOVED lines=8> */
[----:B------:R-:W-:Y:S02]  /*3500*/  LOP3.LUT R85, R59, R85, R42, 0x96, !PT ;  /* 0x000000553b557212 */ /* 0x000fe400078e962a */
[----:B------:R-:W-:-:S02]  /*3510*/  LOP3.LUT R60, R49, R68, R40, 0x96, !PT ;  /* 0x00000044313c7212 */ /* 0x000fc400078e9628 */
[----:B------:R-:W-:Y:S02]  /*3520*/  LOP3.LUT R62, R57, R62, RZ, 0x3c, !PT ;  /* 0x0000003e393e7212 */ /* 0x000fe400078e3cff */
[----:B------:R-:W-:Y:S02]  /*3530*/  LOP3.LUT R15, R54, R15, RZ, 0x3c, !PT ;  /* 0x0000000f360f7212 */ /* 0x000fe400078e3cff */
[----:B------:R-:W-:Y:S02]  /*3540*/  LOP3.LUT R78, R78, R85, RZ, 0x3c, !PT ;  /* 0x000000554e4e7212 */ /* 0x000fe400078e3cff */
[----:B------:R-:W-:Y:S02]  /*3550*/  SHF.L.W.U32.HI R82, R85, 0x1, R60 ;  /* 0x0000000155527819 */ /* 0x000fe40000010e3c */
[----:B------:R-:W-:Y:S02]  /*3560*/  LOP3.LUT R54, R66, R71, RZ, 0x3c, !PT ;  /* 0x0000004742367212 */ /* 0x000fe400078e3cff */
[----:B------:R-:W-:-:S02]  /*3570*/  SHF.L.W.U32.HI R85, R60, 0x1, R85 ;  /* 0x000000013c557819 */ /* 0x000fc40000010e55 */
        /* <DEDUP_REMOVED lines=26> */
[-C--:B------:R-:W-:Y:S02]  /*3720*/  LOP3.LUT R46, R55, R82.reuse, RZ, 0x3c, !PT ;  /* 0x00000052372e7212 */ /* 0x080fe400078e3cff */
[-C--:B------:R-:W-:Y:S02]  /*3730*/  LOP3.LUT R53, R53, R71.reuse, RZ, 0x3c, !PT ;  /* 0x0000004735357212 */ /* 0x080fe400078e3cff */
[----:B------:R-:W-:Y:S02]  /*3740*/  LOP3.LUT R74, R74, R71, RZ, 0x3c, !PT ;  /* 0x000000474a4a7212 */ /* 0x000fe400078e3cff */
[----:B------:R-:W-:-:S02]  /*3750*/  LOP3.LUT R12, R41, R82, RZ, 0x3c, !PT ;  /* 0x00000052290c7212 */ /* 0x000fc400078e3cff */
[----:B------:R-:W-:Y:S02]  /*3760*/  LOP3.LUT R34, R37, R82, RZ, 0x3c, !PT ;  /* 0x0000005225227212 */ /* 0x000fe400078e3cff */
        /* <DEDUP_REMOVED lines=10> */
[----:B------:R-:W-:-:S02]  /*3810*/  LOP3.LUT R38, R2, R67, RZ, 0x3c, !PT ;  /* 0x0000004302267212 */ /* 0x000fc400078e3cff */
[----:B------:R-:W-:Y:S02]  /*3820*/  LOP3.LUT R51, R36, R15, RZ, 0x3c, !PT ;  /* 0x0000000f24337212 */ /* 0x000fe400078e3cff */
[----:B------:R-:W-:Y:S02]  /*3830*/  LOP3.LUT R80, R85, R80, RZ, 0x3c, !PT ;  /* 0x0000005055507212 */ /* 0x000fe400078e3cff */
[----:B------:R-:W-:Y:S02]  /*3840*/  SHF.L.W.U32.HI R36, R40, 0x1b, R77 ;  /* 0x0000001b28247819 */ /* 0x000fe40000010e4d */
[----:B------:R-:W-:Y:S02]  /*3850*/  SHF.L.W.U32.HI R2, R77, 0x1b, R40 ;  /* 0x0000001b4d027819 */ /* 0x000fe40000010e28 */
[----:B------:R-:W-:Y:S02]  /*3860*/  SHF.L.W.U32.HI R77, R51, 0x4, R38 ;  /* 0x00000004334d7819 */ /* 0x000fe40000010e26 */
[----:B------:R-:W-:-:S02]  /*3870*/  SHF.L.W.U32.HI R40, R38, 0x4, R51 ;  /* 0x0000000426287819 */ /* 0x000fc40000010e33 */
[-C--:B------:R-:W-:Y:S02]  /*3880*/  LOP3.LUT R79, R10, R76.reuse, RZ, 0x3c, !PT ;  /* 0x0000004c0a4f7212 */ /* 0x080fe400078e3cff */
        /* <DEDUP_REMOVED lines=21> */
[-C--:B------:R-:W-:Y:S02]  /*39e0*/  LOP3.LUT R70, R70, R82.reuse, RZ, 0x3c, !PT ;  /* 0x0000005246467212 */ /* 0x080fe400078e3cff */
        /* <DEDUP_REMOVED lines=37> */
[----:B------:R-:W-:Y:S02]  /*3c40*/  SHF.L.W.U32.HI R43, R46, 0x1e, R61 ;  /* 0x0000001e2e2b7819 */ /* 0x000fe40000010e3d */
        /* <DEDUP_REMOVED lines=35> */
[C---:B------:R-:W-:Y:S02]  /*3e80*/  LOP3.LUT R37, R70.reuse, R37, R6, 0xb4, !PT ;  /* 0x0000002546257212 */ /* 0x040fe400078eb406 */
[----:B0-----:R-:W-:Y:S02]  /*3e90*/  LOP3.LUT R47, R70, UR16, R47, 0x9c, !PT ;  /* 0x00000010462f7c12 */ /* 0x001fe4000f8e9c2f */
[----:B------:R-:W-:Y:S02]  /*3ea0*/  LOP3.LUT R85, R41, R0, R15, 0x6, !PT ;  /* 0x0000000029557212 */ /* 0x000fe400078e060f */
[C---:B------:R-:W-:Y:S02]  /*3eb0*/  LOP3.LUT R70, R52.reuse, UR17, R55, 0x9c, !PT ;  /* 0x0000001134467c12 */ /* 0x040fe4000f8e9c37 */
        /* <DEDUP_REMOVED lines=31> */
[----:B------:R-:W-:-:S02]  /*40b0*/  LOP3.LUT R82, R39, R12, R67, 0x96, !PT ;  /* 0x0000000c27527212 */ /* 0x000fc400078e9643 */
[----:B------:R-:W-:Y:S02]  /*40c0*/  LOP3.LUT R87, R35, R4, R15, 0x96, !PT ;  /* 0x0000000423577212 */ /* 0x000fe400078e960f */
[----:B------:R-:W-:Y:S02]  /*40d0*/  LOP3.LUT R83, R83, R72, RZ, 0x3c, !PT ;  /* 0x0000004853537212 */ /* 0x000fe400078e3cff */
[----:B------:R-:W-:Y:S02]  /*40e0*/  SHF.L.W.U32.HI R72, R79, 0x1, R14 ;  /* 0x000000014f487819 */ /* 0x000fe40000010e0e */
[----:B------:R-:W-:Y:S02]  /*40f0*/  SHF.L.W.U32.HI R55, R14, 0x1, R79 ;  /* 0x000000010e377819 */ /* 0x000fe40000010e4f */
[----:B------:R-:W-:Y:S02]  /*4100*/  LOP3.LUT R82, R3, R82, R65, 0x96, !PT ;  /* 0x0000005203527212 */ /* 0x000fe400078e9641 */
[----:B------:R-:W-:-:S02]  /*4110*/  LOP3.LUT R87, R58, R87, R61, 0x96, !PT ;  /* 0x000000573a577212 */ /* 0x000fc400078e963d */
[----:B------:R-:W-:Y:S02]  /*4120*/  LOP3.LUT R81, R72, R81, RZ, 0x3c, !PT ;  /* 0x0000005148517212 */ /* 0x000fe400078e3cff */
        /* <DEDUP_REMOVED lines=29> */
[----:B------:R-:W-:Y:S02]  /*4300*/  LOP3.LUT R49, R60, R72, RZ, 0x3c, !PT ;  /* 0x000000483c317212 */ /* 0x000fe400078e3cff */
[----:B------:R-:W-:Y:S02]  /*4310*/  SHF.L.W.U32.HI R35, R43, 0x1c, R2 ;  /* 0x0000001c2b237819 */ /* 0x000fe40000010e02 */
[-C--:B------:R-:W-:Y:S02]  /*4320*/  LOP3.LUT R69, R69, R78.reuse, RZ, 0x3c, !PT ;  /* 0x0000004e45457212 */ /* 0x080fe400078e3cff */
[----:B------:R-:W-:Y:S02]  /*4330*/  LOP3.LUT R40, R40, R78, RZ, 0x3c, !PT ;  /* 0x0000004e28287212 */ /* 0x000fe400078e3cff */
[-C--:B------:R-:W-:Y:S02]  /*4340*/  LOP3.LUT R68, R68, R80.reuse, RZ, 0x3c, !PT ;  /* 0x0000005044447212 */ /* 0x080fe400078e3cff */
[----:B------:R-:W-:-:S02]  /*4350*/  LOP3.LUT R77, R77, R80, RZ, 0x3c, !PT ;  /* 0x000000504d4d7212 */ /* 0x000fc400078e3cff */
[----:B------:R-:W-:Y:S02]  /*4360*/  SHF.L.W.U32.HI R60, R34, 0xc, R71 ;  /* 0x0000000c223c7819 */ /* 0x000fe40000010e47 */
        /* <DEDUP_REMOVED lines=28> */
[----:B------:R-:W-:-:S02]  /*4530*/  LOP3.LUT R8, R8, R81, RZ, 0x3c, !PT ;  /* 0x0000005108087212 */ /* 0x000fc400078e3cff */
[-C--:B------:R-:W-:Y:S02]  /*4540*/  LOP3.LUT R63, R63, R72.reuse, RZ, 0x3c, !PT ;  /* 0x000000483f3f7212 */ /* 0x080fe400078e3cff */
[----:B------:R-:W-:Y:S02]  /*4550*/  SHF.L.W.U32.HI R0, R73, 0x1, R0 ;  /* 0x0000000149007819 */ /* 0x000fe40000010e00 */
[----:B------:R-:W-:Y:S02]  /*4560*/  SHF.L.W.U32.HI R51, R50, 0x19, R51 ;  /* 0x0000001932337819 */ /* 0x000fe40000010e33 */
        /* <DEDUP_REMOVED lines=42> */
[----:B------:R-:W-:Y:S02]  /*4810*/  LOP3.LUT R62, R62, R83, RZ, 0x3c, !PT ;  /* 0x000000533e3e7212 */ /* 0x000fe400078e3cff */
[----:B------:R-:W-:Y:S02]  /*4820*/  LOP3.LUT R65, R65, R70, RZ, 0x3c, !PT ;  /* 0x0000004641417212 */ /* 0x000fe400078e3cff */
[----:B------:R-:W-:-:S02]  /*4830*/  LOP3.LUT R9, R4, R45, R36, 0xb4, !PT ;  /* 0x0000002d04097212 */ /* 0x000fc400078eb424 */
        /* <DEDUP_REMOVED lines=27> */
[----:B------:R-:W-:Y:S02]  /*49f0*/  LOP3.LUT R65, R56, UR18, R71, 0x9c, !PT ;  /* 0x0000001238417c12 */ /* 0x000fe4000f8e9c47 */
[----:B------:R-:W-:Y:S02]  /*4a00*/  LOP3.LUT R64, R64, R74, R37, 0xb4, !PT ;  /* 0x0000004a40407212 */ /* 0x000fe400078eb425 */
[----:B------:R-:W-:-:S02]  /*4a10*/  LOP3.LUT R76, R37, R72, R74, 0xb4, !PT ;  /* 0x00000048254c7212 */ /* 0x000fc400078eb44a */
[----:B------:R-:W-:Y:S02]  /*4a20*/  LOP3.LUT R37, R74, R73, R72, 0xb4, !PT ;  /* 0x000000494a257212 */ /* 0x000fe400078eb448 */
[-C--:B------:R-:W-:Y:S02]  /*4a30*/  LOP3.LUT R73, R71, R67.reuse, R70, 0x90, !PT ;  /* 0x0000004347497212 */ /* 0x080fe400078e9046 */
[----:B------:R-:W-:Y:S01]  /*4a40*/  LOP3.LUT R62, R59, UR19, R60, 0x9c, !PT ;  /* 0x000000133b3e7c12 */ /* 0x000fe2000f8e9c3c */
[----:B------:R-:W0:Y:S01]  /*4a50*/  LDCU.128 UR16, c[0x3][0x30] ;  /* 0x00c00600ff1077ac */ /* 0x000e220008000c00 */
[-CC-:B------:R-:W-:Y:S02]  /*4a60*/  LOP3.LUT R65, R65, R67.reuse, R70.reuse, 0x96, !PT ;  /* 0x0000004341417212 */ /* 0x180fe400078e9646 */
[----:B------:R-:W-:Y:S02]  /*4a70*/  LOP3.LUT R72, R8, R67, R70, 0x6, !PT ;  /* 0x0000004308487212 */ /* 0x000fe400078e0646 */
[----:B------:R-:W-:-:S02]  /*4a80*/  LOP3.LUT R70, R71, R47, R56, 0xb4, !PT ;  /* 0x0000002f47467212 */ /* 0x000fc400078eb438 */
[-CC-:B------:R-:W-:Y:S02]  /*4a90*/  LOP3.LUT R74, R60, R15.reuse, R52.reuse, 0x90, !PT ;  /* 0x0000000f3c4a7212 */ /* 0x180fe400078e9034 */
[-C--:B------:R-:W-:Y:S02]  /*4aa0*/  LOP3.LUT R56, R56, R8.reuse, R47, 0xb4, !PT ;  /* 0x0000000838387212 */ /* 0x080fe400078eb42f */
[----:B------:R-:W-:Y:S02]  /*4ab0*/  LOP3.LUT R67, R73, R8, RZ, 0x3c, !PT ;  /* 0x0000000849437212 */ /* 0x000fe400078e3cff */
[-CC-:B------:R-:W-:Y:S02]  /*4ac0*/  LOP3.LUT R8, R62, R15.reuse, R52.reuse, 0x96, !PT ;  /* 0x0000000f3e087212 */ /* 0x180fe400078e9634 */
[----:B------:R-:W-:Y:S02]  /*4ad0*/  LOP3.LUT R15, R61, R15, R52, 0x6, !PT ;  /* 0x0000000f3d0f7212 */ /* 0x000fe400078e0634 */
[----:B------:R-:W-:-:S02]  /*4ae0*/  LOP3.LUT R74, R74, R61, RZ, 0x3c, !PT ;  /* 0x0000003d4a4a7212 */ /* 0x000fc400078e3cff */
[----:B------:R-:W-:Y:S02]  /*4af0*/  LOP3.LUT R62, R59, R61, R34, 0xb4, !PT ;  /* 0x0000003d3b3e7212 */ /* 0x000fe400078eb422 */
        /* <DEDUP_REMOVED lines=19> */
[----:B------:R-:W-:Y:S02]  /*4c30*/  SHF.L.W.U32.HI R61, R81, 0x1, R34 ;  /* 0x00000001513d7819 */ /* 0x000fe40000010e22 */
[----:B------:R-:W-:Y:S02]  /*4c40*/  LOP3.LUT R72, R72, R47, RZ, 0x3c, !PT ;  /* 0x0000002f48487212 */ /* 0x000fe400078e3cff */
[----:B------:R-:W-:Y:S02]  /*4c50*/  SHF.L.W.U32.HI R83, R34, 0x1, R81 ;  /* 0x0000000122537819 */ /* 0x000fe40000010e51 */
[----:B------:R-:W-:-:S02]  /*4c60*/  LOP3.LUT R71, R71, R34, RZ, 0x3c, !PT ;  /* 0x0000002247477212 */ /* 0x000fc400078e3cff */
[----:B------:R-:W-:Y:S02]  /*4c70*/  SHF.L.W.U32.HI R34, R75, 0x1, R80 ;  /* 0x000000014b227819 */ /* 0x000fe40000010e50 */
[----:B------:R-:W-:Y:S02]  /*4c80*/  SHF.L.W.U32.HI R73, R52, 0x1, R59 ;  /* 0x0000000134497819 */ /* 0x000fe40000010e3b */
[----:B------:R-:W-:Y:S02]  /*4c90*/  SHF.L.W.U32.HI R47, R59, 0x1, R52 ;  /* 0x000000013b2f7819 */ /* 0x000fe40000010e34 */
[----:B------:R-:W-:Y:S02]  /*4ca0*/  LOP3.LUT R61, R61, R59, RZ, 0x3c, !PT ;  /* 0x0000003b3d3d7212 */ /* 0x000fe400078e3cff */
[----:B------:R-:W-:Y:S02]  /*4cb0*/  LOP3.LUT R86, R0, R63, R72, 0x96, !PT ;  /* 0x0000003f00567212 */ /* 0x000fe400078e9648 */
[----:B------:R-:W-:-:S02]  /*4cc0*/  LOP3.LUT R59, R53, R48, R84, 0x96, !PT ;  /* 0x00000030353b7212 */ /* 0x000fc400078e9654 */
[----:B------:R-:W-:Y:S02]  /*4cd0*/  LOP3.LUT R34, R34, R78, RZ, 0x3c, !PT ;  /* 0x0000004e22227212 */ /* 0x000fe400078e3cff */
[----:B------:R-:W-:Y:S02]  /*4ce0*/  SHF.L.W.U32.HI R78, R15, 0x1, R78 ;  /* 0x000000010f4e7819 */ /* 0x000fe40000010e4e */
[----:B------:R-:W-:Y:S02]  /*4cf0*/  LOP3.LUT R86, R50, R86, R49, 0x96, !PT ;  /* 0x0000005632567212 */ /* 0x000fe400078e9631 */
[----:B------:R-:W-:Y:S02]  /*4d00*/  LOP3.LUT R59, R54, R59, R45, 0x96, !PT ;  /* 0x0000003b363b7212 */ /* 0x000fe400078e962d */
[----:B------:R-:W-:Y:S02]  /*4d10*/  LOP3.LUT R83, R83, R52, RZ, 0x3c, !PT ;  /* 0x0000003453537212 */ /* 0x000fe400078e3cff */
[----:B------:R-:W-:-:S02]  /*4d20*/  SHF.L.W.U32.HI R52, R80, 0x1, R75 ;  /* 0x0000000150347819 */ /* 0x000fc40000010e4b */
[----:B------:R-:W-:Y:S02]  /*4d30*/  LOP3.LUT R81, R78, R81, RZ, 0x3c, !PT ;  /* 0x000000514e517212 */ /* 0x000fe400078e3cff */
        /* <DEDUP_REMOVED lines=31> */
[-C--:B------:R-:W-:Y:S02]  /*4f30*/  LOP3.LUT R54, R43, R78.reuse, RZ, 0x3c, !PT ;  /* 0x0000004e2b367212 */ /* 0x080fe400078e3cff */
[----:B------:R-:W-:Y:S02]  /*4f40*/  SHF.L.W.U32.HI R55, R60, 0xc, R59 ;  /* 0x0000000c3c377819 */ /* 0x000fe40000010e3b */
[----:B------:R-:W-:Y:S02]  /*4f50*/  SHF.L.W.U32.HI R7, R59, 0xc, R60 ;  /* 0x0000000c3b077819 */ /* 0x000fe40000010e3c */
[----:B------:R-:W-:-:S02]  /*4f60*/  LOP3.LUT R43, R44, R78, RZ, 0x3c, !PT ;  /* 0x0000004e2c2b7212 */ /* 0x000fc400078e3cff */
[----:B------:R-:W-:Y:S02]  /*4f70*/  SHF.L.W.U32.HI R38, R72, 0x15, R45 ;  /* 0x0000001548267819 */ /* 0x000fe40000010e2d */
[----:B------:R-:W-:Y:S02]  /*4f80*/  SHF.L.W.U32.HI R60, R45, 0x15, R72 ;  /* 0x000000152d3c7819 */ /* 0x000fe40000010e48 */
[-C--:B------:R-:W-:Y:S02]  /*4f90*/  LOP3.LUT R44, R74, R73.reuse, RZ, 0x3c, !PT ;  /* 0x000000494a2c7212 */ /* 0x080fe400078e3cff */
        /* <DEDUP_REMOVED lines=63> */
[----:B------:R-:W-:Y:S02]  /*5390*/  SHF.L.W.U32.HI R79, R10, 0x6, R5 ;  /* 0x000000060a4f7819 */ /* 0x000fe40000010e05 */
[----:B------:R-:W-:Y:S02]  /*53a0*/  SHF.L.W.U32.HI R68, R5, 0x6, R10 ;  /* 0x0000000605447819 */ /* 0x000fe40000010e0a */
[----:B------:R-:W-:Y:S02]  /*53b0*/  LOP3.LUT R35, R35, R61, R12, 0xb4, !PT ;  /* 0x0000003d23237212 */ /* 0x000fe400078eb40c */
[----:B------:R-:W-:Y:S02]  /*53c0*/  SHF.L.W.U32.HI R10, R41, 0x1e, R56 ;  /* 0x0000001e290a7819 */ /* 0x000fe40000010e38 */
        /* <DEDUP_REMOVED lines=41> */
[-C--:B------:R-:W-:Y:S02]  /*5660*/  LOP3.LUT R68, R7, R60.reuse, R66, 0xb4, !PT ;  /* 0x0000003c07447212 */ /* 0x080fe400078eb442 */
[----:B------:R-:W-:Y:S02]  /*5670*/  LOP3.LUT R44, R66, R75, R60, 0xb4, !PT ;  /* 0x0000004b422c7212 */ /* 0x000fe400078eb43c */
[----:B------:R-:W-:-:S02]  /*5680*/  LOP3.LUT R40, R79, R60, RZ, 0x3c, !PT ;  /* 0x0000003c4f287212 */ /* 0x000fc400078e3cff */
[----:B0-----:R-:W-:Y:S02]  /*5690*/  LOP3.LUT R7, R66, UR16, R7, 0x9c, !PT ;  /* 0x0000001042077c12 */ /* 0x001fe4000f8e9c07 */
[-CC-:B------:R-:W-:Y:S02]  /*56a0*/  LOP3.LUT R75, R45, R8.reuse, R15.reuse, 0x6, !PT ;  /* 0x000000082d4b7212 */ /* 0x180fe400078e060f */
[C---:B------:R-:W-:Y:S02]  /*56b0*/  LOP3.LUT R66, R55.reuse, R8, R15, 0x90, !PT ;  /* 0x0000000837427212 */ /* 0x040fe400078e900f */
        /* <DEDUP_REMOVED lines=21> */
[----:B------:R-:W-:Y:S02]  /*5810*/  SHF.L.W.U32.HI R60, R75, 0x1, R70 ;  /* 0x000000014b3c7819 */ /* 0x000fe40000010e46 */
[----:B------:R-:W-:Y:S02]  /*5820*/  LOP3.LUT R78, R4, R7, R52, 0x96, !PT ;  /* 0x00000007044e7212 */ /* 0x000fe400078e9634 */
[----:B------:R-:W-:Y:S02]  /*5830*/  SHF.L.W.U32.HI R72, R83, 0x1, R8 ;  /* 0x0000000153487819 */ /* 0x000fe40000010e08 */
[----:B------:R-:W-:Y:S02]  /*5840*/  LOP3.LUT R66, R66, R83, RZ, 0x3c, !PT ;  /* 0x0000005342427212 */ /* 0x000fe400078e3cff */
[----:B------:R-:W-:Y:S02]  /*5850*/  LOP3.LUT R64, R74, R64, R39, 0x96, !PT ;  /* 0x000000404a407212 */ /* 0x000fe400078e9627 */
[----:B------:R-:W-:-:S02]  /*5860*/  LOP3.LUT R7, R69, R34, R57, 0x96, !PT ;  /* 0x0000002245077212 */ /* 0x000fc400078e9639 */
[----:B------:R-:W-:Y:S02]  /*5870*/  SHF.L.W.U32.HI R83, R8, 0x1, R83 ;  /* 0x0000000108537819 */ /* 0x000fe40000010e53 */
[----:B------:R-:W-:Y:S02]  /*5880*/  LOP3.LUT R87, R0, R37, R65, 0x96, !PT ;  /* 0x0000002500577212 */ /* 0x000fe400078e9641 */
[----:B------:R-:W-:Y:S02]  /*5890*/  LOP3.LUT R80, R6, R3, R15, 0x96, !PT ;  /* 0x0000000306507212 */ /* 0x000fe400078e960f */
[----:B------:R-:W-:Y:S02]  /*58a0*/  LOP3.LUT R60, R60, R8, RZ, 0x3c, !PT ;  /* 0x000000083c3c7212 */ /* 0x000fe400078e3cff */
[----:B------:R-:W-:Y:S02]  /*58b0*/  SHF.L.W.U32.HI R34, R77, 0x1, R78 ;  /* 0x000000014d227819 */ /* 0x000fe40000010e4e */
[----:B------:R-:W-:-:S02]  /*58c0*/  LOP3.LUT R72, R72, R77, RZ, 0x3c, !PT ;  /* 0x0000004d48487212 */ /* 0x000fc400078e3cff */
[----:B------:R-:W-:Y:S02]  /*58d0*/  SHF.L.W.U32.HI R8, R78, 0x1, R77 ;  /* 0x000000014e087819 */ /* 0x000fe40000010e4d */
[----:B------:R-:W-:Y:S02]  /*58e0*/  SHF.L.W.U32.HI R77, R64, 0x1, R7 ;  /* 0x00000001404d7819 */ /* 0x000fe40000010e07 */
[----:B------:R-:W-:Y:S02]  /*58f0*/  LOP3.LUT R83, R83, R78, RZ, 0x3c, !PT ;  /* 0x0000004e53537212 */ /* 0x000fe400078e3cff */
[----:B------:R-:W-:Y:S02]  /*5900*/  LOP3.LUT R87, R46, R87, R61, 0x96, !PT ;  /* 0x000000572e577212 */ /* 0x000fe400078e963d */
[----:B------:R-:W-:Y:S02]  /*5910*/  LOP3.LUT R80, R48, R80, R67, 0x96, !PT ;  /* 0x0000005030507212 */ /* 0x000fe400078e9643 */
[----:B------:R-:W-:-:S02]  /*5920*/  SHF.L.W.U32.HI R78, R7, 0x1, R64 ;  /* 0x00000001074e7819 */ /* 0x000fc40000010e40 */
[----:B------:R-:W-:Y:S02]  /*5930*/  LOP3.LUT R70, R77, R70, RZ, 0x3c, !PT ;  /* 0x000000464d467212 */ /* 0x000fe400078e3cff */
[----:B------:R-:W-:Y:S02]  /*5940*/  LOP3.LUT R85, R34, R87, RZ, 0x3c, !PT ;  /* 0x0000005722557212 */ /* 0x000fe400078e3cff */
[----:B------:R-:W-:Y:S02]  /*5950*/  SHF.L.W.U32.HI R77, R80, 0x1, R87 ;  /* 0x00000001504d7819 */ /* 0x000fe40000010e57 */
[----:B------:R-:W-:Y:S02]  /*5960*/  LOP3.LUT R75, R78, R75, RZ, 0x3c, !PT ;  /* 0x0000004b4e4b7212 */ /* 0x000fe400078e3cff */
[----:B------:R-:W-:Y:S02]  /*5970*/  SHF.L.W.U32.HI R34, R87, 0x1, R80 ;  /* 0x0000000157227819 */ /* 0x000fe40000010e50 */
        /* <DEDUP_REMOVED lines=15> */
[----:B------:R-:W-:Y:S02]  /*5a70*/  SHF.L.W.U32.HI R64, R11, 0xc, R68 ;  /* 0x0000000c0b407819 */ /* 0x000fe40000010e44 */
        /* <DEDUP_REMOVED lines=52> */
[----:B------:R-:W-:Y:S02]  /*5dc0*/  SHF.L.W.U32.HI R54, R54, 0x6, R35 ;  /* 0x0000000636367819 */ /* 0x000fe40000010e23 */
[----:B------:R-:W-:Y:S02]  /*5dd0*/  SHF.L.W.U32.HI R51, R38, 0x19, R51 ;  /* 0x0000001926337819 */ /* 0x000fe40000010e33 */
[-C--:B------:R-:W-:Y:S02]  /*5de0*/  LOP3.LUT R47, R47, R77.reuse, RZ, 0x3c, !PT ;  /* 0x0000004d2f2f7212 */ /* 0x080fe400078e3cff */
        /* <DEDUP_REMOVED lines=9> */
[----:B------:R-:W-:Y:S02]  /*5e80*/  SHF.L.W.U32.HI R48, R59, 0x17, R12 ;  /* 0x000000173b307819 */ /* 0x000fe40000010e0c */
        /* <DEDUP_REMOVED lines=58> */
[----:B------:R-:W-:Y:S02]  /*6230*/  LOP3.LUT R5, R43, UR18, R68, 0x9c, !PT ;  /* 0x000000122b057c12 */ /* 0x000fe4000f8e9c44 */
[----:B------:R-:W-:Y:S02]  /*6240*/  LOP3.LUT R70, R68, R65, R66, 0x90, !PT ;  /* 0x0000004144467212 */ /* 0x000fe400078e9042 */
[----:B------:R-:W-:Y:S02]  /*6250*/  LOP3.LUT R78, R64, R15, R60, 0x90, !PT ;  /* 0x0000000f404e7212 */ /* 0x000fe400078e903c */
[----:B------:R-:W-:Y:S02]  /*6260*/  LOP3.LUT R5, R5, R65, R66, 0x96, !PT ;  /* 0x0000004105057212 */ /* 0x000fe400078e9642 */
[----:B------:R-:W-:Y:S02]  /*6270*/  LOP3.LUT R76, R68, R56, R43, 0xb4, !PT ;  /* 0x00000038444c7212 */ /* 0x000fe400078eb42b */
[----:B------:R-:W-:-:S02]  /*6280*/  LOP3.LUT R70, R70, R63, RZ, 0x3c, !PT ;  /* 0x0000003f46467212 */ /* 0x000fc400078e3cff */
[----:B------:R-:W-:Y:S02]  /*6290*/  LOP3.LUT R78, R78, R59, RZ, 0x3c, !PT ;  /* 0x0000003b4e4e7212 */ /* 0x000fe400078e3cff */
[----:B------:R-:W-:Y:S01]  /*62a0*/  LOP3.LUT R10, R11, UR19, R64, 0x9c, !PT ;  /* 0x000000130b0a7c12 */ /* 0x000fe2000f8e9c40 */
[----:B------:R-:W0:Y:S01]  /*62b0*/  LDCU.128 UR16, c[0x3][0x40] ;  /* 0x00c00800ff1077ac */ /* 0x000e220008000c00 */
[----:B------:R-:W-:Y:S02]  /*62c0*/  LOP3.LUT R65, R63, R65, R66, 0x6, !PT ;  /* 0x000000413f417212 */ /* 0x000fe400078e0642 */
[----:B------:R-:W-:Y:S02]  /*62d0*/  LOP3.LUT R43, R43, R63, R56, 0xb4, !PT ;  /* 0x0000003f2b2b7212 */ /* 0x000fe400078eb438 */
[----:B------:R-:W-:Y:S02]  /*62e0*/  LOP3.LUT R63, R64, R62, R11, 0xb4, !PT ;  /* 0x0000003e403f7212 */ /* 0x000fe400078eb40b */
[----:B------:R-:W-:-:S02]  /*62f0*/  LOP3.LUT R64, R11, R59, R62, 0xb4, !PT ;  /* 0x0000003b0b407212 */ /* 0x000fc400078eb43e */
[----:B------:R-:W-:Y:S02]  /*6300*/  LOP3.LUT R66, R41, R40, R70, 0x96, !PT ;  /* 0x0000002829427212 */ /* 0x000fe400078e9646 */
[----:B------:R-:W-:Y:S02]  /*6310*/  LOP3.LUT R11, R51, R0, R78, 0x96, !PT ;  /* 0x00000000330b7212 */ /* 0x000fe400078e964e */
[-CC-:B------:R-:W-:Y:S02]  /*6320*/  LOP3.LUT R10, R10, R15.reuse, R60.reuse, 0x96, !PT ;  /* 0x0000000f0a0a7212 */ /* 0x180fe400078e963c */
        /* <DEDUP_REMOVED lines=68> */
[----:B------:R-:W-:-:S02]  /*6770*/  LOP3.LUT R79, R78, R73, RZ, 0x3c, !PT ;  /* 0x000000494e4f7212 */ /* 0x000fc400078e3cff */
        /* <DEDUP_REMOVED lines=110> */
[-C--:B------:R-:W-:Y:S02]  /*6e60*/  LOP3.LUT R4, R66, R49.reuse, RZ, 0x3c, !PT ;  /* 0x0000003142047212 */ /* 0x080fe400078e3cff */
[-C--:B------:R-:W-:Y:S02]  /*6e70*/  LOP3.LUT R42, R71, R64.reuse, RZ, 0x3c, !PT ;  /* 0x00000040472a7212 */ /* 0x080fe400078e3cff */
[----:B------:R-:W-:Y:S02]  /*6e80*/  LOP3.LUT R49, R61, R49, R64, 0xb4, !PT ;  /* 0x000000313d317212 */ /* 0x000fe400078eb440 */
[----:B------:R-:W-:-:S02]  /*6e90*/  LOP3.LUT R71, R47, R64, R61, 0xb4, !PT ;  /* 0x000000402f477212 */ /* 0x000fc400078eb43d */
[----:B0-----:R-:W-:Y:S02]  /*6ea0*/  LOP3.LUT R61, R61, UR16, R47, 0x9c, !PT ;  /* 0x000000103d3d7c12 */ /* 0x001fe4000f8e9c2f */
[C---:B------:R-:W-:Y:S02]  /*6eb0*/  LOP3.LUT R66, R55.reuse, R10, R11, 0x90, !PT ;  /* 0x0000000a37427212 */ /* 0x040fe400078e900b */
[----:B------:R-:W-:Y:S02]  /*6ec0*/  LOP3.LUT R79, R55, R62, R78, 0xb4, !PT ;  /* 0x0000003e374f7212 */ /* 0x000fe400078eb44e */
        /* <DEDUP_REMOVED lines=27> */
[----:B------:R-:W-:Y:S02]  /*7080*/  LOP3.LUT R62, R62, R10, RZ, 0x3c, !PT ;  /* 0x0000000a3e3e7212 */ /* 0x000fe400078e3cff */
[----:B------:R-:W-:Y:S02]  /*7090*/  LOP3.LUT R65, R51, R65, R70, 0x96, !PT ;  /* 0x0000004133417212 */ /* 0x000fe400078e9646 */
[----:B------:R-:W-:Y:S02]  /*70a0*/  LOP3.LUT R10, R50, R55, R6, 0x96, !PT ;  /* 0x00000037320a7212 */ /* 0x000fe400078e9606 */
[----:B------:R-:W-:Y:S02]  /*70b0*/  LOP3.LUT R82, R36, R7, R11, 0x96, !PT ;  /* 0x0000000724527212 */ /* 0x000fe400078e960b */
[----:B------:R-:W-:Y:S02]  /*70c0*/  SHF.L.W.U32.HI R56, R75, 0x1, R64 ;  /* 0x000000014b387819 */ /* 0x000fe40000010e40 */
[----:B------:R-:W-:-:S02]  /*70d0*/  LOP3.LUT R87, R44, R87, R77, 0x96, !PT ;  /* 0x000000572c577212 */ /* 0x000fc400078e964d */
[----:B------:R-:W-:Y:S02]  /*70e0*/  SHF.L.W.U32.HI R55, R64, 0x1, R75 ;  /* 0x0000000140377819 */ /* 0x000fe40000010e4b */
[----:B------:R-:W-:Y:S02]  /*70f0*/  LOP3.LUT R85, R85, R64, RZ, 0x3c, !PT ;  /* 0x0000004055557212 */ /* 0x000fe400078e3cff */
[----:B------:R-:W-:Y:S02]  /*7100*/  SHF.L.W.U32.HI R64, R10, 0x1, R65 ;  /* 0x000000010a407819 */ /* 0x000fe40000010e41 */
[----:B------:R-:W-:Y:S02]  /*7110*/  LOP3.LUT R82, R15, R82, R73, 0x96, !PT ;  /* 0x000000520f527212 */ /* 0x000fe400078e9649 */
        /* <DEDUP_REMOVED lines=9> */
[----:B------:R-:W-:Y:S02]  /*71b0*/  SHF.L.W.U32.HI R55, R87, 0x1, R82 ;  /* 0x0000000157377819 */ /* 0x000fe40000010e52 */
        /* <DEDUP_REMOVED lines=68> */
[-C--:B------:R-:W-:Y:S02]  /*7600*/  LOP3.LUT R35, R35, R60.reuse, RZ, 0x3c, !PT ;  /* 0x0000003c23237212 */ /* 0x080fe400078e3cff */
[----:B------:R-:W-:-:S02]  /*7610*/  LOP3.LUT R53, R54, R60, RZ, 0x3c, !PT ;  /* 0x0000003c36357212 */ /* 0x000fc400078e3cff */
        /* <DEDUP_REMOVED lines=14> */
[----:B------:R-:W-:Y:S02]  /*7700*/  SHF.L.W.U32.HI R41, R4, 0x1b, R39 ;  /* 0x0000001b04297819 */ /* 0x000fe40000010e27 */
[----:B------:R-:W-:Y:S02]  /*7710*/  LOP3.LUT R8, R6, R8, R77, 0xb4, !PT ;  /* 0x0000000806087212 */ /* 0x000fe400078eb44d */
[----:B------:R-:W-:Y:S02]  /*7720*/  SHF.L.W.U32.HI R44, R48, 0x6, R59 ;  /* 0x00000006302c7819 */ /* 0x000fe40000010e3b */
        /* <DEDUP_REMOVED lines=46> */
[----:B------:R-:W-:Y:S02]  /*7a10*/  LOP3.LUT R10, R70, UR18, R71, 0x9c, !PT ;  /* 0x00000012460a7c12 */ /* 0x000fe4000f8e9c47 */
[----:B------:R-:W-:Y:S02]  /*7a20*/  LOP3.LUT R64, R64, R74, R49, 0xb4, !PT ;  /* 0x0000004a40407212 */ /* 0x000fe400078eb431 */
[----:B------:R-:W-:-:S02]  /*7a30*/  LOP3.LUT R76, R49, R72, R74, 0xb4, !PT ;  /* 0x00000048314c7212 */ /* 0x000fc400078eb44a */
[----:B------:R-:W-:Y:S02]  /*7a40*/  LOP3.LUT R49, R74, R73, R72, 0xb4, !PT ;  /* 0x000000494a317212 */ /* 0x000fe400078eb448 */
[CCC-:B------:R-:W-:Y:S02]  /*7a50*/  LOP3.LUT R73, R71.reuse, R5.reuse, R68.reuse, 0x90, !PT ;  /* 0x0000000547497212 */ /* 0x1c0fe400078e9044 */
[-CC-:B------:R-:W-:Y:S02]  /*7a60*/  LOP3.LUT R10, R10, R5.reuse, R68.reuse, 0x96, !PT ;  /* 0x000000050a0a7212 */ /* 0x180fe400078e9644 */
[----:B------:R-:W-:Y:S02]  /*7a70*/  LOP3.LUT R72, R2, R5, R68, 0x6, !PT ;  /* 0x0000000502487212 */ /* 0x000fe400078e0644 */
[----:B------:R-:W-:Y:S02]  /*7a80*/  LOP3.LUT R68, R71, R45, R70, 0xb4, !PT ;  /* 0x0000002d47447212 */ /* 0x000fe400078eb446 */
[----:B------:R-:W-:-:S02]  /*7a90*/  LOP3.LUT R71, R73, R2, RZ, 0x3c, !PT ;  /* 0x0000000249477212 */ /* 0x000fc400078e3cff */
[----:B------:R-:W-:Y:S02]  /*7aa0*/  LOP3.LUT R73, R65, R11, R62, 0x90, !PT ;  /* 0x0000000b41497212 */ /* 0x000fe400078e903e */
[----:B------:R-:W-:Y:S01]  /*7ab0*/  LOP3.LUT R67, R58, UR19, R65, 0x9c, !PT ;  /* 0x000000133a437c12 */ /* 0x000fe2000f8e9c41 */
[----:B------:R-:W0:Y:S01]  /*7ac0*/  LDCU.128 UR16, c[0x3][0x50] ;  /* 0x00c00a00ff1077ac */ /* 0x000e220008000c00 */
        /* <DEDUP_REMOVED lines=22> */
[----:B------:R-:W-:Y:S02]  /*7c30*/  LOP3.LUT R74, R74, R61, RZ, 0x3c, !PT ;  /* 0x0000003d4a4a7212 */ /* 0x000fe400078e3cff */
[----:B------:R-:W-:Y:S02]  /*7c40*/  LOP3.LUT R78, R57, R78, R12, 0x96, !PT ;  /* 0x0000004e394e7212 */ /* 0x000fe400078e960c */
[----:B------:R-:W-:Y:S02]  /*7c50*/  LOP3.LUT R67, R64, R67, R50, 0x96, !PT ;  /* 0x0000004340437212 */ /* 0x000fe400078e9632 */
[----:B------:R-:W-:Y:S02]  /*7c60*/  SHF.L.W.U32.HI R61, R45, 0x1, R82 ;  /* 0x000000012d3d7819 */ /* 0x000fe40000010e52 */
        /* <DEDUP_REMOVED lines=9> */
[----:B------:R-:W-:Y:S02]  /*7d00*/  LOP3.LUT R45, R45, R70, RZ, 0x3c, !PT ;  /* 0x000000462d2d7212 */ /* 0x000fe400078e3cff */
[----:B------:R-:W-:Y:S02]  /*7d10*/  SHF.L.W.U32.HI R67, R11, 0x1, R70 ;  /* 0x000000010b437819 */ /* 0x000fe40000010e46 */
[----:B------:R-:W-:Y:S02]  /*7d20*/  LOP3.LUT R79, R41, R79, R38, 0x96, !PT ;  /* 0x0000004f294f7212 */ /* 0x000fe400078e9626 */
[----:B------:R-:W-:Y:S02]  /*7d30*/  LOP3.LUT R70, R69, R80, R46, 0x96, !PT ;  /* 0x0000005045467212 */ /* 0x000fe400078e962e */
[----:B------:R-:W-:-:S02]  /*7d40*/  LOP3.LUT R82, R67, R82, RZ, 0x3c, !PT ;  /* 0x0000005243527212 */ /* 0x000fc400078e3cff */
        /* <DEDUP_REMOVED lines=46> */
[----:B------:R-:W-:Y:S02]  /*8030*/  SHF.L.W.U32.HI R59, R68, 0xa, R7 ;  /* 0x0000000a443b7819 */ /* 0x000fe40000010e07 */
[----:B------:R-:W-:-:S02]  /*8040*/  SHF.L.W.U32.HI R68, R7, 0xa, R68 ;  /* 0x0000000a07447819 */ /* 0x000fc40000010e44 */
[----:B------:R-:W-:Y:S02]  /*8050*/  LOP3.LUT R56, R56, R82, RZ, 0x3c, !PT ;  /* 0x0000005238387212 */ /* 0x000fe400078e3cff */
[----:B------:R-:W-:Y:S02]  /*8060*/  SHF.L.W.U32.HI R7, R69, 0x18, R38 ;  /* 0x0000001845077819 */ /* 0x000fe40000010e26 */
[----:B------:R-:W-:Y:S02]  /*8070*/  LOP3.LUT R51, R51, R84, RZ, 0x3c, !PT ;  /* 0x0000005433337212 */ /* 0x000fe400078e3cff */
        /* <DEDUP_REMOVED lines=37> */
[-C--:B------:R-:W-:Y:S02]  /*82d0*/  LOP3.LUT R34, R34, R81.reuse, RZ, 0x3c, !PT ;  /* 0x0000005122227212 */ /* 0x080fe400078e3cff */
[----:B------:R-:W-:-:S02]  /*82e0*/  LOP3.LUT R43, R43, R81, RZ, 0x3c, !PT ;  /* 0x000000512b2b7212 */ /* 0x000fc400078e3cff */
[----:B------:R-:W-:Y:S02]  /*82f0*/  SHF.L.W.U32.HI R57, R58, 0x1e, R5 ;  /* 0x0000001e3a397819 */ /* 0x000fe40000010e05 */
        /* <DEDUP_REMOVED lines=9> */
[----:B------:R-:W-:Y:S02]  /*8390*/  SHF.L.W.U32.HI R67, R67, 0x4, R70 ;  /* 0x0000000443437819 */ /* 0x000fe40000010e46 */
[----:B------:R-:W-:-:S02]  /*83a0*/  SHF.L.W.U32.HI R14, R35, 0x6, R34 ;  /* 0x00000006230e7819 */ /* 0x000fc40000010e22 */
[----:B------:R-:W-:Y:S02]  /*83b0*/  SHF.L.W.U32.HI R79, R34, 0x6, R35 ;  /* 0x00000006224f7819 */ /* 0x000fe40000010e23 */
        /* <DEDUP_REMOVED lines=47> */
[----:B0-----:R-:W-:Y:S02]  /*86b0*/  LOP3.LUT R43, R43, UR16, R42, 0x9c, !PT ;  /* 0x000000102b2b7c12 */ /* 0x001fe4000f8e9c2a */
[----:B------:R-:W-:Y:S02]  /*86c0*/  LOP3.LUT R42, R39, R40, R44, 0xb4, !PT ;  /* 0x00000028272a7212 */ /* 0x000fe400078eb42c */
[----:B------:R-:W-:Y:S02]  /*86d0*/  LOP3.LUT R57, R73, R2, R11, 0x6, !PT ;  /* 0x0000000249397212 */ /* 0x000fe400078e060b */
[-C--:B------:R-:W-:Y:S02]  /*86e0*/  LOP3.LUT R75, R44, R73.reuse, R40, 0xb4, !PT ;  /* 0x000000492c4b7212 */ /* 0x080fe400078eb428 */
[----:B------:R-:W-:Y:S02]  /*86f0*/  LOP3.LUT R73, R50, R73, RZ, 0x3c, !PT ;  /* 0x0000004932497212 */ /* 0x000fe400078e3cff */
[----:B------:R-:W-:-:S02]  /*8700*/  LOP3.LUT R58, R58, R3, RZ, 0x3c, !PT ;  /* 0x000000033a3a7212 */ /* 0x000fc400078e3cff */
[----:B------:R-:W-:Y:S02]  /*8710*/  LOP3.LUT R3, R44, UR17, R39, 0x9c, !PT ;  /* 0x000000112c037c12 */ /* 0x000fe4000f8e9c27 */
        /* <DEDUP_REMOVED lines=20> */
[----:B------:R-:W-:Y:S02]  /*8860*/  LOP3.LUT R3, R46, R3, R51, 0x96, !PT ;  /* 0x000000032e037212 */ /* 0x000fe400078e9633 */
[----:B------:R-:W-:Y:S02]  /*8870*/  LOP3.LUT R50, R41, R50, R54, 0x96, !PT ;  /* 0x0000003229327212 */ /* 0x000fe400078e9636 */
[----:B------:R-:W-:-:S02]  /*8880*/  LOP3.LUT R40, R40, R83, RZ, 0x3c, !PT ;  /* 0x0000005328287212 */ /* 0x000fc400078e3cff */
[----:B------:R-:W-:Y:S02]  /*8890*/  LOP3.LUT R82, R56, R5, R45, 0x96, !PT ;  /* 0x0000000538527212 */ /* 0x000fe400078e962d */
[----:B------:R-:W-:Y:S02]  /*88a0*/  SHF.L.W.U32.HI R83, R10, 0x1, R83 ;  /* 0x000000010a537819 */ /* 0x000fe40000010e53 */
[----:B------:R-:W-:Y:S02]  /*88b0*/  LOP3.LUT R44, R44, R10, RZ, 0x3c, !PT ;  /* 0x0000000a2c2c7212 */ /* 0x000fe400078e3cff */
[----:B------:R-:W-:Y:S02]  /*88c0*/  SHF.L.W.U32.HI R39, R43, 0x1, R76 ;  /* 0x000000012b277819 */ /* 0x000fe40000010e4c */
[----:B------:R-:W-:Y:S02]  /*88d0*/  LOP3.LUT R2, R2, R43, RZ, 0x3c, !PT ;  /* 0x0000002b02027212 */ /* 0x000fe400078e3cff */
[----:B------:R-:W-:-:S02]  /*88e0*/  SHF.L.W.U32.HI R10, R76, 0x1, R43 ;  /* 0x000000014c0a7819 */ /* 0x000fc40000010e2b */
[----:B------:R-:W-:Y:S02]  /*88f0*/  SHF.L.W.U32.HI R43, R3, 0x1, R50 ;  /* 0x00000001032b7819 */ /* 0x000fe40000010e32 */
[----:B------:R-:W-:Y:S02]  /*8900*/  LOP3.LUT R87, R60, R49, R11, 0x96, !PT ;  /* 0x000000313c577212 */ /* 0x000fe400078e960b */
[----:B------:R-:W-:Y:S02]  /*8910*/  LOP3.LUT R82, R0, R82, R15, 0x96, !PT ;  /* 0x0000005200527212 */ /* 0x000fe400078e960f */
[----:B------:R-:W-:Y:S02]  /*8920*/  LOP3.LUT R83, R83, R76, RZ, 0x3c, !PT ;  /* 0x0000004c53537212 */ /* 0x000fe400078e3cff */
[----:B------:R-:W-:Y:S02]  /*8930*/  SHF.L.W.U32.HI R76, R50, 0x1, R3 ;  /* 0x00000001324c7819 */ /* 0x000fe40000010e03 */
[----:B------:R-:W-:-:S02]  /*8940*/  LOP3.LUT R78, R43, R78, RZ, 0x3c, !PT ;  /* 0x0000004e2b4e7212 */ /* 0x000fc400078e3cff */
[----:B------:R-:W-:Y:S02]  /*8950*/  LOP3.LUT R87, R12, R87, R35, 0x96, !PT ;  /* 0x000000570c577212 */ /* 0x000fe400078e9623 */
[----:B------:R-:W-:Y:S02]  /*8960*/  LOP3.LUT R43, R39, R82, RZ, 0x3c, !PT ;  /* 0x00000052272b7212 */ /* 0x000fe400078e3cff */
[----:B------:R-:W-:Y:S02]  /*8970*/  LOP3.LUT R63, R76, R63, RZ, 0x3c, !PT ;  /* 0x0000003f4c3f7212 */ /* 0x000fe400078e3cff */
[----:B------:R-:W-:Y:S02]  /*8980*/  SHF.L.W.U32.HI R76, R87, 0x1, R82 ;  /* 0x00000001574c7819 */ /* 0x000fe40000010e52 */
        /* <DEDUP_REMOVED lines=20> */
[----:B------:R-:W-:Y:S02]  /*8ad0*/  SHF.L.W.U32.HI R53, R34, 0xc, R55 ;  /* 0x0000000c22357819 */ /* 0x000fe40000010e37 */
[----:B------:R-:W-:Y:S02]  /*8ae0*/  LOP3.LUT R46, R46, R83, RZ, 0x3c, !PT ;  /* 0x000000532e2e7212 */ /* 0x000fe400078e3cff */
[----:B------:R-:W-:Y:S02]  /*8af0*/  SHF.L.W.U32.HI R55, R55, 0xc, R34 ;  /* 0x0000000c37377819 */ /* 0x000fe40000010e22 */
[-C--:B------:R-:W-:Y:S02]  /*8b00*/  LOP3.LUT R66, R66, R71.reuse, RZ, 0x3c, !PT ;  /* 0x0000004742427212 */ /* 0x080fe400078e3cff */
[-C--:B------:R-:W-:Y:S02]  /*8b10*/  LOP3.LUT R62, R62, R71.reuse, RZ, 0x3c, !PT ;  /* 0x000000473e3e7212 */ /* 0x080fe400078e3cff */
[----:B------:R-:W-:-:S02]  /*8b20*/  LOP3.LUT R64, R9, R71, RZ, 0x3c, !PT ;  /* 0x0000004709407212 */ /* 0x000fc400078e3cff */
[----:B------:R-:W-:Y:S02]  /*8b30*/  LOP3.LUT R48, R48, R71, RZ, 0x3c, !PT ;  /* 0x0000004730307212 */ /* 0x000fe400078e3cff */
[----:B------:R-:W-:Y:S02]  /*8b40*/  SHF.L.W.U32.HI R34, R2, 0xb, R81 ;  /* 0x0000000b02227819 */ /* 0x000fe40000010e51 */
[----:B------:R-:W-:Y:S02]  /*8b50*/  LOP3.LUT R51, R51, R83, RZ, 0x3c, !PT ;  /* 0x0000005333337212 */ /* 0x000fe400078e3cff */
[-C--:B------:R-:W-:Y:S02]  /*8b60*/  LOP3.LUT R10, R75, R78.reuse, RZ, 0x3c, !PT ;  /* 0x0000004e4b0a7212 */ /* 0x080fe400078e3cff */
[----:B------:R-:W-:Y:S02]  /*8b70*/  LOP3.LUT R6, R6, R78, RZ, 0x3c, !PT ;  /* 0x0000004e06067212 */ /* 0x000fe400078e3cff */
        /* <DEDUP_REMOVED lines=8> */
[----:B------:R-:W-:Y:S02]  /*8c00*/  LOP3.LUT R58, R58, R83, RZ, 0x3c, !PT ;  /* 0x000000533a3a7212 */ /* 0x000fe400078e3cff */
[----:B------:R-:W-:Y:S02]  /*8c10*/  LOP3.LUT R65, R65, R78, RZ, 0x3c, !PT ;  /* 0x0000004e41417212 */ /* 0x000fe400078e3cff */
[----:B------:R-:W-:Y:S02]  /*8c20*/  LOP3.LUT R14, R14, R63, RZ, 0x3c, !PT ;  /* 0x0000003f0e0e7212 */ /* 0x000fe400078e3cff */
[----:B------:R-:W-:Y:S02]  /*8c30*/  SHF.L.W.U32.HI R49, R41, 0x18, R46 ;  /* 0x0000001829317819 */ /* 0x000fe40000010e2e */
[----:B------:R-:W-:-:S02]  /*8c40*/  LOP3.LUT R15, R15, R40, RZ, 0x3c, !PT ;  /* 0x000000280f0f7212 */ /* 0x000fc400078e3cff */
[----:B------:R-:W-:Y:S02]  /*8c50*/  LOP3.LUT R12, R35, R44, RZ, 0x3c, !PT ;  /* 0x0000002c230c7212 */ /* 0x000fe400078e3cff */
[----:B------:R-:W-:Y:S02]  /*8c60*/  LOP3.LUT R59, R59, R78, RZ, 0x3c, !PT ;  /* 0x0000004e3b3b7212 */ /* 0x000fe400078e3cff */
[----:B------:R-:W-:Y:S02]  /*8c70*/  LOP3.LUT R68, R68, R63, RZ, 0x3c, !PT ;  /* 0x0000003f44447212 */ /* 0x000fe400078e3cff */
        /* <DEDUP_REMOVED lines=96> */
[----:B------:R-:W-:Y:S01]  /*9280*/  LOP3.LUT R69, R34, UR19, R53, 0x9c, !PT ;  /* 0x0000001322457c12 */ /* 0x000fe2000f8e9c35 */
[----:B------:R-:W0:Y:S01]  /*9290*/  LDCU.128 UR16, c[0x3][0x60] ;  /* 0x00c00c00ff1077ac */ /* 0x000e220008000c00 */
[----:B------:R-:W-:Y:S02]  /*92a0*/  LOP3.LUT R68, R3, R37, R64, 0xb4, !PT ;  /* 0x0000002503447212 */ /* 0x000fe400078eb440 */
[----:B------:R-:W-:-:S02]  /*92b0*/  LOP3.LUT R37, R64, R8, R37, 0xb4, !PT ;  /* 0x0000000840257212 */ /* 0x000fc400078eb425 */
[----:B------:R-:W-:Y:S02]  /*92c0*/  LOP3.LUT R64, R35, R48, RZ, 0x3c, !PT ;  /* 0x0000003023407212 */ /* 0x000fe400078e3cff */
[----:B------:R-:W-:Y:S02]  /*92d0*/  LOP3.LUT R45, R45, R12, RZ, 0x3c, !PT ;  /* 0x0000000c2d2d7212 */ /* 0x000fe400078e3cff */
[----:B------:R-:W-:Y:S02]  /*92e0*/  LOP3.LUT R3, R55, R51, R2, 0xb4, !PT ;  /* 0x0000003337037212 */ /* 0x000fe400078eb402 */
[-CC-:B------:R-:W-:Y:S02]  /*92f0*/  LOP3.LUT R69, R69, R11.reuse, R44.reuse, 0x96, !PT ;  /* 0x0000000b45457212 */ /* 0x180fe400078e962c */
        /* <DEDUP_REMOVED lines=22> */
[----:B------:R-:W-:Y:S02]  /*9460*/  SHF.L.W.U32.HI R48, R82, 0x1, R9 ;  /* 0x0000000152307819 */ /* 0x000fe40000010e09 */
[----:B------:R-:W-:Y:S02]  /*9470*/  LOP3.LUT R80, R80, R9, RZ, 0x3c, !PT ;  /* 0x0000000950507212 */ /* 0x000fe400078e3cff */
[----:B------:R-:W-:Y:S02]  /*9480*/  SHF.L.W.U32.HI R9, R53, 0x1, R76 ;  /* 0x0000000135097819 */ /* 0x000fe40000010e4c */
[----:B------:R-:W-:-:S02]  /*9490*/  LOP3.LUT R11, R47, R11, R52, 0x96, !PT ;  /* 0x0000000b2f0b7212 */ /* 0x000fc400078e9634 */
[----:B------:R-:W-:Y:S02]  /*94a0*/  LOP3.LUT R78, R10, R78, R5, 0x96, !PT ;  /* 0x0000004e0a4e7212 */ /* 0x000fe400078e9605 */
[----:B------:R-:W-:Y:S02]  /*94b0*/  LOP3.LUT R81, R39, R66, R83, 0x96, !PT ;  /* 0x0000004227517212 */ /* 0x000fe400078e9653 */
[----:B------:R-:W-:Y:S02]  /*94c0*/  LOP3.LUT R84, R42, R65, R55, 0x96, !PT ;  /* 0x000000412a547212 */ /* 0x000fe400078e9637 */
[----:B------:R-:W-:Y:S02]  /*94d0*/  LOP3.LUT R9, R9, R51, RZ, 0x3c, !PT ;  /* 0x0000003309097212 */ /* 0x000fe400078e3cff */
[----:B------:R-:W-:Y:S02]  /*94e0*/  SHF.L.W.U32.HI R51, R8, 0x1, R51 ;  /* 0x0000000108337819 */ /* 0x000fe40000010e33 */
[----:B------:R-:W-:-:S02]  /*94f0*/  SHF.L.W.U32.HI R40, R78, 0x1, R11 ;  /* 0x000000014e287819 */ /* 0x000fc40000010e0b */
[----:B------:R-:W-:Y:S02]  /*9500*/  LOP3.LUT R81, R50, R81, R59, 0x96, !PT ;  /* 0x0000005132517212 */ /* 0x000fe400078e963b */
[----:B------:R-:W-:Y:S02]  /*9510*/  LOP3.LUT R84, R43, R84, R36, 0x96, !PT ;  /* 0x000000542b547212 */ /* 0x000fe400078e9624 */
        /* <DEDUP_REMOVED lines=23> */
[-C--:B------:R-:W-:Y:S02]  /*9690*/  LOP3.LUT R0, R71, R44.reuse, RZ, 0x3c, !PT ;  /* 0x0000002c47007212 */ /* 0x080fe400078e3cff */
[----:B------:R-:W-:Y:S02]  /*96a0*/  LOP3.LUT R71, R15, R44, RZ, 0x3c, !PT ;  /* 0x0000002c0f477212 */ /* 0x000fe400078e3cff */
[----:B------:R-:W-:Y:S02]  /*96b0*/  LOP3.LUT R15, R34, R53, RZ, 0x3c, !PT ;  /* 0x00000035220f7212 */ /* 0x000fe400078e3cff */
[-C--:B------:R-:W-:Y:S02]  /*96c0*/  LOP3.LUT R63, R63, R48.reuse, RZ, 0x3c, !PT ;  /* 0x000000303f3f7212 */ /* 0x080fe400078e3cff */
        /* <DEDUP_REMOVED lines=127> */
[-C--:B------:R-:W-:Y:S02]  /*9ec0*/  LOP3.LUT R72, R53, R69.reuse, R8, 0x90, !PT ;  /* 0x0000004535487212 */ /* 0x080fe400078e9008 */
[----:B0-----:R-:W-:Y:S02]  /*9ed0*/  LOP3.LUT R40, R41, UR16, R40, 0x9c, !PT ;  /* 0x0000001029287c12 */ /* 0x001fe4000f8e9c28 */
        /* <DEDUP_REMOVED lines=58> */
[----:B------:R-:W-:Y:S02]  /*a280*/  SHF.L.W.U32.HI R83, R2, 0xc, R83 ;  /* 0x0000000c02537819 */ /* 0x000fe40000010e53 */
        /* <DEDUP_REMOVED lines=13> */
[-C--:B------:R-:W-:Y:S02]  /*a360*/  LOP3.LUT R3, R3, R69.reuse, RZ, 0x3c, !PT ;  /* 0x0000004503037212 */ /* 0x080fe400078e3cff */
[-C--:B------:R-:W-:Y:S02]  /*a370*/  LOP3.LUT R68, R68, R69.reuse, RZ, 0x3c, !PT ;  /* 0x0000004544447212 */ /* 0x080fe400078e3cff */
[----:B------:R-:W-:Y:S02]  /*a380*/  LOP3.LUT R47, R47, R69, RZ, 0x3c, !PT ;  /* 0x000000452f2f7212 */ /* 0x000fe400078e3cff */
[----:B------:R-:W-:-:S02]  /*a390*/  LOP3.LUT R48, R48, R53, RZ, 0x3c, !PT ;  /* 0x0000003530307212 */ /* 0x000fc400078e3cff */
[----:B------:R-:W-:Y:S02]  /*a3a0*/  SHF.L.W.U32.HI R77, R77, 0x1c, R52 ;  /* 0x0000001c4d4d7819 */ /* 0x000fe40000010e34 */
[----:B------:R-:W-:Y:S02]  /*a3b0*/  LOP3.LUT R60, R60, R78, RZ, 0x3c, !PT ;  /* 0x0000004e3c3c7212 */ /* 0x000fe400078e3cff */
[----:B------:R-:W-:Y:S02]  /*a3c0*/  LOP3.LUT R57, R57, R87, RZ, 0x3c, !PT ;  /* 0x0000005739397212 */ /* 0x000fe400078e3cff */
[----:B------:R-:W-:Y:S02]  /*a3d0*/  LOP3.LUT R53, R50, R44, RZ, 0x3c, !PT ;  /* 0x0000002c32357212 */ /* 0x000fe400078e3cff */
[----:B------:R-:W-:Y:S02]  /*a3e0*/  SHF.L.W.U32.HI R69, R42, 0x3, R73 ;  /* 0x000000032a457819 */ /* 0x000fe40000010e49 */
[----:B------:R-:W-:-:S02]  /*a3f0*/  LOP3.LUT R52, R15, R40, RZ, 0x3c, !PT ;  /* 0x000000280f347212 */ /* 0x000fc400078e3cff */
[----:B------:R-:W-:Y:S02]  /*a400*/  LOP3.LUT R45, R45, R41, RZ, 0x3c, !PT ;  /* 0x000000292d2d7212 */ /* 0x000fe400078e3cff */
[----:B------:R-:W-:Y:S02]  /*a410*/  SHF.L.W.U32.HI R42, R73, 0x3, R42 ;  /* 0x00000003492a7819 */ /* 0x000fe40000010e2a */
[----:B------:R-:W-:Y:S02]  /*a420*/  SHF.L.W.U32.HI R15, R43, 0x1d, R6 ;  /* 0x0000001d2b0f7819 */ /* 0x000fe40000010e06 */
[----:B------:R-:W-:Y:S02]  /*a430*/  SHF.L.W.U32.HI R50, R6, 0x1d, R43 ;  /* 0x0000001d06327819 */ /* 0x000fe40000010e2b */
[-C--:B------:R-:W-:Y:S02]  /*a440*/  LOP3.LUT R62, R62, R85.reuse, RZ, 0x3c, !PT ;  /* 0x000000553e3e7212 */ /* 0x080fe400078e3cff */
        /* <DEDUP_REMOVED lines=31> */
[----:B------:R-:W-:Y:S02]  /*a640*/  SHF.L.W.U32.HI R4, R65, 0x1e, R4 ;  /* 0x0000001e41047819 */ /* 0x000fe40000010e04 */
[----:B------:R-:W-:Y:S02]  /*a650*/  SHF.L.W.U32.HI R67, R67, 0x17, R56 ;  /* 0x0000001743437819 */ /* 0x000fe40000010e38 */
[-C--:B------:R-:W-:Y:S02]  /*a660*/  LOP3.LUT R55, R55, R72.reuse, RZ, 0x3c, !PT ;  /* 0x0000004837377212 */ /* 0x080fe400078e3cff */
[----:B------:R-:W-:Y:S02]  /*a670*/  SHF.L.W.U32.HI R56, R64, 0x9, R63 ;  /* 0x0000000940387819 */ /* 0x000fe40000010e3f */
[----:B------:R-:W-:Y:S02]  /*a680*/  SHF.L.W.U32.HI R65, R63, 0x9, R64 ;  /* 0x000000093f417819 */ /* 0x000fe40000010e40 */
[----:B------:R-:W-:-:S02]  /*a690*/  LOP3.LUT R5, R5, R72, RZ, 0x3c, !PT ;  /* 0x0000004805057212 */ /* 0x000fc400078e3cff */
[----:B------:R-:W-:Y:S02]  /*a6a0*/  SHF.L.W.U32.HI R63, R39, 0x2, R38 ;  /* 0x00000002273f7819 */ /* 0x000fe40000010e26 */
[-C--:B------:R-:W-:Y:S02]  /*a6b0*/  LOP3.LUT R12, R12, R72.reuse, RZ, 0x3c, !PT ;  /* 0x000000480c0c7212 */ /* 0x080fe400078e3cff */
        /* <DEDUP_REMOVED lines=57> */
[----:B------:R-:W-:Y:S01]  /*aa50*/  LOP3.LUT R55, R66, UR18, R83, 0x9c, !PT ;  /* 0x0000001242377c12 */ /* 0x000fe2000f8e9c53 */
[----:B------:R-:W0:Y:S01]  /*aa60*/  LDCU.128 UR16, c[0x3][0x70] ;  /* 0x00c00e00ff1077ac */ /* 0x000e220008000c00 */
[----:B------:R-:W-:-:S02]  /*aa70*/  LOP3.LUT R65, R36, R38, R65, 0xb4, !PT ;  /* 0x0000002624417212 */ /* 0x000fc400078eb441 */
[----:B------:R-:W-:Y:S02]  /*aa80*/  LOP3.LUT R61, R14, R11, RZ, 0x3c, !PT ;  /* 0x0000000b0e3d7212 */ /* 0x000fe400078e3cff */
[----:B------:R-:W-:Y:S02]  /*aa90*/  LOP3.LUT R4, R56, R58, R63, 0xb4, !PT ;  /* 0x0000003a38047212 */ /* 0x000fe400078eb43f */
[----:B------:R-:W-:Y:S02]  /*aaa0*/  LOP3.LUT R36, R83, R71, R66, 0xb4, !PT ;  /* 0x0000004753247212 */ /* 0x000fe400078eb442 */
[----:B------:R-:W-:Y:S02]  /*aab0*/  LOP3.LUT R14, R37, R70, R41, 0x90, !PT ;  /* 0x00000046250e7212 */ /* 0x000fe400078e9029 */
[----:B------:R-:W-:Y:S02]  /*aac0*/  LOP3.LUT R66, R66, R11, R71, 0xb4, !PT ;  /* 0x0000000b42427212 */ /* 0x000fe400078eb447 */
[----:B------:R-:W-:-:S02]  /*aad0*/  LOP3.LUT R58, R2, R39, R59, 0xb4, !PT ;  /* 0x00000027023a7212 */ /* 0x000fc400078eb43b */
[-CC-:B------:R-:W-:Y:S02]  /*aae0*/  LOP3.LUT R54, R54, R70.reuse, R41.reuse, 0x96, !PT ;  /* 0x0000004636367212 */ /* 0x180fe400078e9629 */
[-CC-:B------:R-:W-:Y:S02]  /*aaf0*/  LOP3.LUT R55, R55, R9.reuse, R40.reuse, 0x96, !PT ;  /* 0x0000000937377212 */ /* 0x180fe400078e9628 */
[----:B------:R-:W-:Y:S02]  /*ab00*/  LOP3.LUT R70, R39, R70, R41, 0x6, !PT ;  /* 0x0000004627467212 */ /* 0x000fe400078e0629 */
[----:B------:R-:W-:Y:S02]  /*ab10*/  LOP3.LUT R40, R11, R9, R40, 0x6, !PT ;  /* 0x000000090b287212 */ /* 0x000fe400078e0628 */
[----:B------:R-:W-:Y:S02]  /*ab20*/  LOP3.LUT R41, R14, R39, RZ, 0x3c, !PT ;  /* 0x000000270e297212 */ /* 0x000fe400078e3cff */
[----:B------:R-:W-:-:S02]  /*ab30*/  LOP3.LUT R8, R8, R63, R56, 0xb4, !PT ;  /* 0x0000003f08087212 */ /* 0x000fc400078eb438 */
        /* <DEDUP_REMOVED lines=22> */
[----:B------:R-:W-:Y:S02]  /*aca0*/  SHF.L.W.U32.HI R70, R78, 0x1, R59 ;  /* 0x000000014e467819 */ /* 0x000fe40000010e3b */
[----:B------:R-:W-:-:S02]  /*acb0*/  LOP3.LUT R37, R37, R78, RZ, 0x3c, !PT ;  /* 0x0000004e25257212 */ /* 0x000fc400078e3cff */
[----:B------:R-:W-:Y:S02]  /*acc0*/  SHF.L.W.U32.HI R78, R59, 0x1, R78 ;  /* 0x000000013b4e7819 */ /* 0x000fe40000010e4e */
[----:B------:R-:W-:Y:S02]  /*acd0*/  LOP3.LUT R56, R56, R59, RZ, 0x3c, !PT ;  /* 0x0000003b38387212 */ /* 0x000fe400078e3cff */
[----:B------:R-:W-:Y:S02]  /*ace0*/  SHF.L.W.U32.HI R14, R71, 0x1, R80 ;  /* 0x00000001470e7819 */ /* 0x000fe40000010e50 */
[----:B------:R-:W-:Y:S02]  /*acf0*/  LOP3.LUT R83, R7, R12, R85, 0x96, !PT ;  /* 0x0000000c07537212 */ /* 0x000fe400078e9655 */
        /* <DEDUP_REMOVED lines=80> */
[----:B------:R-:W-:Y:S02]  /*b200*/  LOP3.LUT R53, R46, R14, RZ, 0x3c, !PT ;  /* 0x0000000e2e357212 */ /* 0x000fe400078e3cff */
[-C--:B------:R-:W-:Y:S02]  /*b210*/  LOP3.LUT R66, R6, R9.reuse, RZ, 0x3c, !PT ;  /* 0x0000000906427212 */ /* 0x080fe400078e3cff */
[----:B------:R-:W-:Y:S02]  /*b220*/  LOP3.LUT R76, R76, R9, RZ, 0x3c, !PT ;  /* 0x000000094c4c7212 */ /* 0x000fe400078e3cff */
[----:B------:R-:W-:Y:S02]  /*b230*/  SHF.L.W.U32.HI R6, R35, 0x17, R12 ;  /* 0x0000001723067819 */ /* 0x000fe40000010e0c */
        /* <DEDUP_REMOVED lines=44> */
[----:B------:R-:W-:Y:S02]  /*b500*/  SHF.L.W.U32.HI R39, R39, 0x2, R36 ;  /* 0x0000000227277819 */ /* 0x000fe40000010e24 */
        /* <DEDUP_REMOVED lines=14> */
[-CC-:B------:R-:W-:Y:S02]  /*b5f0*/  LOP3.LUT R72, R44, R55.reuse, R14.reuse, 0x6, !PT ;  /* 0x000000372c487212 */ /* 0x180fe400078e060e */
        /* <DEDUP_REMOVED lines=10> */
[-C--:B------:R-:W-:Y:S02]  /*b6a0*/  LOP3.LUT R15, R72, R59.reuse, RZ, 0x3c, !PT ;  /* 0x0000003b480f7212 */ /* 0x080fe400078e3cff */
[----:B------:R-:W-:Y:S02]  /*b6b0*/  LOP3.LUT R44, R3, R44, R59, 0xb4, !PT ;  /* 0x0000002c032c7212 */ /* 0x000fe400078eb43b */
[----:B------:R-:W-:Y:S02]  /*b6c0*/  LOP3.LUT R72, R40, R59, R3, 0xb4, !PT ;  /* 0x0000003b28487212 */ /* 0x000fe400078eb403 */
[----:B------:R-:W-:-:S02]  /*b6d0*/  LOP3.LUT R74, R61, R54, R9, 0x90, !PT ;  /* 0x000000363d4a7212 */ /* 0x000fc400078e9009 */
[----:B0-----:R-:W-:Y:S02]  /*b6e0*/  LOP3.LUT R3, R3, UR16, R40, 0x9c, !PT ;  /* 0x0000001003037c12 */ /* 0x001fe4000f8e9c28 */
[----:B------:R-:W-:Y:S02]  /*b6f0*/  LOP3.LUT R81, R61, R52, R36, 0xb4, !PT ;  /* 0x000000343d517212 */ /* 0x000fe400078eb424 */
[C---:B------:R-:W-:Y:S02]  /*b700*/  LOP3.LUT R40, R36.reuse, UR17, R61, 0x9c, !PT ;  /* 0x0000001124287c12 */ /* 0x040fe4000f8e9c3d */
[----:B------:R-:W-:Y:S02]  /*b710*/  LOP3.LUT R45, R57, R54, R9, 0x6, !PT ;  /* 0x00000036392d7212 */ /* 0x000fe400078e0609 */
[-C--:B------:R-:W-:Y:S02]  /*b720*/  LOP3.LUT R36, R36, R57.reuse, R52, 0xb4, !PT ;  /* 0x0000003924247212 */ /* 0x080fe400078eb434 */
        /* <DEDUP_REMOVED lines=19> */
[----:B------:R-:W-:Y:S02]  /*b860*/  LOP3.LUT R9, R9, R76, RZ, 0x3c, !PT ;  /* 0x0000004c09097212 */ /* 0x000fe400078e3cff */
[----:B------:R-:W-:Y:S02]  /*b870*/  LOP3.LUT R83, R11, R83, R64, 0x96, !PT ;  /* 0x000000530b537212 */ /* 0x000fe400078e9640 */
[----:B------:R-:W-:Y:S02]  /*b880*/  LOP3.LUT R78, R8, R78, R71, 0x96, !PT ;  /* 0x0000004e084e7212 */ /* 0x000fe400078e9647 */
[----:B------:R-:W-:Y:S02]  /*b890*/  SHF.L.W.U32.HI R76, R3, 0x1, R76 ;  /* 0x00000001034c7819 */ /* 0x000fe40000010e4c */
[----:B------:R-:W-:Y:S02]  /*b8a0*/  LOP3.LUT R45, R45, R3, RZ, 0x3c, !PT ;  /* 0x000000032d2d7212 */ /* 0x000fe400078e3cff */
[----:B------:R-:W-:-:S02]  /*b8b0*/  LOP3.LUT R82, R7, R4, R14, 0x96, !PT ;  /* 0x0000000407527212 */ /* 0x000fc400078e960e */
[----:B------:R-:W-:Y:S02]  /*b8c0*/  LOP3.LUT R3, R53, R40, R42, 0x96, !PT ;  /* 0x0000002835037212 */ /* 0x000fe400078e962a */
[----:B------:R-:W-:Y:S02]  /*b8d0*/  LOP3.LUT R40, R49, R55, R68, 0x96, !PT ;  /* 0x0000003731287212 */ /* 0x000fe400078e9644 */
[----:B------:R-:W-:Y:S02]  /*b8e0*/  LOP3.LUT R85, R70, R51, R54, 0x96, !PT ;  /* 0x0000003346557212 */ /* 0x000fe400078e9636 */
[----:B------:R-:W-:Y:S02]  /*b8f0*/  SHF.L.W.U32.HI R79, R78, 0x1, R83 ;  /* 0x000000014e4f7819 */ /* 0x000fe40000010e53 */
[----:B------:R-:W-:Y:S02]  /*b900*/  LOP3.LUT R82, R46, R82, R65, 0x96, !PT ;  /* 0x000000522e527212 */ /* 0x000fe400078e9641 */
[----:B------:R-:W-:-:S02]  /*b910*/  LOP3.LUT R59, R59, R78, RZ, 0x3c, !PT ;  /* 0x0000004e3b3b7212 */ /* 0x000fc400078e3cff */
[----:B------:R-:W-:Y:S02]  /*b920*/  SHF.L.W.U32.HI R55, R3, 0x1, R40 ;  /* 0x0000000103377819 */ /* 0x000fe40000010e28 */
[----:B------:R-:W-:Y:S02]  /*b930*/  SHF.L.W.U32.HI R78, R83, 0x1, R78 ;  /* 0x00000001534e7819 */ /* 0x000fe40000010e4e */
[----:B------:R-:W-:Y:S02]  /*b940*/  LOP3.LUT R76, R76, R83, RZ, 0x3c, !PT ;  /* 0x000000534c4c7212 */ /* 0x000fe400078e3cff */
[----:B------:R-:W-:Y:S02]  /*b950*/  LOP3.LUT R85, R35, R85, R66, 0x96, !PT ;  /* 0x0000005523557212 */ /* 0x000fe400078e9642 */
[----:B------:R-:W-:Y:S02]  /*b960*/  LOP3.LUT R83, R79, R82, RZ, 0x3c, !PT ;  /* 0x000000524f537212 */ /* 0x000fe400078e3cff */
[----:B------:R-:W-:-:S02]  /*b970*/  SHF.L.W.U32.HI R80, R40, 0x1, R3 ;  /* 0x0000000128507819 */ /* 0x000fc40000010e03 */
[----:B------:R-:W-:Y:S02]  /*b980*/  LOP3.LUT R55, R55, R74, RZ, 0x3c, !PT ;  /* 0x0000004a37377212 */ /* 0x000fe400078e3cff */
[----:B------:R-:W-:Y:S02]  /*b990*/  SHF.L.W.U32.HI R74, R85, 0x1, R82 ;  /* 0x00000001554a7819 */ /* 0x000fe40000010e52 */
[----:B------:R-:W-:Y:S02]  /*b9a0*/  SHF.L.W.U32.HI R79, R82, 0x1, R85 ;  /* 0x00000001524f7819 */ /* 0x000fe40000010e55 */
[-C--:B------:R-:W-:Y:S02]  /*b9b0*/  LOP3.LUT R72, R72, R83.reuse, RZ, 0x3c, !PT ;  /* 0x0000005348487212 */ /* 0x080fe400078e3cff */
[-C--:B------:R-:W-:Y:S02]  /*b9c0*/  LOP3.LUT R50, R50, R83.reuse, RZ, 0x3c, !PT ;  /* 0x0000005332327212 */ /* 0x080fe400078e3cff */
[----:B------:R-:W-:-:S02]  /*b9d0*/  LOP3.LUT R75, R75, R83, RZ, 0x3c, !PT ;  /* 0x000000534b4b7212 */ /* 0x000fc400078e3cff */
[-C--:B------:R-:W-:Y:S02]  /*b9e0*/  LOP3.LUT R37, R37, R83.reuse, RZ, 0x3c, !PT ;  /* 0x0000005325257212 */ /* 0x080fe400078e3cff */
[----:B------:R-:W-:Y:S02]  /*b9f0*/  LOP3.LUT R0, R0, R83, RZ, 0x3c, !PT ;  /* 0x0000005300007212 */ /* 0x000fe400078e3cff */
[----:B------:R-:W-:Y:S02]  /*ba00*/  LOP3.LUT R61, R80, R61, RZ, 0x3c, !PT ;  /* 0x0000003d503d7212 */ /* 0x000fe400078e3cff */
[-C--:B------:R-:W-:Y:S02]  /*ba10*/  LOP3.LUT R83, R68, R59.reuse, RZ, 0x3c, !PT ;  /* 0x0000003b44537212 */ /* 0x080fe400078e3cff */
        /* <DEDUP_REMOVED lines=9> */
[-C--:B------:R-:W-:Y:S02]  /*bab0*/  LOP3.LUT R15, R15, R76.reuse, RZ, 0x3c, !PT ;  /* 0x0000004c0f0f7212 */ /* 0x080fe400078e3cff */
[----:B------:R-:W-:Y:S02]  /*bac0*/  LOP3.LUT R42, R42, R76, RZ, 0x3c, !PT ;  /* 0x0000004c2a2a7212 */ /* 0x000fe400078e3cff */
[----:B------:R-:W-:Y:S02]  /*bad0*/  LOP3.LUT R52, R52, R59, RZ, 0x3c, !PT ;  /* 0x0000003b34347212 */ /* 0x000fe400078e3cff */
        /* <DEDUP_REMOVED lines=14> */
[-C--:B------:R-:W-:Y:S02]  /*bbc0*/  LOP3.LUT R36, R36, R55.reuse, RZ, 0x3c, !PT ;  /* 0x0000003724247212 */ /* 0x080fe400078e3cff */
[-C--:B------:R-:W-:Y:S02]  /*bbd0*/  LOP3.LUT R56, R56, R55.reuse, RZ, 0x3c, !PT ;  /* 0x0000003738387212 */ /* 0x080fe400078e3cff */
[-C--:B------:R-:W-:Y:S02]  /*bbe0*/  LOP3.LUT R71, R71, R55.reuse, RZ, 0x3c, !PT ;  /* 0x0000003747477212 */ /* 0x080fe400078e3cff */
        /* <DEDUP_REMOVED lines=11> */
[----:B------:R-:W-:Y:S02]  /*bca0*/  SHF.L.W.U32.HI R47, R10, 0xd, R37 ;  /* 0x0000000d0a2f7819 */ /* 0x000fe40000010e25 */
[----:B------:R-:W-:Y:S02]  /*bcb0*/  SHF.L.W.U32.HI R10, R37, 0xd, R10 ;  /* 0x0000000d250a7819 */ /* 0x000fe40000010e0a */
[----:B------:R-:W-:Y:S02]  /*bcc0*/  LOP3.LUT R67, R67, R61, RZ, 0x3c, !PT ;  /* 0x0000003d43437212 */ /* 0x000fe400078e3cff */
[----:B------:R-:W-:-:S02]  /*bcd0*/  SHF.L.W.U32.HI R37, R58, 0x4, R55 ;  /* 0x000000043a257819 */ /* 0x000fc40000010e37 */
[----:B------:R-:W-:Y:S02]  /*bce0*/  SHF.L.W.U32.HI R51, R55, 0x4, R58 ;  /* 0x0000000437337819 */ /* 0x000fe40000010e3a */
[----:B------:R-:W-:Y:S02]  /*bcf0*/  SHF.L.W.U32.HI R55, R64, 0xf, R71 ;  /* 0x0000000f40377819 */ /* 0x000fe40000010e47 */
[----:B------:R-:W-:Y:S02]  /*bd00*/  LOP3.LUT R73, R73, R76, RZ, 0x3c, !PT ;  /* 0x0000004c49497212 */ /* 0x000fe400078e3cff */
[-C--:B------:R-:W-:Y:S02]  /*bd10*/  LOP3.LUT R69, R69, R59.reuse, RZ, 0x3c, !PT ;  /* 0x0000003b45457212 */ /* 0x080fe400078e3cff */
[----:B------:R-:W-:Y:S02]  /*bd20*/  LOP3.LUT R2, R2, R59, RZ, 0x3c, !PT ;  /* 0x0000003b02027212 */ /* 0x000fe400078e3cff */
[----:B------:R-:W-:-:S02]  /*bd30*/  SHF.L.W.U32.HI R71, R71, 0xf, R64 ;  /* 0x0000000f47477819 */ /* 0x000fc40000010e40 */
[----:B------:R-:W-:Y:S02]  /*bd40*/  LOP3.LUT R59, R46, R9, RZ, 0x3c, !PT ;  /* 0x000000092e3b7212 */ /* 0x000fe400078e3cff */
[----:B------:R-:W-:Y:S02]  /*bd50*/  LOP3.LUT R64, R35, R45, RZ, 0x3c, !PT ;  /* 0x0000002d23407212 */ /* 0x000fe400078e3cff */
[----:B------:R-:W-:Y:S02]  /*bd60*/  SHF.L.W.U32.HI R46, R67, 0x6, R56 ;  /* 0x00000006432e7819 */ /* 0x000fe40000010e38 */
        /* <DEDUP_REMOVED lines=37> */
[----:B------:R-:W-:Y:S02]  /*bfc0*/  SHF.L.W.U32.HI R38, R38, 0xa, R75 ;  /* 0x0000000a26267819 */ /* 0x000fe40000010e4b */
[----:B------:R-:W-:-:S02]  /*bfd0*/  SHF.L.W.U32.HI R68, R53, 0x18, R68 ;  /* 0x0000001835447819 */ /* 0x000fc40000010e44 */
[----:B------:R-:W-:Y:S02]  /*bfe0*/  SHF.L.W.U32.HI R44, R44, 0x8, R63 ;  /* 0x000000082c2c7819 */ /* 0x000fe40000010e3f */
        /* <DEDUP_REMOVED lines=37> */
[----:B------:R-:W-:Y:S02]  /*c240*/  LOP3.LUT R60, R48, UR18, R43, 0x9c, !PT ;  /* 0x00000012303c7c12 */ /* 0x000fe4000f8e9c2b */
        /* <DEDUP_REMOVED lines=8> */
[----:B------:R-:W-:-:S02]  /*c2d0*/  LOP3.LUT R77, R77, R0, RZ, 0x3c, !PT ;  /* 0x000000004d4d7212 */ /* 0x000fc400078e3cff */
[----:B------:R-:W-:Y:S01]  /*c2e0*/  LOP3.LUT R57, R41, UR19, R34, 0x9c, !PT ;  /* 0x0000001329397c12 */ /* 0x000fe2000f8e9c22 */
[----:B------:R-:W0:Y:S01]  /*c2f0*/  LDCU.128 UR16, c[0x3][0x80] ;  /* 0x00c01000ff1077ac */ /* 0x000e220008000c00 */
[-C--:B------:R-:W-:Y:S02]  /*c300*/  LOP3.LUT R43, R43, R83.reuse, R48, 0xb4, !PT ;  /* 0x000000532b2b7212 */ /* 0x080fe400078eb430 */
[----:B------:R-:W-:Y:S02]  /*c310*/  LOP3.LUT R65, R14, R83, RZ, 0x3c, !PT ;  /* 0x000000530e417212 */ /* 0x000fe400078e3cff */
[----:B------:R-:W-:Y:S02]  /*c320*/  LOP3.LUT R48, R48, R5, R83, 0xb4, !PT ;  /* 0x0000000530307212 */ /* 0x000fe400078eb453 */
[----:B------:R-:W-:Y:S02]  /*c330*/  LOP3.LUT R69, R41, R0, R50, 0xb4, !PT ;  /* 0x0000000029457212 */ /* 0x000fe400078eb432 */
[----:B------:R-:W-:-:S02]  /*c340*/  LOP3.LUT R81, R74, R11, R62, 0x96, !PT ;  /* 0x0000000b4a517212 */ /* 0x000fc400078e963e */
[----:B------:R-:W-:Y:S02]  /*c350*/  LOP3.LUT R14, R37, R4, R77, 0x96, !PT ;  /* 0x00000004250e7212 */ /* 0x000fe400078e964d */
[----:B------:R-:W-:Y:S02]  /*c360*/  LOP3.LUT R9, R34, R50, R41, 0xb4, !PT ;  /* 0x0000003222097212 */ /* 0x000fe400078eb429 */
[-CC-:B------:R-:W-:Y:S02]  /*c370*/  LOP3.LUT R57, R57, R54.reuse, R45.reuse, 0x96, !PT ;  /* 0x0000003639397212 */ /* 0x180fe400078e962d */
        /* <DEDUP_REMOVED lines=117> */
[-C--:B------:R-:W-:Y:S02]  /*cad0*/  LOP3.LUT R39, R39, R76.reuse, RZ, 0x3c, !PT ;  /* 0x0000004c27277212 */ /* 0x080fe400078e3cff */
[-C--:B------:R-:W-:Y:S02]  /*cae0*/  LOP3.LUT R66, R66, R83.reuse, RZ, 0x3c, !PT ;  /* 0x0000005342427212 */ /* 0x080fe400078e3cff */
        /* <DEDUP_REMOVED lines=60> */
[C---:B------:R-:W-:Y:S02]  /*ceb0*/  LOP3.LUT R48, R35.reuse, R48, R47, 0xb4, !PT ;  /* 0x0000003023307212 */ /* 0x040fe400078eb42f */
[----:B------:R-:W-:Y:S02]  /*cec0*/  LOP3.LUT R37, R50, R47, R35, 0xb4, !PT ;  /* 0x0000002f32257212 */ /* 0x000fe400078eb423 */
[----:B0-----:R-:W-:Y:S02]  /*ced0*/  LOP3.LUT R35, R35, UR16, R50, 0x9c, !PT ;  /* 0x0000001023237c12 */ /* 0x001fe4000f8e9c32 */
[----:B------:R-:W-:-:S02]  /*cee0*/  LOP3.LUT R79, R52, R57, R14, 0x90, !PT ;  /* 0x00000039344f7212 */ /* 0x000fc400078e900e */
[----:B------:R-:W-:Y:S02]  /*cef0*/  LOP3.LUT R76, R52, R49, R41, 0xb4, !PT ;  /* 0x00000031344c7212 */ /* 0x000fe400078eb429 */
[----:B------:R-:W-:Y:S02]  /*cf00*/  LOP3.LUT R11, R68, R47, RZ, 0x3c, !PT ;  /* 0x0000002f440b7212 */ /* 0x000fe400078e3cff */
[C---:B------:R-:W-:Y:S02]  /*cf10*/  LOP3.LUT R47, R41.reuse, UR17, R52, 0x9c, !PT ;  /* 0x00000011292f7c12 */ /* 0x040fe4000f8e9c34 */
        /* <DEDUP_REMOVED lines=22> */
[----:B------:R-:W-:Y:S02]  /*d080*/  SHF.L.W.U32.HI R50, R47, 0x1, R14 ;  /* 0x000000012f327819 */ /* 0x000fe40000010e0e */
[----:B------:R-:W-:Y:S02]  /*d090*/  LOP3.LUT R68, R68, R47, RZ, 0x3c, !PT ;  /* 0x0000002f44447212 */ /* 0x000fe400078e3cff */
[----:B------:R-:W-:Y:S02]  /*d0a0*/  SHF.L.W.U32.HI R78, R14, 0x1, R47 ;  /* 0x000000010e4e7819 */ /* 0x000fe40000010e2f */
[----:B------:R-:W-:Y:S02]  /*d0b0*/  LOP3.LUT R60, R60, R14, RZ, 0x3c, !PT ;  /* 0x0000000e3c3c7212 */ /* 0x000fe400078e3cff */
        /* <DEDUP_REMOVED lines=9> */
[----:B------:R-:W-:Y:S02]  /*d150*/  SHF.L.W.U32.HI R80, R47, 0x1, R14 ;  /* 0x000000012f507819 */ /* 0x000fe40000010e0e */
[----:B------:R-:W-:Y:S02]  /*d160*/  LOP3.LUT R83, R43, R83, R62, 0x96, !PT ;  /* 0x000000532b537212 */ /* 0x000fe400078e963e */
[----:B------:R-:W-:Y:S02]  /*d170*/  LOP3.LUT R82, R74, R82, R53, 0x96, !PT ;  /* 0x000000524a527212 */ /* 0x000fe400078e9635 */
[----:B------:R-:W-:-:S02]  /*d180*/  LOP3.LUT R52, R81, R52, RZ, 0x3c, !PT ;  /* 0x0000003451347212 */ /* 0x000fc400078e3cff */
[----:B------:R-:W-:Y:S02]  /*d190*/  LOP3.LUT R35, R80, R35, RZ, 0x3c, !PT ;  /* 0x0000002350237212 */ /* 0x000fe400078e3cff */
[----:B------:R-:W-:Y:S02]  /*d1a0*/  LOP3.LUT R81, R72, R83, RZ, 0x3c, !PT ;  /* 0x0000005348517212 */ /* 0x000fe400078e3cff */
[----:B------:R-:W-:Y:S02]  /*d1b0*/  LOP3.LUT R66, R66, R78, RZ, 0x3c, !PT ;  /* 0x0000004e42427212 */ /* 0x000fe400078e3cff */
[----:B------:R-:W-:Y:S02]  /*d1c0*/  LOP3.LUT R69, R69, R50, RZ, 0x3c, !PT ;  /* 0x0000003245457212 */ /* 0x000fe400078e3cff */
[----:B------:R-:W-:Y:S02]  /*d1d0*/  SHF.L.W.U32.HI R72, R82, 0x1, R83 ;  /* 0x0000000152487819 */ /* 0x000fe40000010e53 */
        /* <DEDUP_REMOVED lines=41> */
[-C--:B------:R-:W-:Y:S02]  /*d470*/  LOP3.LUT R64, R64, R35.reuse, RZ, 0x3c, !PT ;  /* 0x0000002340407212 */ /* 0x080fe400078e3cff */
[----:B------:R-:W-:-:S02]  /*d480*/  LOP3.LUT R3, R3, R35, RZ, 0x3c, !PT ;  /* 0x0000002303037212 */ /* 0x000fc400078e3cff */
[----:B------:R-:W-:Y:S02]  /*d490*/  LOP3.LUT R7, R8, R49, RZ, 0x3c, !PT ;  /* 0x0000003108077212 */ /* 0x000fe400078e3cff */
[----:B------:R-:W-:Y:S02]  /*d4a0*/  SHF.L.W.U32.HI R48, R15, 0x17, R70 ;  /* 0x000000170f307819 */ /* 0x000fe40000010e46 */
[----:B------:R-:W-:Y:S02]  /*d4b0*/  LOP3.LUT R71, R71, R80, RZ, 0x3c, !PT ;  /* 0x0000005047477212 */ /* 0x000fe400078e3cff */
[----:B------:R-:W-:Y:S02]  /*d4c0*/  LOP3.LUT R42, R42, R81, RZ, 0x3c, !PT ;  /* 0x000000512a2a7212 */ /* 0x000fe400078e3cff */
[----:B------:R-:W-:Y:S02]  /*d4d0*/  LOP3.LUT R10, R10, R79, RZ, 0x3c, !PT ;  /* 0x0000004f0a0a7212 */ /* 0x000fe400078e3cff */
[----:B------:R-:W-:-:S02]  /*d4e0*/  LOP3.LUT R35, R36, R49, RZ, 0x3c, !PT ;  /* 0x0000003124237212 */ /* 0x000fc400078e3cff */
[----:B------:R-:W-:Y:S02]  /*d4f0*/  SHF.L.W.U32.HI R8, R44, 0xc, R39 ;  /* 0x0000000c2c087819 */ /* 0x000fe40000010e27 */
[----:B------:R-:W-:Y:S02]  /*d500*/  LOP3.LUT R59, R59, R68, RZ, 0x3c, !PT ;  /* 0x000000443b3b7212 */ /* 0x000fe400078e3cff */
[----:B------:R-:W-:Y:S02]  /*d510*/  SHF.L.W.U32.HI R70, R70, 0x17, R15 ;  /* 0x0000001746467819 */ /* 0x000fe40000010e0f */
[----:B------:R-:W-:Y:S02]  /*d520*/  LOP3.LUT R36, R45, R49, RZ, 0x3c, !PT ;  /* 0x000000312d247212 */ /* 0x000fe400078e3cff */
[----:B------:R-:W-:Y:S02]  /*d530*/  SHF.L.W.U32.HI R44, R39, 0xc, R44 ;  /* 0x0000000c272c7819 */ /* 0x000fe40000010e2c */
[----:B------:R-:W-:-:S02]  /*d540*/  SHF.L.W.U32.HI R15, R69, 0x9, R58 ;  /* 0x00000009450f7819 */ /* 0x000fc40000010e3a */
[----:B------:R-:W-:Y:S02]  /*d550*/  SHF.L.W.U32.HI R62, R58, 0x9, R69 ;  /* 0x000000093a3e7819 */ /* 0x000fe40000010e45 */
[-C--:B------:R-:W-:Y:S02]  /*d560*/  LOP3.LUT R4, R4, R79.reuse, RZ, 0x3c, !PT ;  /* 0x0000004f04047212 */ /* 0x080fe400078e3cff */
        /* <DEDUP_REMOVED lines=35> */
[----:B------:R-:W-:Y:S02]  /*d7a0*/  SHF.L.W.U32.HI R12, R38, 0x18, R61 ;  /* 0x00000018260c7819 */ /* 0x000fe40000010e3d */
[----:B------:R-:W-:Y:S02]  /*d7b0*/  LOP3.LUT R78, R59, R69, R78, 0xb4, !PT ;  /* 0x000000453b4e7212 */ /* 0x000fe400078eb44e */
        /* <DEDUP_REMOVED lines=48> */
[-C--:B------:R-:W-:Y:S02]  /*dac0*/  LOP3.LUT R75, R75, R7.reuse, R66, 0xb4, !PT ;  /* 0x000000074b4b7212 */ /* 0x080fe400078eb442 */
[----:B------:R-:W-:Y:S02]  /*dad0*/  LOP3.LUT R68, R48, R7, RZ, 0x3c, !PT ;  /* 0x0000000730447212 */ /* 0x000fe400078e3cff */
[----:B------:R-:W-:-:S02]  /*dae0*/  LOP3.LUT R7, R8, R57, R60, 0x90, !PT ;  /* 0x0000003908077212 */ /* 0x000fc400078e903c */
[----:B------:R-:W-:Y:S01]  /*daf0*/  LOP3.LUT R54, R39, UR19, R8, 0x9c, !PT ;  /* 0x0000001327367c12 */ /* 0x000fe2000f8e9c08 */
[----:B------:R-:W0:Y:S01]  /*db00*/  LDCU.128 UR16, c[0x3][0x90] ;  /* 0x00c01200ff1077ac */ /* 0x000e220008000c00 */
        /* <DEDUP_REMOVED lines=29> */
[----:B------:R-:W-:Y:S02]  /*dce0*/  SHF.L.W.U32.HI R60, R81, 0x1, R6 ;  /* 0x00000001513c7819 */ /* 0x000fe40000010e06 */
[----:B------:R-:W-:Y:S02]  /*dcf0*/  LOP3.LUT R8, R8, R81, RZ, 0x3c, !PT ;  /* 0x0000005108087212 */ /* 0x000fe400078e3cff */
[----:B------:R-:W-:Y:S02]  /*dd00*/  SHF.L.W.U32.HI R81, R6, 0x1, R81 ;  /* 0x0000000106517819 */ /* 0x000fe40000010e51 */
[----:B------:R-:W-:Y:S02]  /*dd10*/  LOP3.LUT R48, R48, R6, RZ, 0x3c, !PT ;  /* 0x0000000630307212 */ /* 0x000fe400078e3cff */
[----:B------:R-:W-:Y:S02]  /*dd20*/  LOP3.LUT R74, R55, R74, R64, 0x96, !PT ;  /* 0x0000004a374a7212 */ /* 0x000fe400078e9640 */
[----:B------:R-:W-:-:S02]  /*dd30*/  LOP3.LUT R89, R62, R89, R63, 0x96, !PT ;  /* 0x000000593e597212 */ /* 0x000fc400078e963f */
[----:B------:R-:W-:Y:S02]  /*dd40*/  LOP3.LUT R76, R76, R57, RZ, 0x3c, !PT ;  /* 0x000000394c4c7212 */ /* 0x000fe400078e3cff */
[----:B------:R-:W-:Y:S02]  /*dd50*/  SHF.L.W.U32.HI R6, R66, 0x1, R83 ;  /* 0x0000000142067819 */ /* 0x000fe40000010e53 */
[----:B------:R-:W-:Y:S02]  /*dd60*/  SHF.L.W.U32.HI R57, R7, 0x1, R44 ;  /* 0x0000000107397819 */ /* 0x000fe40000010e2c */
[----:B------:R-:W-:Y:S02]  /*dd70*/  SHF.L.W.U32.HI R34, R83, 0x1, R66 ;  /* 0x0000000153227819 */ /* 0x000fe40000010e42 */
        /* <DEDUP_REMOVED lines=69> */
[-C--:B------:R-:W-:Y:S02]  /*e1d0*/  LOP3.LUT R52, R52, R70.reuse, RZ, 0x3c, !PT ;  /* 0x0000004634347212 */ /* 0x080fe400078e3cff */
        /* <DEDUP_REMOVED lines=79> */
[----:B0-----:R-:W-:Y:S02]  /*e6d0*/  LOP3.LUT R12, R52, UR16, R12, 0x9c, !PT ;  /* 0x00000010340c7c12 */ /* 0x001fe4000f8e9c0c */
[----:B------:R-:W-:Y:S02]  /*e6e0*/  LOP3.LUT R0, R74, R41, RZ, 0x3c, !PT ;  /* 0x000000294a007212 */ /* 0x000fe400078e3cff */
[----:B------:R-:W-:-:S02]  /*e6f0*/  LOP3.LUT R50, R51, R54, R7, 0x90, !PT ;  /* 0x0000003633327212 */ /* 0x000fc400078e9007 */
[----:B------:R-:W-:Y:S02]  /*e700*/  LOP3.LUT R80, R51, R44, R8, 0xb4, !PT ;  /* 0x0000002c33507212 */ /* 0x000fe400078eb408 */
[----:B------:R-:W-:Y:S02]  /*e710*/  LOP3.LUT R41, R52, R41, R43, 0xb4, !PT ;  /* 0x0000002934297212 */ /* 0x000fe400078eb42b */
        /* <DEDUP_REMOVED lines=28> */
[----:B------:R-:W-:Y:S02]  /*e8e0*/  LOP3.LUT R84, R79, R10, R54, 0x96, !PT ;  /* 0x0000000a4f547212 */ /* 0x000fe400078e9636 */
[----:B------:R-:W-:Y:S02]  /*e8f0*/  LOP3.LUT R50, R68, R50, R69, 0x96, !PT ;  /* 0x0000003244327212 */ /* 0x000fe400078e9645 */
[----:B------:R-:W-:Y:S02]  /*e900*/  LOP3.LUT R7, R72, R12, R45, 0x96, !PT ;  /* 0x0000000c48077212 */ /* 0x000fe400078e962d */
[----:B------:R-:W-:Y:S02]  /*e910*/  SHF.L.W.U32.HI R74, R82, 0x1, R75 ;  /* 0x00000001524a7819 */ /* 0x000fe40000010e4b */
[----:B------:R-:W-:Y:S02]  /*e920*/  LOP3.LUT R85, R34, R85, R61, 0x96, !PT ;  /* 0x0000005522557212 */ /* 0x000fe400078e963d */
[----:B------:R-:W-:-:S02]  /*e930*/  LOP3.LUT R51, R51, R82, RZ, 0x3c, !PT ;  /* 0x0000005233337212 */ /* 0x000fc400078e3cff */
[----:B------:R-:W-:Y:S02]  /*e940*/  SHF.L.W.U32.HI R12, R75, 0x1, R82 ;  /* 0x000000014b0c7819 */ /* 0x000fe40000010e52 */
[----:B------:R-:W-:Y:S02]  /*e950*/  LOP3.LUT R84, R47, R84, R64, 0x96, !PT ;  /* 0x000000542f547212 */ /* 0x000fe400078e9640 */
[----:B------:R-:W-:Y:S02]  /*e960*/  SHF.L.W.U32.HI R82, R50, 0x1, R7 ;  /* 0x0000000132527819 */ /* 0x000fe40000010e07 */
[----:B------:R-:W-:Y:S02]  /*e970*/  LOP3.LUT R78, R78, R75, RZ, 0x3c, !PT ;  /* 0x0000004b4e4e7212 */ /* 0x000fe400078e3cff */
[----:B------:R-:W-:Y:S02]  /*e980*/  LOP3.LUT R81, R74, R85, RZ, 0x3c, !PT ;  /* 0x000000554a517212 */ /* 0x000fe400078e3cff */
[----:B------:R-:W-:-:S02]  /*e990*/  SHF.L.W.U32.HI R75, R7, 0x1, R50 ;  /* 0x00000001074b7819 */ /* 0x000fc40000010e32 */
[----:B------:R-:W-:Y:S02]  /*e9a0*/  LOP3.LUT R83, R12, R84, RZ, 0x3c, !PT ;  /* 0x000000540c537212 */ /* 0x000fe400078e3cff */
[----:B------:R-:W-:Y:S02]  /*e9b0*/  LOP3.LUT R65, R82, R65, RZ, 0x3c, !PT ;  /* 0x0000004152417212 */ /* 0x000fe400078e3cff */
[----:B------:R-:W-:Y:S02]  /*e9c0*/  SHF.L.W.U32.HI R74, R85, 0x1, R84 ;  /* 0x00000001554a7819 */ /* 0x000fe40000010e54 */
[-C--:B------:R-:W-:Y:S02]  /*e9d0*/  LOP3.LUT R12, R76, R81.reuse, RZ, 0x3c, !PT ;  /* 0x000000514c0c7212 */ /* 0x080fe400078e3cff */
[----:B------:R-:W-:Y:S02]  /*e9e0*/  LOP3.LUT R52, R75, R52, RZ, 0x3c, !PT ;  /* 0x000000344b347212 */ /* 0x000fe400078e3cff */
[----:B------:R-:W-:-:S02]  /*e9f0*/  LOP3.LUT R14, R14, R81, RZ, 0x3c, !PT ;  /* 0x000000510e0e7212 */ /* 0x000fc400078e3cff */
[-C--:B------:R-:W-:Y:S02]  /*ea00*/  LOP3.LUT R39, R39, R81.reuse, RZ, 0x3c, !PT ;  /* 0x0000005127277212 */ /* 0x080fe400078e3cff */
[-C--:B------:R-:W-:Y:S02]  /*ea10*/  LOP3.LUT R46, R46, R81.reuse, RZ, 0x3c, !PT ;  /* 0x000000512e2e7212 */ /* 0x080fe400078e3cff */
[----:B------:R-:W-:Y:S02]  /*ea20*/  LOP3.LUT R76, R55, R81, RZ, 0x3c, !PT ;  /* 0x00000051374c7212 */ /* 0x000fe400078e3cff */
[-C--:B------:R-:W-:Y:S02]  /*ea30*/  LOP3.LUT R81, R58, R83.reuse, RZ, 0x3c, !PT ;  /* 0x000000533a517212 */ /* 0x080fe400078e3cff */
[----:B------:R-:W-:Y:S02]  /*ea40*/  SHF.L.W.U32.HI R75, R84, 0x1, R85 ;  /* 0x00000001544b7819 */ /* 0x000fe40000010e55 */
        /* <DEDUP_REMOVED lines=14> */
[-C--:B------:R-:W-:Y:S02]  /*eb30*/  LOP3.LUT R50, R57, R74.reuse, RZ, 0x3c, !PT ;  /* 0x0000004a39327212 */ /* 0x080fe400078e3cff */
        /* <DEDUP_REMOVED lines=11> */
[-C--:B------:R-:W-:Y:S02]  /*ebf0*/  LOP3.LUT R45, R48, R52.reuse, RZ, 0x3c, !PT ;  /* 0x00000034302d7212 */ /* 0x080fe400078e3cff */
[----:B------:R-:W-:Y:S02]  /*ec00*/  SHF.L.W.U32.HI R65, R2, 0x1d, R65 ;  /* 0x0000001d02417819 */ /* 0x000fe40000010e41 */
[----:B------:R-:W-:Y:S02]  /*ec10*/  LOP3.LUT R48, R73, R52, RZ, 0x3c, !PT ;  /* 0x0000003449307212 */ /* 0x000fe400078e3cff */
[----:B------:R-:W-:Y:S02]  /*ec20*/  SHF.L.W.U32.HI R2, R10, 0x4, R69 ;  /* 0x000000040a027819 */ /* 0x000fe40000010e45 */
[----:B------:R-:W-:-:S02]  /*ec30*/  LOP3.LUT R44, R44, R51, RZ, 0x3c, !PT ;  /* 0x000000332c2c7212 */ /* 0x000fc400078e3cff */
[----:B------:R-:W-:Y:S02]  /*ec40*/  SHF.L.W.U32.HI R10, R69, 0x4, R10 ;  /* 0x00000004450a7819 */ /* 0x000fe40000010e0a */
        /* <DEDUP_REMOVED lines=104> */
[--C-:B------:R-:W-:Y:S02]  /*f2d0*/  LOP3.LUT R87, R42, R6, R43.reuse, 0x6, !PT ;  /* 0x000000062a577212 */ /* 0x100fe400078e062b */
[----:B------:R-:W-:Y:S02]  /*f2e0*/  LOP3.LUT R5, R5, R42, R70, 0xb4, !PT ;  /* 0x0000002a05057212 */ /* 0x000fe400078eb446 */
[----:B------:R-:W-:-:S02]  /*f2f0*/  LOP3.LUT R62, R62, R6, R43, 0x96, !PT ;  /* 0x000000063e3e7212 */ /* 0x000fc400078e962b */
[----:B------:R-:W-:Y:S02]  /*f300*/  LOP3.LUT R42, R9, R42, RZ, 0x3c, !PT ;  /* 0x0000002a092a7212 */ /* 0x000fe400078e3cff */
[-C--:B------:R-:W-:Y:S02]  /*f310*/  LOP3.LUT R77, R60, R3.reuse, RZ, 0x3c, !PT ;  /* 0x000000033c4d7212 */ /* 0x080fe400078e3cff */
[C---:B------:R-:W-:Y:S01]  /*f320*/  LOP3.LUT R50, R57.reuse, UR19, R52, 0x9c, !PT ;  /* 0x0000001339327c12 */ /* 0x040fe2000f8e9c34 */
[----:B------:R-:W0:Y:S01]  /*f330*/  LDCU.128 UR16, c[0x3][0xa0] ;  /* 0x00c01400ff1077ac */ /* 0x000e220008000c00 */
        /* <DEDUP_REMOVED lines=23> */
[----:B------:R-:W-:Y:S02]  /*f4b0*/  LOP3.LUT R60, R71, R60, R36, 0x96, !PT ;  /* 0x0000003c473c7212 */ /* 0x000fe400078e9624 */
[----:B------:R-:W-:Y:S02]  /*f4c0*/  LOP3.LUT R81, R55, R81, R10, 0x96, !PT ;  /* 0x0000005137517212 */ /* 0x000fe400078e960a */
[----:B------:R-:W-:Y:S02]  /*f4d0*/  LOP3.LUT R66, R66, R3, RZ, 0x3c, !PT ;  /* 0x0000000342427212 */ /* 0x000fe400078e3cff */
        /* <DEDUP_REMOVED lines=8> */
[----:B------:R-:W-:Y:S02]  /*f560*/  LOP3.LUT R80, R59, R80, R48, 0x96, !PT ;  /* 0x000000503b507212 */ /* 0x000fe400078e9630 */
[----:B------:R-:W-:Y:S02]  /*f570*/  LOP3.LUT R89, R61, R89, R58, 0x96, !PT ;  /* 0x000000593d597212 */ /* 0x000fe400078e963a */
[----:B------:R-:W-:Y:S02]  /*f580*/  LOP3.LUT R70, R3, R70, RZ, 0x3c, !PT ;  /* 0x0000004603467212 */ /* 0x000fe400078e3cff */
[-C--:B------:R-:W-:Y:S02]  /*f590*/  LOP3.LUT R3, R14, R53.reuse, RZ, 0x3c, !PT ;  /* 0x000000350e037212 */ /* 0x080fe400078e3cff */
[----:B------:R-:W-:-:S02]  /*f5a0*/  LOP3.LUT R46, R46, R53, RZ, 0x3c, !PT ;  /* 0x000000352e2e7212 */ /* 0x000fc400078e3cff */
[-C--:B------:R-:W-:Y:S02]  /*f5b0*/  LOP3.LUT R45, R45, R53.reuse, RZ, 0x3c, !PT ;  /* 0x000000352d2d7212 */ /* 0x080fe400078e3cff */
        /* <DEDUP_REMOVED lines=18> */
[----:B------:R-:W-:Y:S02]  /*f6e0*/  SHF.L.W.U32.HI R52, R60, 0x1, R81 ;  /* 0x000000013c347819 */ /* 0x000fe40000010e51 */
        /* <DEDUP_REMOVED lines=8> */
[-C--:B------:R-:W-:Y:S02]  /*f770*/  LOP3.LUT R77, R77, R54.reuse, RZ, 0x3c, !PT ;  /* 0x000000364d4d7212 */ /* 0x080fe400078e3cff */
[----:B------:R-:W-:-:S02]  /*f780*/  LOP3.LUT R35, R12, R54, RZ, 0x3c, !PT ;  /* 0x000000360c237212 */ /* 0x000fc400078e3cff */
[-C--:B------:R-:W-:Y:S02]  /*f790*/  LOP3.LUT R0, R37, R54.reuse, RZ, 0x3c, !PT ;  /* 0x0000003625007212 */ /* 0x080fe400078e3cff */
        /* <DEDUP_REMOVED lines=48> */
[-C--:B------:R-:W-:Y:S02]  /*faa0*/  LOP3.LUT R47, R47, R66.reuse, RZ, 0x3c, !PT ;  /* 0x000000422f2f7212 */ /* 0x080fe400078e3cff */
        /* <DEDUP_REMOVED lines=66> */
[----:B------:R-:W-:Y:S02]  /*fed0*/  LOP3.LUT R60, R57, R50, R9, 0x90, !PT ;  /* 0x00000032393c7212 */ /* 0x000fe400078e9009 */
[----:B------:R-:W-:Y:S02]  /*fee0*/  LOP3.LUT R8, R77, R38, RZ, 0x3c, !PT ;  /* 0x000000264d087212 */ /* 0x000fe400078e3cff */
[----:B------:R-:W-:Y:S02]  /*fef0*/  LOP3.LUT R74, R46, R53, R47, 0xb4, !PT ;  /* 0x000000352e4a7212 */ /* 0x000fe400078eb42f */
[----:B0-----:R-:W-:-:S02]  /*ff00*/  LOP3.LUT R40, R14, UR17, R57, 0x9c, !PT ;  /* 0x000000110e287c12 */ /* 0x001fc4000f8e9c39 */
[C---:B------:R-:W-:Y:S02]  /*ff10*/  LOP3.LUT R38, R47.reuse, R38, R53, 0xb4, !PT ;  /* 0x000000262f267212 */ /* 0x040fe400078eb435 */
[----:B------:R-:W-:Y:S02]  /*ff20*/  LOP3.LUT R46, R47, UR16, R46, 0x9c, !PT ;  /* 0x000000102f2e7c12 */ /* 0x000fe4000f8e9c2e */
[----:B------:R-:W-:Y:S02]  /*ff30*/  LOP3.LUT R57, R57, R42, R14, 0xb4, !PT ;  /* 0x0000002a39397212 */ /* 0x000fe400078eb40e */
[----:B------:R-:W-:Y:S02]  /*ff40*/  LOP3.LUT R47, R55, R50, R9, 0x6, !PT ;  /* 0x00000032372f7212 */ /* 0x000fe400078e0609 */
[-C--:B------:R-:W-:Y:S02]  /*ff50*/  LOP3.LUT R14, R14, R55.reuse, R42, 0xb4, !PT ;  /* 0x000000370e0e7212 */ /* 0x080fe400078eb42a */
[----:B------:R-:W-:-:S02]  /*ff60*/  LOP3.LUT R55, R60, R55, RZ, 0x3c, !PT ;  /* 0x000000373c377212 */ /* 0x000fc400078e3cff */
        /* <DEDUP_REMOVED lines=17> */
[----:B------:R-:W-:-:S02]  /*10080*/  LOP3.LUT R60, R60, R9, RZ, 0x3c, !PT ;  /* 0x000000093c3c7212 */ /* 0x000fc400078e3cff */
[----:B------:R-:W-:Y:S02]  /*10090*/  SHF.L.W.U32.HI R76, R9, 0x1, R62 ;  /* 0x00000001094c7819 */ /* 0x000fe40000010e3e */
[----:B------:R-:W-:Y:S02]  /*100a0*/  SHF.L.W.U32.HI R53, R77, 0x1, R46 ;  /* 0x000000014d357819 */ /* 0x000fe40000010e2e */
[----:B------:R-:W-:Y:S02]  /*100b0*/  LOP3.LUT R82, R78, R5, R41, 0x96, !PT ;  /* 0x000000054e527212 */ /* 0x000fe400078e9629 */
[----:B------:R-:W-:Y:S02]  /*100c0*/  LOP3.LUT R9, R59, R2, R50, 0x96, !PT ;  /* 0x000000023b097212 */ /* 0x000fe400078e9632 */
[----:B------:R-:W-:Y:S02]  /*100d0*/  LOP3.LUT R83, R69, R56, R37, 0x96, !PT ;  /* 0x0000003845537212 */ /* 0x000fe400078e9625 */
[----:B------:R-:W-:-:S02]  /*100e0*/  LOP3.LUT R84, R0, R15, R42, 0x96, !PT ;  /* 0x0000000f00547212 */ /* 0x000fc400078e962a */
[----:B------:R-:W-:Y:S02]  /*100f0*/  LOP3.LUT R53, R53, R47, RZ, 0x3c, !PT ;  /* 0x0000002f35357212 */ /* 0x000fe400078e3cff */
[----:B------:R-:W-:Y:S02]  /*10100*/  LOP3.LUT R82, R34, R82, R61, 0x96, !PT ;  /* 0x0000005222527212 */ /* 0x000fe400078e963d */
[----:B------:R-:W-:Y:S02]  /*10110*/  LOP3.LUT R9, R44, R9, R67, 0x96, !PT ;  /* 0x000000092c097212 */ /* 0x000fe400078e9643 */
[----:B------:R-:W-:Y:S02]  /*10120*/  SHF.L.W.U32.HI R47, R40, 0x1, R47 ;  /* 0x00000001282f7819 */ /* 0x000fe40000010e2f */
[----:B------:R-:W-:Y:S02]  /*10130*/  LOP3.LUT R83, R39, R83, R68, 0x96, !PT ;  /* 0x0000005327537212 */ /* 0x000fe400078e9644 */
[----:B------:R-:W-:-:S02]  /*10140*/  LOP3.LUT R84, R7, R84, R54, 0x96, !PT ;  /* 0x0000005407547212 */ /* 0x000fc400078e9636 */
        /* <DEDUP_REMOVED lines=136> */
[----:B------:R-:W-:Y:S02]  /*109d0*/  LOP3.LUT R68, R70, UR18, R49, 0x9c, !PT ;  /* 0x0000001246447c12 */ /* 0x000fe4000f8e9c31 */
[----:B------:R-:W-:-:S02]  /*109e0*/  LOP3.LUT R34, R34, R8, R57, 0xb4, !PT ;  /* 0x0000000822227212 */ /* 0x000fc400078eb439 */
[----:B------:R-:W-:Y:S02]  /*109f0*/  LOP3.LUT R44, R57, R0, R8, 0xb4, !PT ;  /* 0x00000000392c7212 */ /* 0x000fe400078eb408 */
[----:B------:R-:W-:Y:S02]  /*10a00*/  LOP3.LUT R39, R8, R39, R0, 0xb4, !PT ;  /* 0x0000002708277212 */ /* 0x000fe400078eb400 */
[----:B------:R-:W-:Y:S01]  /*10a10*/  LOP3.LUT R64, R35, UR19, R10, 0x9c, !PT ;  /* 0x0000001323407c12 */ /* 0x000fe2000f8e9c0a */
[----:B------:R-:W0:Y:S01]  /*10a20*/  LDCU.128 UR16, c[0x3][0xb0] ;  /* 0x00c01600ff1077ac */ /* 0x000e220008000c00 */
        /* <DEDUP_REMOVED lines=11> */
[-CC-:B------:R-:W-:Y:S02]  /*10ae0*/  LOP3.LUT R41, R10, R50.reuse, R53.reuse, 0x90, !PT ;  /* 0x000000320a297212 */ /* 0x180fe400078e9035 */
[-CC-:B------:R-:W-:Y:S02]  /*10af0*/  LOP3.LUT R64, R64, R50.reuse, R53.reuse, 0x96, !PT ;  /* 0x0000003240407212 */ /* 0x180fe400078e9635 */
        /* <DEDUP_REMOVED lines=28> */
[----:B------:R-:W-:Y:S02]  /*10cc0*/  LOP3.LUT R67, R61, R67, R74, 0x96, !PT ;  /* 0x000000433d437212 */ /* 0x000fe400078e964a */
[----:B------:R-:W-:Y:S02]  /*10cd0*/  SHF.L.W.U32.HI R41, R52, 0x1, R43 ;  /* 0x0000000134297819 */ /* 0x000fe40000010e2b */
[----:B------:R-:W-:Y:S02]  /*10ce0*/  LOP3.LUT R85, R85, R52, RZ, 0x3c, !PT ;  /* 0x0000003455557212 */ /* 0x000fe400078e3cff */
[----:B------:R-:W-:-:S02]  /*10cf0*/  SHF.L.W.U32.HI R78, R80, 0x1, R49 ;  /* 0x00000001504e7819 */ /* 0x000fc40000010e31 */
[----:B------:R-:W-:Y:S02]  /*10d00*/  SHF.L.W.U32.HI R52, R43, 0x1, R52 ;  /* 0x000000012b347819 */ /* 0x000fe40000010e34 */
[----:B------:R-:W-:Y:S02]  /*10d10*/  LOP3.LUT R48, R48, R43, RZ, 0x3c, !PT ;  /* 0x0000002b30307212 */ /* 0x000fe400078e3cff */
[----:B------:R-:W-:Y:S02]  /*10d20*/  SHF.L.W.U32.HI R43, R67, 0x1, R50 ;  /* 0x00000001432b7819 */ /* 0x000fe40000010e32 */
        /* <DEDUP_REMOVED lines=38> */
[----:B------:R-:W-:-:S02]  /*10f90*/  LOP3.LUT R37, R12, R69, RZ, 0x3c, !PT ;  /* 0x000000450c257212 */ /* 0x000fc400078e3cff */
[-C--:B------:R-:W-:Y:S02]  /*10fa0*/  LOP3.LUT R54, R59, R78.reuse, RZ, 0x3c, !PT ;  /* 0x0000004e3b367212 */ /* 0x080fe400078e3cff */
[----:B------:R-:W-:Y:S02]  /*10fb0*/  SHF.L.W.U32.HI R12, R9, 0x1b, R66 ;  /* 0x0000001b090c7819 */ /* 0x000fe40000010e42 */
[-C--:B------:R-:W-:Y:S02]  /*10fc0*/  LOP3.LUT R36, R36, R85.reuse, RZ, 0x3c, !PT ;  /* 0x0000005524247212 */ /* 0x080fe400078e3cff */
[----:B------:R-:W-:Y:S02]  /*10fd0*/  LOP3.LUT R65, R65, R85, RZ, 0x3c, !PT ;  /* 0x0000005541417212 */ /* 0x000fe400078e3cff */
[----:B------:R-:W-:Y:S02]  /*10fe0*/  LOP3.LUT R59, R38, R78, RZ, 0x3c, !PT ;  /* 0x0000004e263b7212 */ /* 0x000fe400078e3cff */
[----:B------:R-:W-:-:S02]  /*10ff0*/  SHF.L.W.U32.HI R9, R66, 0x1b, R9 ;  /* 0x0000001b42097819 */ /* 0x000fc40000010e09 */
        /* <DEDUP_REMOVED lines=92> */
[----:B0-----:R-:W-:Y:S02]  /*115c0*/  LOP3.LUT R66, R44, UR16, R36, 0x9c, !PT ;  /* 0x000000102c427c12 */ /* 0x001fe4000f8e9c24 */
[----:B------:R-:W-:Y:S02]  /*115d0*/  LOP3.LUT R52, R70, R57, R75, 0x96, !PT ;  /* 0x0000003946347212 */ /* 0x000fe400078e964b */
[----:B------:R-:W-:Y:S02]  /*115e0*/  LOP3.LUT R70, R35, UR17, R6, 0x9c, !PT ;  /* 0x0000001123467c12 */ /* 0x000fe4000f8e9c06 */
[----:B------:R-:W-:-:S02]  /*115f0*/  LOP3.LUT R76, R10, R68, R43, 0x6, !PT ;  /* 0x000000440a4c7212 */ /* 0x000fc400078e062b */
[-CC-:B------:R-:W-:Y:S02]  /*11600*/  LOP3.LUT R57, R36, R68.reuse, R43.reuse, 0x90, !PT ;  /* 0x0000004424397212 */ /* 0x180fe400078e902b */
[----:B------:R-:W-:Y:S02]  /*11610*/  LOP3.LUT R43, R66, R68, R43, 0x96, !PT ;  /* 0x00000044422b7212 */ /* 0x000fe400078e962b */
[CCC-:B------:R-:W-:Y:S02]  /*11620*/  LOP3.LUT R66, R5.reuse, R64.reuse, R49.reuse, 0x6, !PT ;  /* 0x0000004005427212 */ /* 0x1c0fe400078e0631 */
[-CC-:B------:R-:W-:Y:S02]  /*11630*/  LOP3.LUT R75, R6, R64.reuse, R49.reuse, 0x90, !PT ;  /* 0x00000040064b7212 */ /* 0x180fe400078e9031 */
        /* <DEDUP_REMOVED lines=35> */
[----:B------:R-:W-:Y:S02]  /*11870*/  LOP3.LUT R38, R48, R51, R3, 0x96, !PT ;  /* 0x0000003330267212 */ /* 0x000fe400078e9603 */
[----:B------:R-:W-:Y:S02]  /*11880*/  LOP3.LUT R5, R14, R42, R5, 0x96, !PT ;  /* 0x0000002a0e057212 */ /* 0x000fe400078e9605 */
[----:B------:R-:W-:-:S02]  /*11890*/  LOP3.LUT R9, R10, R55, RZ, 0x3c, !PT ;  /* 0x000000370a097212 */ /* 0x000fc400078e3cff */
[----:B------:R-:W-:Y:S02]  /*118a0*/  SHF.L.W.U32.HI R2, R36, 0x1, R35 ;  /* 0x0000000124027819 */ /* 0x000fe40000010e23 */
[----:B------:R-:W-:Y:S02]  /*118b0*/  LOP3.LUT R45, R74, R63, R45, 0x96, !PT ;  /* 0x0000003f4a2d7212 */ /* 0x000fe400078e962d */
[----:B------:R-:W-:Y:S02]  /*118c0*/  LOP3.LUT R11, R41, R69, R8, 0x96, !PT ;  /* 0x00000045290b7212 */ /* 0x000fe400078e9608 */
[----:B------:R-:W-:Y:S01]  /*118d0*/  LOP3.LUT R44, R67, R62, R44, 0x96, !PT ;  /* 0x0000003e432c7212 */ /* 0x000fe200078e962c */
[----:B------:R-:W0:Y:S01]  /*118e0*/  LDC R69, c[0x0][0x388] ;  /* 0x0000e200ff457b82 */ /* 0x000e220000000800 */
[----:B------:R-:W-:Y:S02]  /*118f0*/  LOP3.LUT R38, R38, R43, RZ, 0x3c, !PT ;  /* 0x0000002b26267212 */ /* 0x000fe400078e3cff */
[----:B------:R-:W-:-:S02]  /*11900*/  LOP3.LUT R8, R5, R34, RZ, 0x3c, !PT ;  /* 0x0000002205087212 */ /* 0x000fc400078e3cff */
[----:B------:R-:W-:Y:S02]  /*11910*/  LOP3.LUT R43, R43, R2, R9, 0x96, !PT ;  /* 0x000000022b2b7212 */ /* 0x000fe400078e9609 */
[----:B------:R-:W-:Y:S02]  /*11920*/  LOP3.LUT R10, R45, R0, RZ, 0x3c, !PT ;  /* 0x000000002d0a7212 */ /* 0x000fe400078e3cff */
[----:B------:R-:W-:Y:S02]  /*11930*/  LOP3.LUT R11, R11, R12, RZ, 0x3c, !PT ;  /* 0x0000000c0b0b7212 */ /* 0x000fe400078e3cff */
[----:B------:R-:W-:Y:S02]  /*11940*/  SHF.L.W.U32.HI R2, R35, 0x1, R36 ;  /* 0x0000000123027819 */ /* 0x000fe40000010e24 */
[----:B------:R-:W-:Y:S02]  /*11950*/  LOP3.LUT R40, R61, R46, R40, 0x96, !PT ;  /* 0x0000002e3d287212 */ /* 0x000fe400078e9628 */
[----:B------:R-:W-:-:S02]  /*11960*/  LOP3.LUT R14, R44, R7, RZ, 0x3c, !PT ;  /* 0x000000072c0e7212 */ /* 0x000fc400078e3cff */
[----:B------:R-:W-:Y:S02]  /*11970*/  LOP3.LUT R37, R4, R15, RZ, 0x3c, !PT ;  /* 0x0000000f04257212 */ /* 0x000fe400078e3cff */
[--C-:B------:R-:W-:Y:S02]  /*11980*/  SHF.L.W.U32.HI R5, R9, 0x1, R8.reuse ;  /* 0x0000000109057819 */ /* 0x100fe40000010e08 */
[----:B------:R-:W-:Y:S02]  /*11990*/  SHF.L.W.U32.HI R9, R8, 0x1, R9 ;  /* 0x0000000108097819 */ /* 0x000fe40000010e09 */
[----:B------:R-:W-:Y:S02]  /*119a0*/  LOP3.LUT R8, R49, R2, R8, 0x96, !PT ;  /* 0x0000000231087212 */ /* 0x000fe400078e9608 */
[----:B------:R-:W-:Y:S02]  /*119b0*/  SHF.L.W.U32.HI R6, R11, 0x1, R10 ;  /* 0x000000010b067819 */ /* 0x000fe40000010e0a */
[----:B------:R-:W-:-:S02]  /*119c0*/  SHF.L.W.U32.HI R4, R10, 0x1, R11 ;  /* 0x000000010a047819 */ /* 0x000fc40000010e0b */
[----:B------:R-:W-:Y:S02]  /*119d0*/  LOP3.LUT R39, R40, R49, RZ, 0x3c, !PT ;  /* 0x0000003128277212 */ /* 0x000fe400078e3cff */
[----:B------:R-:W-:Y:S02]  /*119e0*/  SHF.L.W.U32.HI R3, R37, 0x1, R14 ;  /* 0x0000000125037819 */ /* 0x000fe40000010e0e */
[----:B------:R-:W-:Y:S02]  /*119f0*/  SHF.L.W.U32.HI R2, R14, 0x1, R37 ;  /* 0x000000010e027819 */ /* 0x000fe40000010e25 */
[----:B------:R-:W-:Y:S02]  /*11a00*/  LOP3.LUT R6, R7, R6, R35, 0x96, !PT ;  /* 0x0000000607067212 */ /* 0x000fe400078e9623 */
[----:B------:R-:W-:Y:S02]  /*11a10*/  LOP3.LUT R15, R15, R4, R36, 0x96, !PT ;  /* 0x000000040f0f7212 */ /* 0x000fe400078e9624 */
[----:B------:R-:W-:-:S02]  /*11a20*/  LOP3.LUT R35, R52, R3, R38, 0x96, !PT ;  /* 0x0000000334237212 */ /* 0x000fc400078e9626 */
[--C-:B------:R-:W-:Y:S02]  /*11a30*/  LOP3.LUT R4, R47, R2, R39.reuse, 0x96, !PT ;  /* 0x000000022f047212 */ /* 0x100fe400078e9627 */
[----:B------:R-:W-:Y:S02]  /*11a40*/  SHF.L.W.U32.HI R2, R39, 0x1, R38 ;  /* 0x0000000127027819 */ /* 0x000fe40000010e26 */
[----:B------:R-:W-:Y:S02]  /*11a50*/  SHF.L.W.U32.HI R3, R38, 0x1, R39 ;  /* 0x0000000126037819 */ /* 0x000fe40000010e27 */
        /* <DEDUP_REMOVED lines=12> */
[----:B------:R-:W-:Y:S02]  /*11b20*/  LOP3.LUT R14, R0, UR18, R35, 0x9c, !PT ;  /* 0x00000012000e7c12 */ /* 0x000fe4000f8e9c23 */
[----:B------:R-:W-:Y:S02]  /*11b30*/  LOP3.LUT R15, R3, UR19, R34, 0x9c, !PT ;  /* 0x00000013030f7c12 */ /* 0x000fe4000f8e9c22 */
[----:B------:R-:W-:-:S02]  /*11b40*/  LOP3.LUT R34, R34, R38, R3, 0xb4, !PT ;  /* 0x0000002622227212 */ /* 0x000fc400078eb403 */
[----:B------:R-:W-:Y:S02]  /*11b50*/  LOP3.LUT R35, R35, R39, R0, 0xb4, !PT ;  /* 0x0000002723237212 */ /* 0x000fe400078eb400 */
[----:B------:R-:W-:Y:S02]  /*11b60*/  LOP3.LUT R37, R0, R2, R39, 0xb4, !PT ;  /* 0x0000000200257212 */ /* 0x000fe400078eb427 */
[-C--:B------:R-:W-:Y:S02]  /*11b70*/  LOP3.LUT R39, R39, R43.reuse, R2, 0xb4, !PT ;  /* 0x0000002b27277212 */ /* 0x080fe400078eb402 */
[----:B------:R-:W-:Y:S02]  /*11b80*/  LOP3.LUT R14, R14, R43, RZ, 0x3c, !PT ;  /* 0x0000002b0e0e7212 */ /* 0x000fe400078e3cff */
[--C-:B------:R-:W-:Y:S02]  /*11b90*/  SHF.R.U32.HI R43, RZ, 0x10, R34.reuse ;  /* 0x00000010ff2b7819 */ /* 0x100fe40000011622 */
[----:B------:R-:W-:-:S02]  /*11ba0*/  SHF.R.U32.HI R42, RZ, 0x18, R34 ;  /* 0x00000018ff2a7819 */ /* 0x000fc40000011622 */
[----:B------:R-:W-:Y:S02]  /*11bb0*/  SHF.R.U32.HI R45, RZ, 0x8, R34 ;  /* 0x00000008ff2d7819 */ /* 0x000fe40000011622 */
[----:B------:R-:W-:Y:S02]  /*11bc0*/  LOP3.LUT R36, R3, R5, R38, 0xb4, !PT ;  /* 0x0000000503247212 */ /* 0x000fe400078eb426 */
[----:B------:R-:W-:Y:S02]  /*11bd0*/  LOP3.LUT R15, R15, R8, RZ, 0x3c, !PT ;  /* 0x000000080f0f7212 */ /* 0x000fe400078e3cff */
[----:B------:R-:W-:Y:S02]  /*11be0*/  PRMT R7, R43, 0x3340, R42 ;  /* 0x000033402b077816 */ /* 0x000fe4000000002a */
[----:B------:R-:W-:Y:S02]  /*11bf0*/  PRMT R0, R34, 0x3340, R45 ;  /* 0x0000334022007816 */ /* 0x000fe4000000002d */
[----:B------:R-:W-:-:S02]  /*11c00*/  SHF.R.U64 R48, R35, 0x8, R34 ;  /* 0x0000000823307819 */ /* 0x000fc40000001222 */
[C-C-:B------:R-:W-:Y:S02]  /*11c10*/  SHF.R.U64 R49, R35.reuse, 0x10, R34.reuse ;  /* 0x0000001023317819 */ /* 0x140fe40000001222 */
[----:B------:R-:W-:Y:S02]  /*11c20*/  SHF.R.U64 R50, R35, 0x18, R34 ;  /* 0x0000001823327819 */ /* 0x000fe40000001222 */
[C-C-:B------:R-:W-:Y:S02]  /*11c30*/  SHF.R.U64 R71, R14.reuse, 0x8, R15.reuse ;  /* 0x000000080e477819 */ /* 0x140fe4000000120f */
[C-C-:B------:R-:W-:Y:S02]  /*11c40*/  SHF.R.U64 R68, R14.reuse, 0x10, R15.reuse ;  /* 0x000000100e447819 */ /* 0x140fe4000000120f */
[----:B------:R-:W-:Y:S02]  /*11c50*/  SHF.R.U64 R67, R14, 0x18, R15 ;  /* 0x000000180e437819 */ /* 0x000fe4000000120f */
[----:B------:R-:W-:-:S02]  /*11c60*/  SHF.R.U32.HI R51, RZ, 0x8, R36 ;  /* 0x00000008ff337819 */ /* 0x000fc40000011624 */
[--C-:B------:R-:W-:Y:S02]  /*11c70*/  SHF.R.U32.HI R53, RZ, 0x10, R36.reuse ;  /* 0x00000010ff357819 */ /* 0x100fe40000011624 */
[--C-:B------:R-:W-:Y:S02]  /*11c80*/  SHF.R.U32.HI R52, RZ, 0x18, R36.reuse ;  /* 0x00000018ff347819 */ /* 0x100fe40000011624 */
[C-C-:B------:R-:W-:Y:S02]  /*11c90*/  SHF.R.U64 R54, R37.reuse, 0x8, R36.reuse ;  /* 0x0000000825367819 */ /* 0x140fe40000001224 */
[C-C-:B------:R-:W-:Y:S02]  /*11ca0*/  SHF.R.U64 R55, R37.reuse, 0x10, R36.reuse ;  /* 0x0000001025377819 */ /* 0x140fe40000001224 */
[----:B------:R-:W-:Y:S02]  /*11cb0*/  SHF.R.U64 R56, R37, 0x18, R36 ;  /* 0x0000001825387819 */ /* 0x000fe40000001224 */
[----:B------:R-:W-:-:S02]  /*11cc0*/  LOP3.LUT R38, R38, R8, R5, 0xb4, !PT ;  /* 0x0000000826267212 */ /* 0x000fc400078eb405 */
[----:B------:R-:W-:Y:S02]  /*11cd0*/  PRMT R7, R0, 0x5410, R7 ;  /* 0x0000541000077816 */ /* 0x000fe40000000007 */
[----:B------:R-:W-:Y:S02]  /*11ce0*/  PRMT R6, R49, 0x3340, R50 ;  /* 0x0000334031067816 */ /* 0x000fe40000000032 */
[----:B------:R-:W-:Y:S02]  /*11cf0*/  PRMT R5, R35, 0x3340, R48 ;  /* 0x0000334023057816 */ /* 0x000fe40000000030 */
[----:B------:R-:W-:Y:S02]  /*11d00*/  PRMT R4, R68, 0x3340, R67 ;  /* 0x0000334044047816 */ /* 0x000fe40000000043 */
[----:B------:R-:W-:Y:S02]  /*11d10*/  PRMT R3, R14, 0x3340, R71 ;  /* 0x000033400e037816 */ /* 0x000fe40000000047 */
[----:B------:R-:W-:-:S02]  /*11d20*/  PRMT R9, R53, 0x3340, R52 ;  /* 0x0000334035097816 */ /* 0x000fc40000000034 */
[----:B------:R-:W-:Y:S02]  /*11d30*/  PRMT R0, R36, 0x3340, R51 ;  /* 0x0000334024007816 */ /* 0x000fe40000000033 */
[----:B------:R-:W-:Y:S02]  /*11d40*/  PRMT R8, R55, 0x3340, R56 ;  /* 0x0000334037087816 */ /* 0x000fe40000000038 */
[----:B------:R-:W-:Y:S02]  /*11d50*/  PRMT R11, R37, 0x3340, R54 ;  /* 0x00003340250b7816 */ /* 0x000fe40000000036 */
[----:B0-----:R-:W-:Y:S02]  /*11d60*/  ISETP.GE.AND P0, PT, R69, 0x8, PT ;  /* 0x000000084500780c */ /* 0x001fe40003f06270 */
[--C-:B------:R-:W-:Y:S02]  /*11d70*/  SHF.R.U32.HI R64, RZ, 0x8, R15.reuse ;  /* 0x00000008ff407819 */ /* 0x100fe4000001160f */
[----:B------:R-:W-:-:S02]  /*11d80*/  SHF.R.U32.HI R65, RZ, 0x10, R15 ;  /* 0x00000010ff417819 */ /* 0x000fc4000001160f */
[----:B------:R-:W-:Y:S02]  /*11d90*/  SHF.R.U32.HI R66, RZ, 0x18, R15 ;  /* 0x00000018ff427819 */ /* 0x000fe4000001160f */
[--C-:B------:R-:W-:Y:S02]  /*11da0*/  SHF.R.U32.HI R57, RZ, 0x8, R38.reuse ;  /* 0x00000008ff397819 */ /* 0x100fe40000011626 */
[--C-:B------:R-:W-:Y:S02]  /*11db0*/  SHF.R.U32.HI R59, RZ, 0x10, R38.reuse ;  /* 0x00000010ff3b7819 */ /* 0x100fe40000011626 */
[--C-:B------:R-:W-:Y:S02]  /*11dc0*/  SHF.R.U32.HI R58, RZ, 0x18, R38.reuse ;  /* 0x00000018ff3a7819 */ /* 0x100fe40000011626 */
[C-C-:B------:R-:W-:Y:S02]  /*11dd0*/  SHF.R.U64 R60, R39.reuse, 0x8, R38.reuse ;  /* 0x00000008273c7819 */ /* 0x140fe40000001226 */
[----:B------:R-:W-:-:S02]  /*11de0*/  SHF.R.U64 R61, R39, 0x10, R38 ;  /* 0x00000010273d7819 */ /* 0x000fc40000001226 */
[----:B------:R-:W-:Y:S02]  /*11df0*/  SHF.R.U64 R62, R39, 0x18, R38 ;  /* 0x00000018273e7819 */ /* 0x000fe40000001226 */
        /* <DEDUP_REMOVED lines=13> */
[C-C-:B------:R-:W-:Y:S01]  /*11ed0*/  SHF.R.U64 R3, R22.reuse, 0x8, R13.reuse ;  /* 0x0000000816037819 */ /* 0x140fe2000000120d */
[----:B------:R-:W-:Y:S01]  /*11ee0*/  STL.128 [R1+0x10], R8 ;  /* 0x0000100801007387 */ /* 0x000fe20000100c00 */
[--C-:B------:R-:W-:Y:S02]  /*11ef0*/  SHF.R.U64 R12, R22, 0x10, R13.reuse ;  /* 0x00000010160c7819 */ /* 0x100fe4000000120d */
[----:B------:R-:W-:Y:S01]  /*11f00*/  PRMT R13, R15, 0x7610, R13 ;  /* 0x000076100f0d7816 */ /* 0x000fe2000000000d */
[----:B------:R0:W-:Y:S01]  /*11f10*/  STL.128 [R1], R4 ;  /* 0x0000000401007387 */ /* 0x0001e20000100c00 */
[----:B------:R-:W-:-:S02]  /*11f20*/  SHF.R.U64 R40, R18, 0x8, R29 ;  /* 0x0000000812287819 */ /* 0x000fc4000000121d */
[--C-:B------:R-:W-:Y:S02]  /*11f30*/  SHF.R.U64 R41, R18, 0x10, R29.reuse ;  /* 0x0000001012297819 */ /* 0x100fe4000000121d */
[--C-:B------:R-:W-:Y:S02]  /*11f40*/  SHF.R.U32.HI R44, RZ, 0x8, R29.reuse ;  /* 0x00000008ff2c7819 */ /* 0x100fe4000001161d */
[----:B------:R-:W-:Y:S02]  /*11f50*/  SHF.R.U32.HI R46, RZ, 0x10, R29 ;  /* 0x00000010ff2e7819 */ /* 0x000fe4000001161d */
[C-C-:B------:R-:W-:Y:S02]  /*11f60*/  SHF.R.U64 R47, R20.reuse, 0x8, R31.reuse ;  /* 0x00000008142f7819 */ /* 0x140fe4000000121f */
[--C-:B------:R-:W-:Y:S02]  /*11f70*/  SHF.R.U64 R63, R20, 0x10, R31.reuse ;  /* 0x00000010143f7819 */ /* 0x100fe4000000121f */
[----:B------:R-:W-:-:S02]  /*11f80*/  SHF.R.U32.HI R2, RZ, 0x8, R31 ;  /* 0x00000008ff027819 */ /* 0x000fc4000001161f */
[----:B------:R-:W-:Y:S01]  /*11f90*/  SHF.R.U32.HI R0, RZ, 0x10, R31 ;  /* 0x00000010ff007819 */ /* 0x000fe2000001161f */
[----:B0-----:R-:W-:Y:S01]  /*11fa0*/  IMAD.MOV.U32 R6, RZ, RZ, RZ ;  /* 0x000000ffff067224 */ /* 0x001fe200078e00ff */
[----:B------:R-:W-:Y:S02]  /*11fb0*/  PRMT R15, R71, 0x7610, R15 ;  /* 0x00007610470f7816 */ /* 0x000fe4000000000f */
[----:B------:R-:W-:Y:S02]  /*11fc0*/  PRMT R8, R68, 0x7610, R8 ;  /* 0x0000761044087816 */ /* 0x000fe40000000008 */
[----:B------:R-:W-:Y:S01]  /*11fd0*/  PRMT R9, R67, 0x7610, R9 ;  /* 0x0000761043097816 */ /* 0x000fe20000000009 */
[----:B------:R-:W-:Y:S06]  /*11fe0*/  @!P0 BRA `(.L_x_4) ;  /* 0x0000000000808947 */ /* 0x000fec0003800000 */
[----:B------:R-:W0:Y:S02]  /*11ff0*/  LDC.64 R10, c[0x0][0x380] ;  /* 0x0000e000ff0a7b82 */ /* 0x000e240000000a00 */
[----:B0-----:R-:W2:Y:S02]  /*12000*/  LDG.E R7, desc[UR10][R10.64] ;  /* 0x0000000a0a077981 */ /* 0x001ea4000c1e1900 */
[----:B--2---:R-:W-:-:S13]  /*12010*/  ISETP.NE.AND P0, PT, R4, R7, PT ;  /* 0x000000070400720c */ /* 0x004fda0003f05270 */
[----:B------:R-:W-:Y:S05]  /*12020*/  @P0 BRA `(.L_x_5) ;  /* 0x0000000000d40947 */ /* 0x000fea0003800000 */
[----:B------:R-:W-:Y:S02]  /*12030*/  ISETP.NE.AND P0, PT, R69, 0x8, PT ;  /* 0x000000084500780c */ /* 0x000fe40003f05270 */
[--C-:B------:R-:W-:Y:S02]  /*12040*/  SHF.R.U32.HI R15, RZ, 0x8, R4.reuse ;  /* 0x00000008ff0f7819 */ /* 0x100fe40000011604 */
[----:B------:R-:W-:Y:S02]  /*12050*/  SHF.R.U32.HI R9, RZ, 0x18, R4 ;  /* 0x00000018ff097819 */ /* 0x000fe40000011604 */
[C---:B------:R-:W-:Y:S02]  /*12060*/  PRMT R14, R4.reuse, 0x7610, R14 ;  /* 0x00007610040e7816 */ /* 0x040fe4000000000e */
[----:B------:R-:W-:-:S05]  /*12070*/  PRMT R8, R4, 0x7632, R8 ;  /* 0x0000763204087816 */ /* 0x000fca0000000008 */
[----:B------:R-:W-:Y:S05]  /*12080*/  @!P0 BREAK.RELIABLE B1 ;  /* 0x0000000000018942 */ /* 0x000fea0003800100 */
[----:B------:R-:W-:Y:S05]  /*12090*/  @!P0 BRA `(.L_x_6) ;  /* 0x0000000000dc8947 */ /* 0x000fea0003800000 */
[----:B------:R-:W-:Y:S01]  /*120a0*/  ISETP.GE.U32.AND P0, PT, R69, 0x10, PT ;  /* 0x000000104500780c */ /* 0x000fe20003f06070 */
[----:B------:R-:W-:-:S12]  /*120b0*/  IMAD.MOV.U32 R6, RZ, RZ, 0x4 ;  /* 0x00000004ff067424 */ /* 0x000fd800078e00ff */
[----:B------:R-:W-:Y:S05]  /*120c0*/  @!P0 BRA `(.L_x_4) ;  /* 0x0000000000488947 */ /* 0x000fea0003800000 */
[----:B------:R-:W2:Y:S02]  /*120d0*/  LDG.E.64 R10, desc[UR10][R10.64] ;  /* 0x0000000a0a0a7981 */ /* 0x000ea4000c1e1b00 */
[----:B--2---:R-:W-:-:S04]  /*120e0*/  ISETP.NE.U32.AND P0, PT, R4, R10, PT ;  /* 0x0000000a0400720c */ /* 0x004fc80003f05070 */
[----:B------:R-:W-:-:S13]  /*120f0*/  ISETP.NE.AND.EX P0, PT, R5, R11, PT, P0 ;  /* 0x0000000b0500720c */ /* 0x000fda0003f05300 */
[----:B------:R-:W-:Y:S05]  /*12100*/  @P0 BRA `(.L_x_5) ;  /* 0x00000000009c0947 */ /* 0x000fea0003800000 */
[----:B------:R-:W-:Y:S02]  /*12110*/  ISETP.NE.AND P0, PT, R69, 0x10, PT ;  /* 0x000000104500780c */ /* 0x000fe40003f05270 */
[C-C-:B------:R-:W-:Y:S02]  /*12120*/  SHF.R.U64 R9, R4.reuse, 0x18, R5.reuse ;  /* 0x0000001804097819 */ /* 0x140fe40000001205 */
[C-C-:B------:R-:W-:Y:S02]  /*12130*/  SHF.R.U64 R8, R4.reuse, 0x10, R5.reuse ;  /* 0x0000001004087819 */ /* 0x140fe40000001205 */
[C---:B------:R-:W-:Y:S02]  /*12140*/  PRMT R14, R4.reuse, 0x7610, R14 ;  /* 0x00007610040e7816 */ /* 0x040fe4000000000e */
[--C-:B------:R-:W-:Y:S02]  /*12150*/  SHF.R.U64 R4, R4, 0x8, R5.reuse ;  /* 0x0000000804047819 */ /* 0x100fe40000001205 */
[----:B------:R-:W-:-:S02]  /*12160*/  SHF.R.U32.HI R66, RZ, 0x18, R5 ;  /* 0x00000018ff427819 */ /* 0x000fc40000011605 */
[----:B------:R-:W-:Y:S01]  /*12170*/  SHF.R.U32.HI R65, RZ, 0x10, R5 ;  /* 0x00000010ff417819 */ /* 0x000fe20000011605 */
[----:B------:R-:W-:Y:S05]  /*12180*/  @!P0 BREAK.RELIABLE B1 ;  /* 0x0000000000018942 */ /* 0x000fea0003800100 */
[----:B------:R-:W-:Y:S02]  /*12190*/  PRMT R13, R5, 0x7610, R13 ;  /* 0x00007610050d7816 */ /* 0x000fe4000000000d */
[----:B------:R-:W-:Y:S02]  /*121a0*/  SHF.R.U32.HI R5, RZ, 0x8, R5 ;  /* 0x00000008ff057819 */ /* 0x000fe40000011605 */
[----:B------:R-:W-:-:S02]  /*121b0*/  PRMT R15, R4, 0x7610, R15 ;  /* 0x00007610040f7816 */ /* 0x000fc4000000000f */
[----:B------:R-:W-:Y:S01]  /*121c0*/  PRMT R64, R5, 0x7610, R64 ;  /* 0x0000761005407816 */ /* 0x000fe20000000040 */
[----:B------:R-:W-:Y:S06]  /*121d0*/  @!P0 BRA `(.L_x_6) ;  /* 0x00000000008c8947 */ /* 0x000fec0003800000 */
[----:B------:R-:W-:-:S07]  /*121e0*/  IMAD.MOV.U32 R6, RZ, RZ, 0x8 ;  /* 0x00000008ff067424 */ /* 0x000fce00078e00ff */
.L_x_4:
[----:B------:R-:W-:-:S13]  /*121f0*/  ISETP.GE.AND P0, PT, R6, UR6, PT ;  /* 0x0000000606007c0c */ /* 0x000fda000bf06270 */
[----:B------:R-:W-:Y:S05]  /*12200*/  @P0 BRA `(.L_x_7) ;  /* 0x0000000000280947 */ /* 0x000fea0003800000 */
.L_x_8:
[----:B------:R-:W-:Y:S01]  /*12210*/  IADD3 R4, P0, PT, R6, UR12, RZ ;  /* 0x0000000c06047c10 */ /* 0x000fe2000ff1e0ff */
[----:B------:R-:W-:-:S04]  /*12220*/  IMAD.IADD R7, R1, 0x1, R6 ;  /* 0x0000000101077824 */ /* 0x000fc800078e0206 */
[----:B------:R-:W-:Y:S02]  /*12230*/  IMAD.X R5, RZ, RZ, UR13, P0 ;  /* 0x0000000dff057e24 */ /* 0x000fe400080e06ff */
[----:B------:R-:W2:Y:S04]  /*12240*/  LDL.U8 R7, [R7] ;  /* 0x0000000007077983 */ /* 0x000ea80000100000 */
[----:B------:R-:W2:Y:S02]  /*12250*/  LDG.E.U8 R4, desc[UR10][R4.64] ;  /* 0x0000000a04047981 */ /* 0x000ea4000c1e1100 */
[----:B--2---:R-:W-:-:S13]  /*12260*/  ISETP.NE.AND P0, PT, R7, R4, PT ;  /* 0x000000040700720c */ /* 0x004fda0003f05270 */
[----:B------:R-:W-:Y:S05]  /*12270*/  @P0 BRA `(.L_x_5) ;  /* 0x0000000000400947 */ /* 0x000fea0003800000 */
[----:B------:R-:W-:-:S05]  /*12280*/  VIADD R6, R6, 0x1 ;  /* 0x0000000106067836 */ /* 0x000fca0000000000 */
[----:B------:R-:W-:-:S13]  /*12290*/  ISETP.NE.AND P0, PT, R6, UR6, PT ;  /* 0x0000000606007c0c */ /* 0x000fda000bf05270 */
[----:B------:R-:W-:Y:S05]  /*122a0*/  @P0 BRA `(.L_x_8) ;  /* 0xfffffffc00d80947 */ /* 0x000fea000383ffff */
.L_x_7:
[----:B------:R-:W-:Y:S05]  /*122b0*/  BRA.U !UP0, `(.L_x_9) ;  /* 0x0000000108507547 */ /* 0x000fea000b800000 */
[----:B------:R-:W0:Y:S01]  /*122c0*/  LDCU.64 UR8, c[0x0][0x380] ;  /* 0x00007000ff0877ac */ /* 0x000e220008000a00 */
[----:B------:R-:W-:-:S05]  /*122d0*/  VIADD R7, R1, UR6 ;  /* 0x0000000601077c36 */ /* 0x000fca0008000000 */
[----:B------:R-:W2:Y:S01]  /*122e0*/  LDL.U8 R6, [R7] ;  /* 0x0000000007067983 */ /* 0x000ea20000100000 */
[----:B0-----:R-:W-:-:S04]  /*122f0*/  UIADD3 UR7, UP1, UPT, UR6, UR8, URZ ;  /* 0x0000000806077290 */ /* 0x001fc8000ff3e0ff */
[----:B------:R-:W-:Y:S02]  /*12300*/  UIADD3.X UR8, UPT, UPT, URZ, UR9, URZ, UP1, !UPT ;  /* 0x00000009ff087290 */ /* 0x000fe40008ffe4ff */
[----:B------:R-:W-:-:S04]  /*12310*/  IMAD.U32 R4, RZ, RZ, UR7 ;  /* 0x00000007ff047e24 */ /* 0x000fc8000f8e00ff */
[----:B------:R-:W-:-:S06]  /*12320*/  IMAD.U32 R5, RZ, RZ, UR8 ;  /* 0x00000008ff057e24 */ /* 0x000fcc000f8e00ff */
[----:B------:R-:W2:Y:S02]  /*12330*/  LDG.E.U8 R5, desc[UR10][R4.64] ;  /* 0x0000000a04057981 */ /* 0x000ea4000c1e1100 */
[----:B--2---:R-:W-:-:S04]  /*12340*/  LOP3.LUT R6, R5, 0xff, R6, 0x48, !PT ;  /* 0x000000ff05067812 */ /* 0x004fc800078e4806 */
[----:B------:R-:W-:-:S13]  /*12350*/  ISETP.GT.U32.AND P0, PT, R6, 0xf, PT ;  /* 0x0000000f0600780c */ /* 0x000fda0003f04070 */
[----:B------:R-:W-:Y:S05]  /*12360*/  @!P0 BREAK.RELIABLE B1 ;  /* 0x0000000000018942 */ /* 0x000fea0003800100 */
[----:B------:R-:W-:Y:S05]  /*12370*/  @!P0 BRA `(.L_x_6) ;  /* 0x0000000000248947 */ /* 0x000fea0003800000 */
.L_x_5:
[----:B------:R-:W-:Y:S05]  /*12380*/  BSYNC.RELIABLE B1 ;  /* 0x0000000000017941 */ /* 0x000fea0003800100 */
.L_x_3:
[----:B------:R-:W0:Y:S01]  /*12390*/  LDCU.64 UR8, c[0x0][0x3a0] ;  /* 0x00007400ff0877ac */ /* 0x000e220008000a00 */
[----:B------:R-:W-:-:S05]  /*123a0*/  IADD3 R25, P0, PT, R25, 0x1, RZ ;  /* 0x0000000119197810 */ /* 0x000fca0007f1e0ff */
[----:B------:R-:W-:Y:S01]  /*123b0*/  IMAD.X R24, RZ, RZ, R24, P0 ;  /* 0x000000ffff187224 */ /* 0x000fe200000e0618 */
[----:B0-----:R-:W-:-:S04]  /*123c0*/  ISETP.NE.U32.AND P0, PT, R25, UR8, PT ;  /* 0x0000000819007c0c */ /* 0x001fc8000bf05070 */
[----:B------:R-:W-:-:S13]  /*123d0*/  ISETP.NE.AND.EX P0, PT, R24, UR9, PT, P0 ;  /* 0x0000000918007c0c */ /* 0x000fda000bf05300 */
[----:B------:R-:W-:Y:S05]  /*123e0*/  @P0 BRA `(.L_x_10) ;  /* 0xfffffedc00980947 */ /* 0x000fea000383ffff */
[----:B------:R-:W-:Y:S05]  /*123f0*/  EXIT ;  /* 0x000000000000794d */ /* 0x000fea0003800000 */
.L_x_9:
[----:B------:R-:W-:Y:S05]  /*12400*/  BREAK.RELIABLE B1 ;  /* 0x0000000000017942 */ /* 0x000fea0003800100 */
.L_x_6:
[----:B------:R-:W-:Y:S05]  /*12410*/  BSYNC.RECONVERGENT B0 ;  /* 0x0000000000007941 */ /* 0x000fea0003800200 */
.L_x_2:
[----:B------:R-:W0:Y:S01]  /*12420*/  LDCU.64 UR8, c[0x0][0x3b8] ;  /* 0x00007700ff0877ac */ /* 0x000e220008000a00 */
[----:B------:R-:W-:Y:S02]  /*12430*/  IMAD.MOV.U32 R4, RZ, RZ, RZ ;  /* 0x000000ffff047224 */ /* 0x000fe400078e00ff */
[----:B------:R-:W-:Y:S02]  /*12440*/  IMAD.MOV.U32 R5, RZ, RZ, 0x1 ;  /* 0x00000001ff057424 */ /* 0x000fe400078e00ff */
[----:B0-----:R-:W-:Y:S02]  /*12450*/  IMAD.U32 R6, RZ, RZ, UR8 ;  /* 0x00000008ff067e24 */ /* 0x001fe4000f8e00ff */
[----:B------:R-:W-:-:S05]  /*12460*/  IMAD.U32 R7, RZ, RZ, UR9 ;  /* 0x00000009ff077e24 */ /* 0x000fca000f8e00ff */
[----:B------:R-:W2:Y:S02]  /*12470*/  ATOMG.E.CAS.STRONG.GPU PT, R4, [R6], R4, R5 ;  /* 0x00000004060473a9 */ /* 0x000ea400001ee105 */
[----:B--2---:R-:W-:-:S13]  /*12480*/  ISETP.NE.AND P0, PT, R4, RZ, PT ;  /* 0x000000ff0400720c */ /* 0x004fda0003f05270 */
[----:B------:R-:W-:Y:S05]  /*12490*/  @P0 EXIT ;  /* 0x000000000000094d */ /* 0x000fea0003800000 */
[----:B------:R-:W0:Y:S08]  /*124a0*/  LDC.64 R4, c[0x0][0x3a8] ;  /* 0x0000ea00ff047b82 */ /* 0x000e300000000a00 */
[----:B------:R-:W1:Y:S01]  /*124b0*/  LDC.64 R6, c[0x0][0x3b0] ;  /* 0x0000ec00ff067b82 */ /* 0x000e620000000a00 */
[----:B0-----:R-:W-:Y:S04]  /*124c0*/  STG.E.U8 desc[UR10][R4.64], R18 ;  /* 0x0000001204007986 */ /* 0x001fe8000c10110a */
        /* <DEDUP_REMOVED lines=19> */
[----:B-1----:R-:W-:Y:S04]  /*12600*/  STG.E.U8 desc[UR10][R6.64+0x8], R35 ;  /* 0x0000082306007986 */ /* 0x002fe8000c10110a */
        /* <DEDUP_REMOVED lines=32> */
.L_x_11:
        /* <DEDUP_REMOVED lines=15> */
.L_x_14:


//--------------------- .nv.shared.reserved.0     --------------------------
	.section	.nv.shared.reserved.0,"aw",@nobits
	.weak		__nv_reservedSMEM_offset_0_alias
	.size		__nv_reservedSMEM_offset_0_alias, 0, 64
	.other		__nv_reservedSMEM_offset_0_alias,@"STO_CUDA_RESERVED_SHARED STV_DEFAULT"
__nv_reservedSMEM_offset_0_alias:
	.zero		0
	.zero		64


//--------------------- .nv.constant0.debug_prng_kernel --------------------------
	.section	.nv.constant0.debug_prng_kernel,"a",@progbits
	.sectionflags	@""
	.align	4
.nv.constant0.debug_prng_kernel:
	.zero		928


//--------------------- .nv.constant0.verify_keccak_kernel --------------------------
	.section	.nv.constant0.verify_keccak_kernel,"a",@progbits
	.sectionflags	@""
	.align	4
.nv.constant0.verify_keccak_kernel:
	.zero		920


//--------------------- .nv.constant0._Z18mine_storage_slotsPhimmmS_S_Pi --------------------------
	.section	.nv.constant0._Z18mine_storage_slotsPhimmmS_S_Pi,"a",@progbits
	.sectionflags	@""
	.align	4
.nv.constant0._Z18mine_storage_slotsPhimmmS_S_Pi:
	.zero		960


//--------------------- SYMBOLS --------------------------

	.type		.nv.reservedSmem.offset0,@object
	.size		.nv.reservedSmem.offset0,0x4
